def matmul_kernel(
    a_ptr,
    b_ptr,
    c_ptr,
    M,
    N,
    K,
    stride_am,
    stride_ak,
    stride_bk,
    stride_bn,
    stride_cm,
    stride_cn,
    BLOCK_M: tl.constexpr,
    BLOCK_N: tl.constexpr,
    BLOCK_K: tl.constexpr,
    GROUP_M: tl.constexpr,
):
    pid = tl.program_id(axis=0)
    num_pid_m = tl.cdiv(M, BLOCK_M)
    num_pid_n = tl.cdiv(N, BLOCK_N)
    num_pid_in_group = GROUP_M * num_pid_n
    group_id = pid // num_pid_in_group
    first_pid_m = group_id * GROUP_M
    group_size_m = min(num_pid_m - first_pid_m, GROUP_M)
    pid_m = first_pid_m + ((pid % num_pid_in_group) % group_size_m)
    pid_n = (pid % num_pid_in_group) // group_size_m

    offs_am = (pid_m * BLOCK_M + tl.arange(0, BLOCK_M)) % M
    offs_bn = (pid_n * BLOCK_N + tl.arange(0, BLOCK_N)) % N
    offs_k = tl.arange(0, BLOCK_K)
    a_ptrs = a_ptr + offs_am[:, None] * stride_am + offs_k[None, :] * stride_ak
    b_ptrs = b_ptr + offs_k[:, None] * stride_bk + offs_bn[None, :] * stride_bn

    acc = tl.zeros((BLOCK_M, BLOCK_N), dtype=tl.float32)
    for kk in range(0, tl.cdiv(K, BLOCK_K)):
        a = tl.load(a_ptrs, mask=offs_k[None, :] < K - kk * BLOCK_K, other=0.0)
        b = tl.load(b_ptrs, mask=offs_k[:, None] < K - kk * BLOCK_K, other=0.0)
        acc = tl.dot(a, b, acc)
        a_ptrs += BLOCK_K * stride_ak
        b_ptrs += BLOCK_K * stride_bk

    c = acc.to(c_ptr.dtype.element_ty)
    offs_cm = pid_m * BLOCK_M + tl.arange(0, BLOCK_M)
    offs_cn = pid_n * BLOCK_N + tl.arange(0, BLOCK_N)
    c_ptrs = c_ptr + offs_cm[:, None] * stride_cm + offs_cn[None, :] * stride_cn
    mask = (offs_cm[:, None] < M) & (offs_cn[None, :] < N)
    tl.store(c_ptrs, c, mask=mask)

# config = {"BLOCK_K": 128, "BLOCK_M": 64, "BLOCK_N": 256, "GROUP_M": 8, "arch": "sm_90", "dtype": "fp8e4m3", "num_ctas": 1, "num_stages": 3, "num_warps": 1}
# arch = sm_90


// ===== COMPILED SASS (sm_90a) =====

	.target	sm_90a

	.elftype	@"ET_EXEC"


//--------------------- .note.nv.tkinfo           --------------------------
	.section	.note.nv.tkinfo,"",@"SHT_NOTE"
	.sectionflags	@"SHF_NOTE_NV_TKINFO"
	.tkinfo
        /*0018*/ 	.word	0x00000002
        /*0030*/ 	.string	""
        /*0030*/ 	.string	"ptxas"
        /*0030*/ 	.string	"Cuda compilation tools, release 13.0, V13.0.88"
        /*0030*/ 	.string	"Build cuda_13.0.r13.0/compiler.36424714_0"
        /*0030*/ 	.string	"-v  -suppress-debug-info  -lineinfo  -arch sm_90a "



//--------------------- .note.nv.cuinfo           --------------------------
	.section	.note.nv.cuinfo,"",@"SHT_NOTE"
	.sectionflags	@"SHF_NOTE_NV_CUINFO"
        /*0018*/ 	.short	0x0002
        /*001a*/ 	.short	0x005a
        /*001c*/ 	.short	0x0082
	.zero		2


//--------------------- .nv.info                  --------------------------
	.section	.nv.info,"",@"SHT_CUDA_INFO"
	.align	4


	//----- nvinfo : EIATTR_REGCOUNT
	.align		4
        /*0000*/ 	.byte	0x04, 0x2f
        /*0002*/ 	.short	(.L_1 - .L_0)
	.align		4
.L_0:
        /*0004*/ 	.word	index@(matmul_kernel)
        /*0008*/ 	.word	0x00000040


	//----- nvinfo : EIATTR_FRAME_SIZE
	.align		4
.L_1:
        /*000c*/ 	.byte	0x04, 0x11
        /*000e*/ 	.short	(.L_3 - .L_2)
	.align		4
.L_2:
        /*0010*/ 	.word	index@(matmul_kernel)
        /*0014*/ 	.word	0x00005ec8


	//----- nvinfo : EIATTR_MIN_STACK_SIZE
	.align		4
.L_3:
        /*0018*/ 	.byte	0x04, 0x12
        /*001a*/ 	.short	(.L_5 - .L_4)
	.align		4
.L_4:
        /*001c*/ 	.word	index@(matmul_kernel)
        /*0020*/ 	.word	0x00005ec8
.L_5:


//--------------------- .nv.compat                --------------------------
	.section	.nv.compat,"",@"SHT_CUDA_COMPAT_INFO"
	.align	4
        /*0000*/ 	.byte	0x02, 0x09, 0x01, 0x00, 0x02, 0x02, 0x02, 0x00, 0x02, 0x05, 0x05, 0x00, 0x03, 0x07, 0x01, 0x01
        /*0010*/ 	.byte	0x02, 0x03, 0x00, 0x00, 0x02, 0x06, 0x01, 0x00, 0x04, 0x0b, 0x08, 0x00, 0x00, 0x00, 0x00, 0x00
        /*0020*/ 	.byte	0x00, 0x00, 0x00, 0x00


//--------------------- .nv.info.matmul_kernel    --------------------------
	.section	.nv.info.matmul_kernel,"",@"SHT_CUDA_INFO"
	.sectionflags	@""
	.align	4


	//----- nvinfo : EIATTR_CUDA_API_VERSION
	.align		4
        /*0000*/ 	.byte	0x04, 0x37
        /*0002*/ 	.short	(.L_7 - .L_6)
.L_6:
        /*0004*/ 	.word	0x00000082


	//----- nvinfo : EIATTR_KPARAM_INFO
	.align		4
.L_7:
        /*0008*/ 	.byte	0x04, 0x17
        /*000a*/ 	.short	(.L_9 - .L_8)
.L_8:
        /*000c*/ 	.word	0x00000000
        /*0010*/ 	.short	0x000d
        /*0012*/ 	.short	0x0048
        /*0014*/ 	.byte	0x00, 0xf4, 0x21, 0x00


	//----- nvinfo : EIATTR_KPARAM_INFO
	.align		4
.L_9:
        /*0018*/ 	.byte	0x04, 0x17
        /*001a*/ 	.short	(.L_11 - .L_10)
.L_10:
        /*001c*/ 	.word	0x00000000
        /*0020*/ 	.short	0x000c
        /*0022*/ 	.short	0x0040
        /*0024*/ 	.byte	0x00, 0xf4, 0x21, 0x00


	//----- nvinfo : EIATTR_KPARAM_INFO
	.align		4
.L_11:
        /*0028*/ 	.byte	0x04, 0x17
        /*002a*/ 	.short	(.L_13 - .L_12)
.L_12:
        /*002c*/ 	.word	0x00000000
        /*0030*/ 	.short	0x000b
        /*0032*/ 	.short	0x0038
        /*0034*/ 	.byte	0x00, 0xf0, 0x11, 0x00


	//----- nvinfo : EIATTR_KPARAM_INFO
	.align		4
.L_13:
        /*0038*/ 	.byte	0x04, 0x17
        /*003a*/ 	.short	(.L_15 - .L_14)
.L_14:
        /*003c*/ 	.word	0x00000000
        /*0040*/ 	.short	0x000a
        /*0042*/ 	.short	0x0034
        /*0044*/ 	.byte	0x00, 0xf0, 0x11, 0x00


	//----- nvinfo : EIATTR_KPARAM_INFO
	.align		4
.L_15:
        /*0048*/ 	.byte	0x04, 0x17
        /*004a*/ 	.short	(.L_17 - .L_16)
.L_16:
        /*004c*/ 	.word	0x00000000
        /*0050*/ 	.short	0x0009
        /*0052*/ 	.short	0x0030
        /*0054*/ 	.byte	0x00, 0xf0, 0x11, 0x00


	//----- nvinfo : EIATTR_KPARAM_INFO
	.align		4
.L_17:
        /*0058*/ 	.byte	0x04, 0x17
        /*005a*/ 	.short	(.L_19 - .L_18)
.L_18:
        /*005c*/ 	.word	0x00000000
        /*0060*/ 	.short	0x0008
        /*0062*/ 	.short	0x002c
        /*0064*/ 	.byte	0x00, 0xf0, 0x11, 0x00


	//----- nvinfo : EIATTR_KPARAM_INFO
	.align		4
.L_19:
        /*0068*/ 	.byte	0x04, 0x17
        /*006a*/ 	.short	(.L_21 - .L_20)
.L_20:
        /*006c*/ 	.word	0x00000000
        /*0070*/ 	.short	0x0007
        /*0072*/ 	.short	0x0028
        /*0074*/ 	.byte	0x00, 0xf0, 0x11, 0x00


	//----- nvinfo : EIATTR_KPARAM_INFO
	.align		4
.L_21:
        /*0078*/ 	.byte	0x04, 0x17
        /*007a*/ 	.short	(.L_23 - .L_22)
.L_22:
        /*007c*/ 	.word	0x00000000
        /*0080*/ 	.short	0x0006
        /*0082*/ 	.short	0x0024
        /*0084*/ 	.byte	0x00, 0xf0, 0x11, 0x00


	//----- nvinfo : EIATTR_KPARAM_INFO
	.align		4
.L_23:
        /*0088*/ 	.byte	0x04, 0x17
        /*008a*/ 	.short	(.L_25 - .L_24)
.L_24:
        /*008c*/ 	.word	0x00000000
        /*0090*/ 	.short	0x0005
        /*0092*/ 	.short	0x0020
        /*0094*/ 	.byte	0x00, 0xf0, 0x11, 0x00


	//----- nvinfo : EIATTR_KPARAM_INFO
	.align		4
.L_25:
        /*0098*/ 	.byte	0x04, 0x17
        /*009a*/ 	.short	(.L_27 - .L_26)
.L_26:
        /*009c*/ 	.word	0x00000000
        /*00a0*/ 	.short	0x0004
        /*00a2*/ 	.short	0x001c
        /*00a4*/ 	.byte	0x00, 0xf0, 0x11, 0x00


	//----- nvinfo : EIATTR_KPARAM_INFO
	.align		4
.L_27:
        /*00a8*/ 	.byte	0x04, 0x17
        /*00aa*/ 	.short	(.L_29 - .L_28)
.L_28:
        /*00ac*/ 	.word	0x00000000
        /*00b0*/ 	.short	0x0003
        /*00b2*/ 	.short	0x0018
        /*00b4*/ 	.byte	0x00, 0xf0, 0x11, 0x00


	//----- nvinfo : EIATTR_KPARAM_INFO
	.align		4
.L_29:
        /*00b8*/ 	.byte	0x04, 0x17
        /*00ba*/ 	.short	(.L_31 - .L_30)
.L_30:
        /*00bc*/ 	.word	0x00000000
        /*00c0*/ 	.short	0x0002
        /*00c2*/ 	.short	0x0010
        /*00c4*/ 	.byte	0x00, 0xf4, 0x21, 0x00


	//----- nvinfo : EIATTR_KPARAM_INFO
	.align		4
.L_31:
        /*00c8*/ 	.byte	0x04, 0x17
        /*00ca*/ 	.short	(.L_33 - .L_32)
.L_32:
        /*00cc*/ 	.word	0x00000000
        /*00d0*/ 	.short	0x0001
        /*00d2*/ 	.short	0x0008
        /*00d4*/ 	.byte	0x00, 0xf4, 0x21, 0x00


	//----- nvinfo : EIATTR_KPARAM_INFO
	.align		4
.L_33:
        /*00d8*/ 	.byte	0x04, 0x17
        /*00da*/ 	.short	(.L_35 - .L_34)
.L_34:
        /*00dc*/ 	.word	0x00000000
        /*00e0*/ 	.short	0x0000
        /*00e2*/ 	.short	0x0000
        /*00e4*/ 	.byte	0x00, 0xf4, 0x21, 0x00


	//----- nvinfo : EIATTR_SPARSE_MMA_MASK
	.align		4
.L_35:
        /*00e8*/ 	.byte	0x03, 0x50
        /*00ea*/ 	.short	0x0000


	//----- nvinfo : EIATTR_MAXREG_COUNT
	.align		4
        /*00ec*/ 	.byte	0x03, 0x1b
        /*00ee*/ 	.short	0x00ff


	//----- nvinfo : EIATTR_NUM_BARRIERS
	.align		4
        /*00f0*/ 	.byte	0x02, 0x4c
        /*00f2*/ 	.byte	0x01
	.zero		1


	//----- nvinfo : EIATTR_ANNOTATIONS
	.align		4
        /*00f4*/ 	.byte	0x04, 0x55
        /*00f6*/ 	.short	(.L_37 - .L_36)


	//   ....[0]....
.L_36:
        /*00f8*/ 	.word	0x00000001
        /*00fc*/ 	.byte	0x60, 0x00, 0x00, 0x00, 0x01, 0x00, 0x00, 0x00, 0x80, 0x00, 0x00, 0x00, 0x01, 0x00, 0x00, 0x00
        /* <DEDUP_REMOVED lines=2994> */
        /*bc2c*/ 	.byte	0x20, 0x19, 0x03, 0x00, 0x01, 0x00, 0x00, 0x00, 0x40, 0x19, 0x03, 0x00


	//----- nvinfo : EIATTR_MERCURY_ISA_VERSION
	.align		4
.L_37:
        /*bc38*/ 	.byte	0x03, 0x5f
        /*bc3a*/ 	.short	0x0101


	//----- nvinfo : EIATTR_COOP_GROUP_MASK_REGIDS
	.align		4
        /*bc3c*/ 	.byte	0x04, 0x29
        /*bc3e*/ 	.short	(.L_39 - .L_38)


	//   ....[0]....
.L_38:
        /*bc40*/ 	.word	0xffffffff


	//   ....[1]....
        /*bc44*/ 	.word	0xffffffff


	//   ....[2]....
        /*bc48*/ 	.word	0xffffffff


	//   ....[3]....
        /*bc4c*/ 	.word	0xffffffff


	//   ....[4]....
        /*bc50*/ 	.word	0xffffffff


	//   ....[5]....
        /*bc54*/ 	.word	0xffffffff


	//   ....[6]....
        /*bc58*/ 	.word	0xffffffff


	//   ....[7]....
        /*bc5c*/ 	.word	0xffffffff


	//   ....[8]....
        /*bc60*/ 	.word	0xffffffff


	//   ....[9]....
        /*bc64*/ 	.word	0xffffffff


	//   ....[10]....
        /*bc68*/ 	.word	0xffffffff


	//   ....[11]....
        /*bc6c*/ 	.word	0xffffffff


	//   ....[12]....
        /*bc70*/ 	.word	0xffffffff


	//   ....[13]....
        /*bc74*/ 	.word	0xffffffff


	//   ....[14]....
        /*bc78*/ 	.word	0xffffffff


	//   ....[15]....
        /*bc7c*/ 	.word	0xffffffff


	//   ....[16]....
        /*bc80*/ 	.word	0xffffffff


	//   ....[17]....
        /*bc84*/ 	.word	0xffffffff


	//   ....[18]....
        /*bc88*/ 	.word	0xffffffff


	//   ....[19]....
        /*bc8c*/ 	.word	0xffffffff


	//   ....[20]....
        /*bc90*/ 	.word	0xffffffff


	//   ....[21]....
        /*bc94*/ 	.word	0xffffffff


	//   ....[22]....
        /*bc98*/ 	.word	0xffffffff


	//   ....[23]....
        /*bc9c*/ 	.word	0xffffffff


	//   ....[24]....
        /*bca0*/ 	.word	0xffffffff


	//   ....[25]....
        /*bca4*/ 	.word	0xffffffff


	//   ....[26]....
        /*bca8*/ 	.word	0xffffffff


	//   ....[27]....
        /*bcac*/ 	.word	0xffffffff


	//   ....[28]....
        /*bcb0*/ 	.word	0xffffffff


	//   ....[29]....
        /*bcb4*/ 	.word	0xffffffff


	//   ....[30]....
        /*bcb8*/ 	.word	0xffffffff


	//   ....[31]....
        /*bcbc*/ 	.word	0xffffffff


	//   ....[32]....
        /*bcc0*/ 	.word	0xffffffff


	//   ....[33]....
        /*bcc4*/ 	.word	0xffffffff


	//   ....[34]....
        /*bcc8*/ 	.word	0xffffffff


	//   ....[35]....
        /*bccc*/ 	.word	0xffffffff


	//   ....[36]....
        /*bcd0*/ 	.word	0xffffffff


	//   ....[37]....
        /*bcd4*/ 	.word	0xffffffff


	//   ....[38]....
        /*bcd8*/ 	.word	0xffffffff


	//   ....[39]....
        /*bcdc*/ 	.word	0xffffffff


	//   ....[40]....
        /*bce0*/ 	.word	0xffffffff


	//   ....[41]....
        /*bce4*/ 	.word	0xffffffff


	//   ....[42]....
        /*bce8*/ 	.word	0xffffffff


	//   ....[43]....
        /*bcec*/ 	.word	0xffffffff


	//   ....[44]....
        /*bcf0*/ 	.word	0xffffffff


	//   ....[45]....
        /*bcf4*/ 	.word	0xffffffff


	//   ....[46]....
        /*bcf8*/ 	.word	0xffffffff


	//   ....[47]....
        /*bcfc*/ 	.word	0xffffffff


	//   ....[48]....
        /*bd00*/ 	.word	0xffffffff


	//   ....[49]....
        /*bd04*/ 	.word	0xffffffff


	//   ....[50]....
        /*bd08*/ 	.word	0xffffffff


	//   ....[51]....
        /*bd0c*/ 	.word	0xffffffff


	//   ....[52]....
        /*bd10*/ 	.word	0xffffffff


	//   ....[53]....
        /*bd14*/ 	.word	0xffffffff


	//   ....[54]....
        /*bd18*/ 	.word	0xffffffff


	//   ....[55]....
        /*bd1c*/ 	.word	0xffffffff


	//   ....[56]....
        /*bd20*/ 	.word	0xffffffff


	//   ....[57]....
        /*bd24*/ 	.word	0xffffffff


	//   ....[58]....
        /*bd28*/ 	.word	0xffffffff


	//   ....[59]....
        /*bd2c*/ 	.word	0xffffffff


	//   ....[60]....
        /*bd30*/ 	.word	0xffffffff


	//   ....[61]....
        /*bd34*/ 	.word	0xffffffff


	//   ....[62]....
        /*bd38*/ 	.word	0xffffffff


	//----- nvinfo : EIATTR_COOP_GROUP_INSTR_OFFSETS
	.align		4
.L_39:
        /*bd3c*/ 	.byte	0x04, 0x28
        /*bd3e*/ 	.short	(.L_41 - .L_40)


	//   ....[0]....
.L_40:
        /*bd40*/ 	.word	0x000dd0b0


	//   ....[1]....
        /*bd44*/ 	.word	0x000dd1e0


	//   ....[2]....
        /*bd48*/ 	.word	0x000dd270


	//   ....[3]....
        /*bd4c*/ 	.word	0x000dd2b0


	//   ....[4]....
        /*bd50*/ 	.word	0x000dd310


	//   ....[5]....
        /*bd54*/ 	.word	0x000dd3f0


	//   ....[6]....
        /*bd58*/ 	.word	0x000dd540


	//   ....[7]....
        /*bd5c*/ 	.word	0x000dd5a0


	//   ....[8]....
        /*bd60*/ 	.word	0x000dd5f0


	//   ....[9]....
        /*bd64*/ 	.word	0x000dd6b0


	//   ....[10]....
        /*bd68*/ 	.word	0x000dd710


	//   ....[11]....
        /*bd6c*/ 	.word	0x000dd770


	//   ....[12]....
        /*bd70*/ 	.word	0x000dd7d0


	//   ....[13]....
        /*bd74*/ 	.word	0x000dd890


	//   ....[14]....
        /*bd78*/ 	.word	0x000dd8d0


	//   ....[15]....
        /*bd7c*/ 	.word	0x000dd930


	//   ....[16]....
        /*bd80*/ 	.word	0x000dda70


	//   ....[17]....
        /*bd84*/ 	.word	0x000ddb50


	//   ....[18]....
        /*bd88*/ 	.word	0x000ddba0


	//   ....[19]....
        /*bd8c*/ 	.word	0x000ddc00


	//   ....[20]....
        /*bd90*/ 	.word	0x000ddc50


	//   ....[21]....
        /*bd94*/ 	.word	0x000ddcd0


	//   ....[22]....
        /*bd98*/ 	.word	0x000dddf0


	//   ....[23]....
        /*bd9c*/ 	.word	0x000ddeb0


	//   ....[24]....
        /*bda0*/ 	.word	0x000ddf20


	//   ....[25]....
        /*bda4*/ 	.word	0x000ddf90


	//   ....[26]....
        /*bda8*/ 	.word	0x000de030


	//   ....[27]....
        /*bdac*/ 	.word	0x000de0a0


	//   ....[28]....
        /*bdb0*/ 	.word	0x000de0e0


	//   ....[29]....
        /*bdb4*/ 	.word	0x000de1a0


	//   ....[30]....
        /*bdb8*/ 	.word	0x000de210


	//   ....[31]....
        /*bdbc*/ 	.word	0x000de280


	//   ....[32]....
        /*bdc0*/ 	.word	0x000de3b0


	//   ....[33]....
        /*bdc4*/ 	.word	0x000de490


	//   ....[34]....
        /*bdc8*/ 	.word	0x000de4f0


	//   ....[35]....
        /*bdcc*/ 	.word	0x000de570


	//   ....[36]....
        /*bdd0*/ 	.word	0x000de5a0


	//   ....[37]....
        /*bdd4*/ 	.word	0x000de750


	//   ....[38]....
        /*bdd8*/ 	.word	0x000de770


	//   ....[39]....
        /*bddc*/ 	.word	0x000de7a0


	//   ....[40]....
        /*bde0*/ 	.word	0x000de7e0


	//   ....[41]....
        /*bde4*/ 	.word	0x000de990


	//   ....[42]....
        /*bde8*/ 	.word	0x000de9b0


	//   ....[43]....
        /*bdec*/ 	.word	0x000dea00


	//   ....[44]....
        /*bdf0*/ 	.word	0x000dea50


	//   ....[45]....
        /*bdf4*/ 	.word	0x000dead0


	//   ....[46]....
        /*bdf8*/ 	.word	0x000dec30


	//   ....[47]....
        /*bdfc*/ 	.word	0x000dec70


	//   ....[48]....
        /*be00*/ 	.word	0x000dec90


	//   ....[49]....
        /*be04*/ 	.word	0x000dee80


	//   ....[50]....
        /*be08*/ 	.word	0x000deef0


	//   ....[51]....
        /*be0c*/ 	.word	0x000def10


	//   ....[52]....
        /*be10*/ 	.word	0x000def70


	//   ....[53]....
        /*be14*/ 	.word	0x000defc0


	//   ....[54]....
        /*be18*/ 	.word	0x000defe0


	//   ....[55]....
        /*be1c*/ 	.word	0x000df010


	//   ....[56]....
        /*be20*/ 	.word	0x000df040


	//   ....[57]....
        /*be24*/ 	.word	0x000df070


	//   ....[58]....
        /*be28*/ 	.word	0x000df0a0


	//   ....[59]....
        /*be2c*/ 	.word	0x000df110


	//   ....[60]....
        /*be30*/ 	.word	0x000df140


	//   ....[61]....
        /*be34*/ 	.word	0x000df180


	//   ....[62]....
        /*be38*/ 	.word	0x000df200


	//----- nvinfo : EIATTR_EXIT_INSTR_OFFSETS
	.align		4
.L_41:
        /*be3c*/ 	.byte	0x04, 0x1c
        /*be3e*/ 	.short	(.L_43 - .L_42)


	//   ....[0]....
.L_42:
        /*be40*/ 	.word	0x000ea070


	//   ....[1]....
        /*be44*/ 	.word	0x000ea0a0


	//----- nvinfo : EIATTR_REQNTID
	.align		4
.L_43:
        /*be48*/ 	.byte	0x04, 0x10
        /*be4a*/ 	.short	(.L_45 - .L_44)
.L_44:
        /*be4c*/ 	.word	0x00000020
        /*be50*/ 	.word	0x00000001
        /*be54*/ 	.word	0x00000001


	//----- nvinfo : EIATTR_CBANK_PARAM_SIZE
	.align		4
.L_45:
        /*be58*/ 	.byte	0x03, 0x19
        /*be5a*/ 	.short	0x0050


	//----- nvinfo : EIATTR_PARAM_CBANK
	.align		4
        /*be5c*/ 	.byte	0x04, 0x0a
        /*be5e*/ 	.short	(.L_47 - .L_46)
	.align		4
.L_46:
        /*be60*/ 	.word	index@(.nv.constant0.matmul_kernel)
        /*be64*/ 	.short	0x0210
        /*be66*/ 	.short	0x0050


	//----- nvinfo : EIATTR_SW_WAR
	.align		4
.L_47:
        /*be68*/ 	.byte	0x04, 0x36
        /*be6a*/ 	.short	(.L_49 - .L_48)
.L_48:
        /*be6c*/ 	.word	0x00000008
.L_49:


//--------------------- .nv.callgraph             --------------------------
	.section	.nv.callgraph,"",@"SHT_CUDA_CALLGRAPH"
	.align	4
	.sectionentsize	8
	.align		4
        /*0000*/ 	.word	0x00000000
	.align		4
        /*0004*/ 	.word	0xffffffff
	.align		4
        /*0008*/ 	.word	0x00000000
	.align		4
        /*000c*/ 	.word	0xfffffffe
	.align		4
        /*0010*/ 	.word	0x00000000
	.align		4
        /*0014*/ 	.word	0xfffffffd
	.align		4
        /*0018*/ 	.word	0x00000000
	.align		4
        /*001c*/ 	.word	0xfffffffc


//--------------------- .text.matmul_kernel       --------------------------
	.section	.text.matmul_kernel,"ax",@progbits
	.align	128
        .global         matmul_kernel
        .type           matmul_kernel,@function
        .size           matmul_kernel,(.L_x_3 - matmul_kernel)
        .other          matmul_kernel,@"STO_CUDA_ENTRY STV_DEFAULT"
matmul_kernel:
.text.matmul_kernel:
[----:B------:R-:W0:Y:S02]  /*0000*/  LDC R1, c[0x0][0x28] ;  /* 0x00000a00ff017b82 */ /* 0x000e240000000800 */
[----:B0-----:R-:W-:-:S06]  /*0010*/  VIADD R1, R1, 0xffffa138 ;  /* 0xffffa13801017836 */ /* 0x001fcc0000000000 */
[----:B------:R-:W0:Y:S01]  /*0020*/  LDC.64 R2, c[0x0][0x228] ;  /* 0x00008a00ff027b82 */ /* 0x000e220000000a00 */
[----:B------:R-:W1:Y:S01]  /*0030*/  S2R R7, SR_CTAID.X ;  /* 0x0000000000077919 */ /* 0x000e620000002500 */
[----:B------:R-:W-:Y:S01]  /*0040*/  UMOV UR4, 0x400 ;  /* 0x0000040000047882 */ /* 0x000fe20000000000 */
[----:B------:R-:W-:Y:S01]  /*0050*/  ULDC.64 UR44, c[0x0][0x208] ;  /* 0x00008200002c7ab9 */ /* 0x000fe20000000a00 */
[----:B------:R-:W-:Y:S04]  /*0060*/  STL [R1+0x7f0], RZ ;  /* 0x0007f0ff01007387 */ /* 0x000fe80000100800 */
[----:B------:R-:W2:Y:S01]  /*0070*/  S2UR UR5, SR_CgaCtaId ;  /* 0x00000000000579c3 */ /* 0x000ea20000008800 */
[----:B------:R-:W-:Y:S04]  /*0080*/  STL [R1+0x7f4], RZ ;  /* 0x0007f4ff01007387 */ /* 0x000fe80000100800 */
[----:B------:R-:W-:Y:S04]  /*0090*/  STL [R1+0x7f8], RZ ;  /* 0x0007f8ff01007387 */ /* 0x000fe80000100800 */
[----:B------:R-:W-:Y:S04]  /*00a0*/  STL [R1+0x7fc], RZ ;  /* 0x0007fcff01007387 */ /* 0x000fe80000100800 */
[----:B------:R-:W-:Y:S01]  /*00b0*/  STL [R1+0x7e0], RZ ;  /* 0x0007e0ff01007387 */ /* 0x000fe20000100800 */
[----:B0-----:R-:W-:-:S03]  /*00c0*/  VIADD R0, R3, 0xff ;  /* 0x000000ff03007836 */ /* 0x001fc60000000000 */
[----:B------:R-:W-:Y:S04]  /*00d0*/  STL [R1+0x7e4], RZ ;  /* 0x0007e4ff01007387 */ /* 0x000fe80000100800 */
[----:B------:R-:W-:Y:S01]  /*00e0*/  STL [R1+0x7e8], RZ ;  /* 0x0007e8ff01007387 */ /* 0x000fe20000100800 */
[----:B------:R-:W-:Y:S01]  /*00f0*/  SHF.R.S32.HI R5, RZ, 0x1f, R0 ;  /* 0x0000001fff057819 */ /* 0x000fe20000011400 */
[----:B--2---:R-:W-:Y:S02]  /*0100*/  ULEA UR4, UR5, UR4, 0x18 ;  /* 0x0000000405047291 */ /* 0x004fe4000f8ec03f */
[----:B------:R-:W-:Y:S01]  /*0110*/  STL [R1+0x7ec], RZ ;  /* 0x0007ecff01007387 */ /* 0x000fe20000100800 */
[----:B------:R-:W-:Y:S02]  /*0120*/  LEA.HI R5, R5, R0, RZ, 0x8 ;  /* 0x0000000005057211 */ /* 0x000fe400078f40ff */
[----:B-1----:R-:W-:Y:S01]  /*0130*/  IABS R10, R7 ;  /* 0x00000007000a7213 */ /* 0x002fe20000000000 */
[----:B------:R-:W-:Y:S01]  /*0140*/  STL [R1+0x7d0], RZ ;  /* 0x0007d0ff01007387 */ /* 0x000fe20000100800 */
[----:B------:R-:W-:-:S03]  /*0150*/  SHF.R.S32.HI R5, RZ, 0x8, R5 ;  /* 0x00000008ff057819 */ /* 0x000fc60000011405 */
[----:B------:R-:W-:Y:S02]  /*0160*/  STL [R1+0x7d4], RZ ;  /* 0x0007d4ff01007387 */ /* 0x000fe40000100800 */
[----:B------:R-:W-:Y:S02]  /*0170*/  IMAD.SHL.U32 R6, R5, 0x8, RZ ;  /* 0x0000000805067824 */ /* 0x000fe400078e00ff */
[----:B------:R-:W-:Y:S03]  /*0180*/  STL [R1+0x7d8], RZ ;  /* 0x0007d8ff01007387 */ /* 0x000fe60000100800 */
[-C--:B------:R-:W-:Y:S01]  /*0190*/  IABS R9, R6.reuse ;  /* 0x0000000600097213 */ /* 0x080fe20000000000 */
[----:B------:R-:W-:Y:S01]  /*01a0*/  STL [R1+0x7dc], RZ ;  /* 0x0007dcff01007387 */ /* 0x000fe20000100800 */
[----:B------:R-:W-:Y:S02]  /*01b0*/  IABS R12, R6 ;  /* 0x00000006000c7213 */ /* 0x000fe40000000000 */
[----:B------:R-:W0:Y:S01]  /*01c0*/  I2F.RP R0, R9 ;  /* 0x0000000900007306 */ /* 0x000e220000209400 */
[----:B------:R-:W-:Y:S04]  /*01d0*/  STL [R1+0x7c0], RZ ;  /* 0x0007c0ff01007387 */ /* 0x000fe80000100800 */
[----:B------:R-:W-:Y:S04]  /*01e0*/  STL [R1+0x7c4], RZ ;  /* 0x0007c4ff01007387 */ /* 0x000fe80000100800 */
[----:B------:R-:W-:Y:S04]  /*01f0*/  STL [R1+0x7c8], RZ ;  /* 0x0007c8ff01007387 */ /* 0x000fe80000100800 */
[----:B------:R-:W-:Y:S01]  /*0200*/  STL [R1+0x7cc], RZ ;  /* 0x0007ccff01007387 */ /* 0x000fe20000100800 */
[----:B0-----:R-:W0:Y:S03]  /*0210*/  MUFU.RCP R0, R0 ;  /* 0x0000000000007308 */ /* 0x001e260000001000 */
[----:B------:R-:W-:Y:S04]  /*0220*/  STL [R1+0x7b0], RZ ;  /* 0x0007b0ff01007387 */ /* 0x000fe80000100800 */
[----:B------:R-:W-:Y:S04]  /*0230*/  STL [R1+0x7b4], RZ ;  /* 0x0007b4ff01007387 */ /* 0x000fe80000100800 */
[----:B------:R-:W-:Y:S04]  /*0240*/  STL [R1+0x7b8], RZ ;  /* 0x0007b8ff01007387 */ /* 0x000fe80000100800 */
[----:B------:R-:W-:Y:S01]  /*0250*/  STL [R1+0x7bc], RZ ;  /* 0x0007bcff01007387 */ /* 0x000fe20000100800 */
[----:B0-----:R-:W-:-:S03]  /*0260*/  VIADD R4, R0, 0xffffffe ;  /* 0x0ffffffe00047836 */ /* 0x001fc60000000000 */
[----:B------:R-:W-:Y:S01]  /*0270*/  STL [R1+0x7a0], RZ ;  /* 0x0007a0ff01007387 */ /* 0x000fe20000100800 */
[----:B------:R-:W-:Y:S01]  /*0280*/  IMAD.MOV R0, RZ, RZ, -R12 ;  /* 0x000000ffff007224 */ /* 0x000fe200078e0a0c */
[----:B------:R0:W1:Y:S02]  /*0290*/  F2I.FTZ.U32.TRUNC.NTZ R5, R4 ;  /* 0x0000000400057305 */ /* 0x000064000021f000 */
[----:B------:R-:W-:Y:S04]  /*02a0*/  STL [R1+0x7a4], RZ ;  /* 0x0007a4ff01007387 */ /* 0x000fe80000100800 */
[----:B------:R-:W-:Y:S04]  /*02b0*/  STL [R1+0x7a8], RZ ;  /* 0x0007a8ff01007387 */ /* 0x000fe80000100800 */
[----:B------:R-:W-:Y:S01]  /*02c0*/  STL [R1+0x7ac], RZ ;  /* 0x0007acff01007387 */ /* 0x000fe20000100800 */
[----:B0-----:R-:W-:-:S03]  /*02d0*/  IMAD.MOV.U32 R4, RZ, RZ, RZ ;  /* 0x000000ffff047224 */ /* 0x001fc600078e00ff */
[----:B------:R-:W-:Y:S01]  /*02e0*/  STL [R1+0x790], RZ ;  /* 0x000790ff01007387 */ /* 0x000fe20000100800 */
[----:B-1----:R-:W-:-:S03]  /*02f0*/  IMAD.MOV R8, RZ, RZ, -R5 ;  /* 0x000000ffff087224 */ /* 0x002fc600078e0a05 */
[----:B------:R-:W-:Y:S01]  /*0300*/  STL [R1+0x794], RZ ;  /* 0x000794ff01007387 */ /* 0x000fe20000100800 */
[----:B------:R-:W-:-:S03]  /*0310*/  IMAD R11, R8, R9, RZ ;  /* 0x00000009080b7224 */ /* 0x000fc600078e02ff */
[----:B------:R-:W-:Y:S01]  /*0320*/  STL [R1+0x798], RZ ;  /* 0x000798ff01007387 */ /* 0x000fe20000100800 */
[----:B------:R-:W-:Y:S02]  /*0330*/  IMAD.MOV.U32 R8, RZ, RZ, R10 ;  /* 0x000000ffff087224 */ /* 0x000fe400078e000a */
[----:B------:R-:W-:Y:S01]  /*0340*/  IMAD.HI.U32 R5, R5, R11, R4 ;  /* 0x0000000b05057227 */ /* 0x000fe200078e0004 */
[----:B------:R-:W-:Y:S04]  /*0350*/  STL [R1+0x79c], RZ ;  /* 0x00079cff01007387 */ /* 0x000fe80000100800 */
[----:B------:R-:W-:Y:S01]  /*0360*/  STL [R1+0x780], RZ ;  /* 0x000780ff01007387 */ /* 0x000fe20000100800 */
[----:B------:R-:W-:-:S03]  /*0370*/  IMAD.HI.U32 R5, R5, R8, RZ ;  /* 0x0000000805057227 */ /* 0x000fc600078e00ff */
[----:B------:R-:W-:Y:S01]  /*0380*/  STL [R1+0x784], RZ ;  /* 0x000784ff01007387 */ /* 0x000fe20000100800 */
[----:B------:R-:W-:-:S03]  /*0390*/  IMAD R0, R5, R0, R8 ;  /* 0x0000000005007224 */ /* 0x000fc600078e0208 */
[----:B------:R-:W-:Y:S02]  /*03a0*/  STL [R1+0x788], RZ ;  /* 0x000788ff01007387 */ /* 0x000fe40000100800 */
[----:B------:R-:W-:Y:S02]  /*03b0*/  ISETP.GT.U32.AND P1, PT, R9, R0, PT ;  /* 0x000000000900720c */ /* 0x000fe40003f24070 */
[----:B------:R-:W-:Y:S04]  /*03c0*/  STL [R1+0x78c], RZ ;  /* 0x00078cff01007387 */ /* 0x000fe80000100800 */
[----:B------:R-:W-:Y:S04]  /*03d0*/  STL [R1+0x770], RZ ;  /* 0x000770ff01007387 */ /* 0x000fe80000100800 */
[----:B------:R-:W-:Y:S03]  /*03e0*/  STL [R1+0x774], RZ ;  /* 0x000774ff01007387 */ /* 0x000fe60000100800 */
[----:B------:R-:W-:Y:S01]  /*03f0*/  @!P1 IMAD.IADD R0, R0, 0x1, -R9 ;  /* 0x0000000100009824 */ /* 0x000fe200078e0a09 */
[----:B------:R-:W-:Y:S01]  /*0400*/  STL [R1+0x778], RZ ;  /* 0x000778ff01007387 */ /* 0x000fe20000100800 */
[----:B------:R-:W-:Y:S01]  /*0410*/  @!P1 VIADD R5, R5, 0x1 ;  /* 0x0000000105059836 */ /* 0x000fe20000000000 */
[----:B------:R-:W-:-:S02]  /*0420*/  ISETP.NE.AND P1, PT, R6, RZ, PT ;  /* 0x000000ff0600720c */ /* 0x000fc40003f25270 */
[----:B------:R-:W-:Y:S01]  /*0430*/  STL [R1+0x77c], RZ ;  /* 0x00077cff01007387 */ /* 0x000fe20000100800 */
[----:B------:R-:W-:Y:S02]  /*0440*/  ISETP.GE.U32.AND P0, PT, R0, R9, PT ;  /* 0x000000090000720c */ /* 0x000fe40003f06070 */
[----:B------:R-:W-:Y:S01]  /*0450*/  LOP3.LUT R0, R7, R6, RZ, 0x3c, !PT ;  /* 0x0000000607007212 */ /* 0x000fe200078e3cff */
[----:B------:R-:W-:Y:S03]  /*0460*/  STL [R1+0x760], RZ ;  /* 0x000760ff01007387 */ /* 0x000fe60000100800 */
[----:B------:R-:W-:Y:S01]  /*0470*/  ISETP.GE.AND P2, PT, R0, RZ, PT ;  /* 0x000000ff0000720c */ /* 0x000fe20003f46270 */
[----:B------:R-:W-:Y:S01]  /*0480*/  STL [R1+0x764], RZ ;  /* 0x000764ff01007387 */ /* 0x000fe20000100800 */
[----:B------:R-:W-:-:S03]  /*0490*/  VIADD R0, R2, 0x3f ;  /* 0x0000003f02007836 */ /* 0x000fc60000000000 */
[----:B------:R-:W-:Y:S02]  /*04a0*/  STL [R1+0x768], RZ ;  /* 0x000768ff01007387 */ /* 0x000fe40000100800 */
[----:B------:R-:W-:Y:S02]  /*04b0*/  @P0 VIADD R5, R5, 0x1 ;  /* 0x0000000105050836 */ /* 0x000fe40000000000 */
[----:B------:R-:W-:Y:S02]  /*04c0*/  STL [R1+0x76c], RZ ;  /* 0x00076cff01007387 */ /* 0x000fe40000100800 */
[----:B------:R-:W-:Y:S01]  /*04d0*/  IMAD.MOV.U32 R4, RZ, RZ, R5 ;  /* 0x000000ffff047224 */ /* 0x000fe200078e0005 */
[----:B------:R-:W-:Y:S01]  /*04e0*/  SHF.R.S32.HI R5, RZ, 0x1f, R0 ;  /* 0x0000001fff057819 */ /* 0x000fe20000011400 */
[----:B------:R-:W-:Y:S02]  /*04f0*/  STL [R1+0x800], RZ ;  /* 0x000800ff01007387 */ /* 0x000fe40000100800 */
[----:B------:R-:W-:Y:S01]  /*0500*/  @!P2 IMAD.MOV R4, RZ, RZ, -R4 ;  /* 0x000000ffff04a224 */ /* 0x000fe200078e0a04 */
[----:B------:R-:W-:Y:S01]  /*0510*/  @!P1 LOP3.LUT R4, RZ, R6, RZ, 0x33, !PT ;  /* 0x00000006ff049212 */ /* 0x000fe200078e33ff */
[----:B------:R-:W-:Y:S01]  /*0520*/  STL [R1+0x804], RZ ;  /* 0x000804ff01007387 */ /* 0x000fe20000100800 */
[----:B------:R-:W-:-:S03]  /*0530*/  LEA.HI R5, R5, R0, RZ, 0x6 ;  /* 0x0000000005057211 */ /* 0x000fc600078f30ff */
[----:B------:R-:W-:Y:S01]  /*0540*/  STL [R1+0x808], RZ ;  /* 0x000808ff01007387 */ /* 0x000fe20000100800 */
[----:B------:R-:W-:Y:S02]  /*0550*/  IMAD.SHL.U32 R8, R4, 0x8, RZ ;  /* 0x0000000804087824 */ /* 0x000fe400078e00ff */
[----:B------:R-:W-:Y:S01]  /*0560*/  IMAD.MOV R4, RZ, RZ, -R4 ;  /* 0x000000ffff047224 */ /* 0x000fe200078e0a04 */
[----:B------:R-:W-:Y:S02]  /*0570*/  STL [R1+0x80c], RZ ;  /* 0x00080cff01007387 */ /* 0x000fe40000100800 */
[----:B------:R-:W-:Y:S01]  /*0580*/  LEA.HI.SX32 R5, R5, -R8, 0x1a ;  /* 0x8000000805057211 */ /* 0x000fe200078fd2ff */
[----:B------:R-:W-:Y:S01]  /*0590*/  IMAD R6, R6, R4, R7 ;  /* 0x0000000406067224 */ /* 0x000fe200078e0207 */
[----:B------:R-:W-:Y:S02]  /*05a0*/  STL [R1+0x810], RZ ;  /* 0x000810ff01007387 */ /* 0x000fe40000100800 */
[----:B------:R-:W-:-:S02]  /*05b0*/  VIMNMX R13, R5, 0x8, PT ;  /* 0x00000008050d7848 */ /* 0x000fc40003fe0100 */
[----:B------:R-:W-:Y:S01]  /*05c0*/  STL [R1+0x814], RZ ;  /* 0x000814ff01007387 */ /* 0x000fe20000100800 */
[----:B------:R-:W-:Y:S02]  /*05d0*/  IABS R11, R6 ;  /* 0x00000006000b7213 */ /* 0x000fe40000000000 */
[----:B------:R-:W-:Y:S01]  /*05e0*/  IABS R9, R13 ;  /* 0x0000000d00097213 */ /* 0x000fe20000000000 */
[----:B------:R-:W-:Y:S03]  /*05f0*/  STL [R1+0x818], RZ ;  /* 0x000818ff01007387 */ /* 0x000fe60000100800 */
        /* <DEDUP_REMOVED lines=11> */
[----:B------:R-:W-:Y:S04]  /*06b0*/  STL [R1+0x85c], RZ ;  /* 0x00085cff01007387 */ /* 0x000fe80000100800 */
[----:B------:R-:W-:Y:S01]  /*06c0*/  STL [R1+0x880], RZ ;  /* 0x000880ff01007387 */ /* 0x000fe20000100800 */
[----:B------:R-:W0:Y:S03]  /*06d0*/  F2I.FTZ.U32.TRUNC.NTZ R5, R5 ;  /* 0x0000000500057305 */ /* 0x000e26000021f000 */
[----:B------:R-:W-:Y:S04]  /*06e0*/  STL [R1+0x884], RZ ;  /* 0x000884ff01007387 */ /* 0x000fe80000100800 */
[----:B------:R-:W-:Y:S04]  /*06f0*/  STL [R1+0x888], RZ ;  /* 0x000888ff01007387 */ /* 0x000fe80000100800 */
[----:B------:R-:W-:Y:S04]  /*0700*/  STL [R1+0x88c], RZ ;  /* 0x00088cff01007387 */ /* 0x000fe80000100800 */
[----:B------:R-:W-:Y:S01]  /*0710*/  STL [R1+0x890], RZ ;  /* 0x000890ff01007387 */ /* 0x000fe20000100800 */
[----:B0-----:R-:W-:-:S03]  /*0720*/  IMAD.MOV R10, RZ, RZ, -R5 ;  /* 0x000000ffff0a7224 */ /* 0x001fc600078e0a05 */
[----:B------:R-:W-:Y:S01]  /*0730*/  STL [R1+0x894], RZ ;  /* 0x000894ff01007387 */ /* 0x000fe20000100800 */
[----:B------:R-:W-:Y:S01]  /*0740*/  IMAD.MOV.U32 R4, RZ, RZ, R10 ;  /* 0x000000ffff047224 */ /* 0x000fe200078e000a */
[----:B------:R-:W-:Y:S02]  /*0750*/  IABS R10, R13 ;  /* 0x0000000d000a7213 */ /* 0x000fe40000000000 */
[----:B------:R-:W-:Y:S01]  /*0760*/  STL [R1+0x898], RZ ;  /* 0x000898ff01007387 */ /* 0x000fe20000100800 */
[----:B------:R-:W-:Y:S02]  /*0770*/  IMAD R7, R4, R9, RZ ;  /* 0x0000000904077224 */ /* 0x000fe400078e02ff */
[----:B------:R-:W-:Y:S01]  /*0780*/  IMAD.MOV.U32 R4, RZ, RZ, RZ ;  /* 0x000000ffff047224 */ /* 0x000fe200078e00ff */
[----:B------:R-:W-:Y:S03]  /*0790*/  STL [R1+0x89c], RZ ;  /* 0x00089cff01007387 */ /* 0x000fe60000100800 */
[----:B------:R-:W-:Y:S01]  /*07a0*/  IMAD.HI.U32 R4, R5, R7, R4 ;  /* 0x0000000705047227 */ /* 0x000fe200078e0004 */
[----:B------:R-:W-:Y:S03]  /*07b0*/  STL [R1+0x8a0], RZ ;  /* 0x0008a0ff01007387 */ /* 0x000fe60000100800 */
[----:B------:R-:W-:Y:S01]  /*07c0*/  IMAD.MOV R5, RZ, RZ, -R10 ;  /* 0x000000ffff057224 */ /* 0x000fe200078e0a0a */
[----:B------:R-:W-:Y:S01]  /*07d0*/  STL [R1+0x8a4], RZ ;  /* 0x0008a4ff01007387 */ /* 0x000fe20000100800 */
[----:B------:R-:W-:-:S03]  /*07e0*/  IMAD.HI.U32 R0, R4, R11, RZ ;  /* 0x0000000b04007227 */ /* 0x000fc600078e00ff */
[----:B------:R-:W-:Y:S01]  /*07f0*/  STL [R1+0x8a8], RZ ;  /* 0x0008a8ff01007387 */ /* 0x000fe20000100800 */
[----:B------:R-:W-:Y:S02]  /*0800*/  IMAD R4, R0, R5, R11 ;  /* 0x0000000500047224 */ /* 0x000fe400078e020b */
[----:B------:R-:W0:Y:S01]  /*0810*/  LDC R5, c[0x0][0x230] ;  /* 0x00008c00ff057b82 */ /* 0x000e220000000800 */
        /* <DEDUP_REMOVED lines=11> */
[-C--:B------:R-:W-:Y:S01]  /*08d0*/  LOP3.LUT R4, R6, R13.reuse, RZ, 0x3c, !PT ;  /* 0x0000000d06047212 */ /* 0x080fe200078e3cff */
[----:B------:R-:W-:Y:S01]  /*08e0*/  STL [R1+0x8c4], RZ ;  /* 0x0008c4ff01007387 */ /* 0x000fe20000100800 */
[----:B0-----:R-:W-:Y:S02]  /*08f0*/  VIADD R5, R5, 0x7f ;  /* 0x0000007f05057836 */ /* 0x001fe40000000000 */
[----:B------:R-:W-:Y:S01]  /*0900*/  ISETP.GE.AND P2, PT, R4, RZ, PT ;  /* 0x000000ff0400720c */ /* 0x000fe20003f46270 */
[----:B------:R-:W-:Y:S04]  /*0910*/  STL [R1+0x8c8], RZ ;  /* 0x0008c8ff01007387 */ /* 0x000fe80000100800 */
[----:B------:R-:W-:Y:S02]  /*0920*/  STL [R1+0x8cc], RZ ;  /* 0x0008ccff01007387 */ /* 0x000fe40000100800 */
[----:B------:R-:W-:Y:S01]  /*0930*/  @P0 VIADD R0, R0, 0x1 ;  /* 0x0000000100000836 */ /* 0x000fe20000000000 */
[----:B------:R-:W-:Y:S01]  /*0940*/  ISETP.GE.AND P0, PT, R5, 0x80, PT ;  /* 0x000000800500780c */ /* 0x000fe20003f06270 */
[----:B------:R-:W-:Y:S04]  /*0950*/  STL [R1+0x930], RZ ;  /* 0x000930ff01007387 */ /* 0x000fe80000100800 */
[----:B------:R-:W-:Y:S01]  /*0960*/  STL [R1+0x934], RZ ;  /* 0x000934ff01007387 */ /* 0x000fe20000100800 */
[----:B------:R-:W-:Y:S01]  /*0970*/  @!P2 IMAD.MOV R0, RZ, RZ, -R0 ;  /* 0x000000ffff00a224 */ /* 0x000fe200078e0a00 */
[----:B------:R-:W-:-:S02]  /*0980*/  @!P1 LOP3.LUT R0, RZ, R13, RZ, 0x33, !PT ;  /* 0x0000000dff009212 */ /* 0x000fc400078e33ff */
[----:B------:R-:W-:Y:S03]  /*0990*/  STL [R1+0x938], RZ ;  /* 0x000938ff01007387 */ /* 0x000fe60000100800 */
[----:B------:R-:W-:Y:S01]  /*09a0*/  IMAD.MOV R4, RZ, RZ, -R0 ;  /* 0x000000ffff047224 */ /* 0x000fe200078e0a00 */
[----:B------:R-:W-:Y:S01]  /*09b0*/  STL [R1+0x93c], RZ ;  /* 0x00093cff01007387 */ /* 0x000fe20000100800 */
[----:B------:R-:W-:Y:S02]  /*09c0*/  IMAD.SHL.U32 R7, R0, 0x100, RZ ;  /* 0x0000010000077824 */ /* 0x000fe400078e00ff */
[----:B------:R-:W-:Y:S01]  /*09d0*/  IMAD R4, R13, R4, R6 ;  /* 0x000000040d047224 */ /* 0x000fe200078e0206 */
[----:B------:R-:W-:Y:S01]  /*09e0*/  STL [R1+0x6b0], RZ ;  /* 0x0006b0ff01007387 */ /* 0x000fe20000100800 */
[C---:B------:R-:W-:Y:S02]  /*09f0*/  VIADD R5, R7.reuse, 0x1 ;  /* 0x0000000107057836 */ /* 0x040fe40000000000 */
[----:B------:R-:W-:Y:S01]  /*0a00*/  VIADD R0, R7, 0x2 ;  /* 0x0000000207007836 */ /* 0x000fe20000000000 */
[----:B------:R-:W-:Y:S01]  /*0a10*/  STL [R1+0x6b4], RZ ;  /* 0x0006b4ff01007387 */ /* 0x000fe20000100800 */
[----:B------:R-:W-:-:S02]  /*0a20*/  IMAD.IADD R4, R8, 0x1, R4 ;  /* 0x0000000108047824 */ /* 0x000fc400078e0204 */
[C---:B------:R-:W-:Y:S01]  /*0a30*/  VIADD R8, R7.reuse, 0x3 ;  /* 0x0000000307087836 */ /* 0x040fe20000000000 */
[----:B------:R-:W-:Y:S01]  /*0a40*/  STL [R1+0x6b8], RZ ;  /* 0x0006b8ff01007387 */ /* 0x000fe20000100800 */
[C---:B------:R-:W-:Y:S02]  /*0a50*/  VIADD R9, R7.reuse, 0xbe ;  /* 0x000000be07097836 */ /* 0x040fe40000000000 */
[C---:B------:R-:W-:Y:S01]  /*0a60*/  VIADD R29, R7.reuse, 0xb4 ;  /* 0x000000b4071d7836 */ /* 0x040fe20000000000 */
[----:B------:R-:W-:Y:S01]  /*0a70*/  STL [R1+0x6bc], RZ ;  /* 0x0006bcff01007387 */ /* 0x000fe20000100800 */
[C---:B------:R-:W-:Y:S02]  /*0a80*/  VIADD R28, R7.reuse, 0xb8 ;  /* 0x000000b8071c7836 */ /* 0x040fe40000000000 */
[C---:B------:R-:W-:Y:S01]  /*0a90*/  VIADD R54, R7.reuse, 0xc1 ;  /* 0x000000c107367836 */ /* 0x040fe20000000000 */
[----:B------:R-:W-:Y:S01]  /*0aa0*/  STL [R1+0xbf0], RZ ;  /* 0x000bf0ff01007387 */ /* 0x000fe20000100800 */
[----:B------:R-:W-:-:S02]  /*0ab0*/  VIADD R53, R7, 0xc3 ;  /* 0x000000c307357836 */ /* 0x000fc40000000000 */
        /* <DEDUP_REMOVED lines=8> */
[----:B------:R-:W-:-:S03]  /*0b40*/  VIADD R30, R7, 0xcf ;  /* 0x000000cf071e7836 */ /* 0x000fc60000000000 */
[----:B------:R-:W-:Y:S04]  /*0b50*/  STL [R1+0xbe0], RZ ;  /* 0x000be0ff01007387 */ /* 0x000fe80000100800 */
        /* <DEDUP_REMOVED lines=423> */
[----:B------:R-:W-:Y:S04]  /*25d0*/  STL [R1+0x9ac], R7 ;  /* 0x0009ac0701007387 */ /* 0x000fe80000100800 */
[----:B------:R0:W-:Y:S04]  /*25e0*/  STL [R1+0xcb4], R5 ;  /* 0x000cb40501007387 */ /* 0x0001e80000100800 */
[----:B------:R1:W-:Y:S04]  /*25f0*/  STL [R1+0xcb0], R0 ;  /* 0x000cb00001007387 */ /* 0x0003e80000100800 */
[----:B------:R2:W-:Y:S01]  /*2600*/  STL [R1+0xcac], R8 ;  /* 0x000cac0801007387 */ /* 0x0005e20000100800 */
[C---:B0-----:R-:W-:Y:S01]  /*2610*/  VIADD R5, R7.reuse, 0x4 ;  /* 0x0000000407057836 */ /* 0x041fe20000000000 */
[----:B------:R-:W0:Y:S01]  /*2620*/  S2R R14, SR_TID.X ;  /* 0x00000000000e7919 */ /* 0x000e220000002100 */
[----:B-1----:R-:W-:-:S03]  /*2630*/  VIADD R0, R7, 0x5 ;  /* 0x0000000507007836 */ /* 0x002fc60000000000 */
[----:B------:R1:W-:Y:S01]  /*2640*/  STL [R1+0xca8], R5 ;  /* 0x000ca80501007387 */ /* 0x0003e20000100800 */
[----:B--2---:R-:W-:-:S03]  /*2650*/  VIADD R8, R7, 0x6 ;  /* 0x0000000607087836 */ /* 0x004fc60000000000 */
[----:B------:R2:W-:Y:S04]  /*2660*/  STL [R1+0xca4], R0 ;  /* 0x000ca40001007387 */ /* 0x0005e80000100800 */
[----:B------:R3:W-:Y:S01]  /*2670*/  STL [R1+0xca0], R8 ;  /* 0x000ca00801007387 */ /* 0x0007e20000100800 */
[C---:B-1----:R-:W-:Y:S02]  /*2680*/  VIADD R5, R7.reuse, 0x7 ;  /* 0x0000000707057836 */ /* 0x042fe40000000000 */
[----:B--2---:R-:W-:-:S03]  /*2690*/  VIADD R0, R7, 0x8 ;  /* 0x0000000807007836 */ /* 0x004fc60000000000 */
[----:B------:R1:W-:Y:S01]  /*26a0*/  STL [R1+0xc9c], R5 ;  /* 0x000c9c0501007387 */ /* 0x0003e20000100800 */
[----:B---3--:R-:W-:-:S03]  /*26b0*/  VIADD R8, R7, 0x9 ;  /* 0x0000000907087836 */ /* 0x008fc60000000000 */
[----:B------:R2:W-:Y:S04]  /*26c0*/  STL [R1+0xc98], R0 ;  /* 0x000c980001007387 */ /* 0x0005e80000100800 */
[----:B------:R3:W-:Y:S01]  /*26d0*/  STL [R1+0xc94], R8 ;  /* 0x000c940801007387 */ /* 0x0007e20000100800 */
[C---:B-1----:R-:W-:Y:S01]  /*26e0*/  VIADD R5, R7.reuse, 0xa ;  /* 0x0000000a07057836 */ /* 0x042fe20000000000 */
[----:B0-----:R-:W-:Y:S01]  /*26f0*/  LOP3.LUT R6, R14, 0x1f, RZ, 0xc0, !PT ;  /* 0x0000001f0e067812 */ /* 0x001fe200078ec0ff */
[----:B--2---:R-:W-:-:S03]  /*2700*/  VIADD R0, R7, 0xb ;  /* 0x0000000b07007836 */ /* 0x004fc60000000000 */
[----:B------:R0:W-:Y:S01]  /*2710*/  STL [R1+0xc90], R5 ;  /* 0x000c900501007387 */ /* 0x0001e20000100800 */
[----:B---3--:R-:W-:-:S03]  /*2720*/  VIADD R8, R7, 0xc ;  /* 0x0000000c07087836 */ /* 0x008fc60000000000 */
[----:B------:R1:W-:Y:S04]  /*2730*/  STL [R1+0xc8c], R0 ;  /* 0x000c8c0001007387 */ /* 0x0003e80000100800 */
[----:B------:R2:W-:Y:S01]  /*2740*/  STL [R1+0xc88], R8 ;  /* 0x000c880801007387 */ /* 0x0005e20000100800 */
[C---:B0-----:R-:W-:Y:S02]  /*2750*/  VIADD R5, R7.reuse, 0xd ;  /* 0x0000000d07057836 */ /* 0x041fe40000000000 */
[----:B-1----:R-:W-:-:S03]  /*2760*/  VIADD R0, R7, 0xe ;  /* 0x0000000e07007836 */ /* 0x002fc60000000000 */
[----:B------:R0:W-:Y:S01]  /*2770*/  STL [R1+0xc84], R5 ;  /* 0x000c840501007387 */ /* 0x0001e20000100800 */
[----:B--2---:R-:W-:-:S03]  /*2780*/  VIADD R8, R7, 0xf ;  /* 0x0000000f07087836 */ /* 0x004fc60000000000 */
        /* <DEDUP_REMOVED lines=336> */
[----:B------:R1:W-:Y:S01]  /*3c90*/  STL [R1+0x98], R0 ;  /* 0x0000980001007387 */ /* 0x0003e20000100800 */
[C---:B0-----:R-:W-:Y:S02]  /*3ca0*/  VIADD R5, R7.reuse, 0xb9 ;  /* 0x000000b907057836 */ /* 0x041fe40000000000 */
[----:B-1----:R-:W-:-:S03]  /*3cb0*/  VIADD R0, R7, 0xbb ;  /* 0x000000bb07007836 */ /* 0x002fc60000000000 */
[----:B------:R0:W-:Y:S04]  /*3cc0*/  STL [R1+0x8c], R5 ;  /* 0x00008c0501007387 */ /* 0x0001e80000100800 */
[----:B------:R1:W-:Y:S01]  /*3cd0*/  STL [R1+0x84], R0 ;  /* 0x0000840001007387 */ /* 0x0003e20000100800 */
[C---:B0-----:R-:W-:Y:S02]  /*3ce0*/  VIADD R5, R7.reuse, 0xbc ;  /* 0x000000bc07057836 */ /* 0x041fe40000000000 */
[----:B-1----:R-:W-:-:S03]  /*3cf0*/  VIADD R0, R7, 0xbd ;  /* 0x000000bd07007836 */ /* 0x002fc60000000000 */
[----:B------:R0:W-:Y:S04]  /*3d00*/  STL [R1+0x80], R5 ;  /* 0x0000800501007387 */ /* 0x0001e80000100800 */
[----:B------:R1:W-:Y:S04]  /*3d10*/  STL [R1+0x7c], R0 ;  /* 0x00007c0001007387 */ /* 0x0003e80000100800 */
[----:B------:R-:W-:Y:S01]  /*3d20*/  STL [R1+0x78], R9 ;  /* 0x0000780901007387 */ /* 0x000fe20000100800 */
[C---:B0-----:R-:W-:Y:S02]  /*3d30*/  VIADD R5, R7.reuse, 0xbf ;  /* 0x000000bf07057836 */ /* 0x041fe40000000000 */
[----:B-1----:R-:W-:-:S03]  /*3d40*/  VIADD R0, R7, 0xc0 ;  /* 0x000000c007007836 */ /* 0x002fc60000000000 */
[----:B------:R0:W-:Y:S04]  /*3d50*/  STL [R1+0x74], R5 ;  /* 0x0000740501007387 */ /* 0x0001e80000100800 */
[----:B------:R1:W-:Y:S01]  /*3d60*/  STL [R1+0x70], R0 ;  /* 0x0000700001007387 */ /* 0x0003e20000100800 */
[C---:B0-----:R-:W-:Y:S02]  /*3d70*/  VIADD R5, R7.reuse, 0xc2 ;  /* 0x000000c207057836 */ /* 0x041fe40000000000 */
[----:B-1----:R-:W-:-:S03]  /*3d80*/  VIADD R0, R7, 0xc4 ;  /* 0x000000c407007836 */ /* 0x002fc60000000000 */
[----:B------:R0:W-:Y:S04]  /*3d90*/  STL [R1+0x58], R5 ;  /* 0x0000580501007387 */ /* 0x0001e80000100800 */
[----:B------:R1:W-:Y:S01]  /*3da0*/  STL [R1+0x48], R0 ;  /* 0x0000480001007387 */ /* 0x0003e20000100800 */
[C---:B0-----:R-:W-:Y:S02]  /*3db0*/  VIADD R5, R7.reuse, 0xc9 ;  /* 0x000000c907057836 */ /* 0x041fe40000000000 */
[----:B-1----:R-:W-:-:S05]  /*3dc0*/  VIADD R0, R7, 0xc6 ;  /* 0x000000c607007836 */ /* 0x002fca0000000000 */
[----:B------:R0:W-:Y:S04]  /*3dd0*/  STL [R1+0x30], R0 ;  /* 0x0000300001007387 */ /* 0x0001e80000100800 */
[----:B------:R1:W-:Y:S01]  /*3de0*/  STL [R1+0x24], R5 ;  /* 0x0000240501007387 */ /* 0x0003e20000100800 */
[C---:B0-----:R-:W-:Y:S02]  /*3df0*/  VIADD R0, R7.reuse, 0xca ;  /* 0x000000ca07007836 */ /* 0x041fe40000000000 */
[----:B-1----:R-:W-:-:S03]  /*3e00*/  VIADD R5, R7, 0xd0 ;  /* 0x000000d007057836 */ /* 0x002fc60000000000 */
[----:B------:R0:W-:Y:S02]  /*3e10*/  STL [R1+0x20], R0 ;  /* 0x0000200001007387 */ /* 0x0001e40000100800 */
[----:B0-----:R-:W-:-:S05]  /*3e20*/  VIADD R0, R7, 0xcc ;  /* 0x000000cc07007836 */ /* 0x001fca0000000000 */
[----:B------:R0:W-:Y:S02]  /*3e30*/  STL [R1+0x10], R0 ;  /* 0x0000100001007387 */ /* 0x0001e40000100800 */
[----:B0-----:R-:W-:-:S05]  /*3e40*/  VIADD R0, R7, 0xce ;  /* 0x000000ce07007836 */ /* 0x001fca0000000000 */
[----:B------:R0:W-:Y:S04]  /*3e50*/  STL [R1+0x8], R0 ;  /* 0x0000080001007387 */ /* 0x0001e80000100800 */
[----:B------:R1:W-:Y:S01]  /*3e60*/  STL [R1], R5 ;  /* 0x0000000501007387 */ /* 0x0003e20000100800 */
[----:B0-----:R-:W-:Y:S02]  /*3e70*/  IMAD.SHL.U32 R0, R4, 0x40, RZ ;  /* 0x0000004004007824 */ /* 0x001fe400078e00ff */
[----:B------:R-:W-:-:S03]  /*3e80*/  IMAD.MOV.U32 R4, RZ, RZ, R7 ;  /* 0x000000ffff047224 */ /* 0x000fc600078e0007 */
[----:B-1----:R-:W-:Y:S01]  /*3e90*/  LOP3.LUT R5, R0, 0x1f, R14, 0xf8, !PT ;  /* 0x0000001f00057812 */ /* 0x002fe200078ef80e */
[----:B------:R-:W-:Y:S01]  /*3ea0*/  VIADD R61, R4, 0xd1 ;  /* 0x000000d1043d7836 */ /* 0x000fe20000000000 */
[----:B------:R-:W-:Y:S01]  /*3eb0*/  LOP3.LUT R0, R0, 0x20, R6, 0xfe, !PT ;  /* 0x0000002000007812 */ /* 0x000fe200078efe06 */
[C---:B------:R-:W-:Y:S02]  /*3ec0*/  VIADD R60, R4.reuse, 0xd2 ;  /* 0x000000d2043c7836 */ /* 0x040fe40000000000 */
[----:B------:R0:W-:Y:S01]  /*3ed0*/  STL [R1+0xea4], R5 ;  /* 0x000ea40501007387 */ /* 0x0001e20000100800 */
[C---:B------:R-:W-:Y:S02]  /*3ee0*/  VIADD R59, R4.reuse, 0xd3 ;  /* 0x000000d3043b7836 */ /* 0x040fe40000000000 */
[C---:B------:R-:W-:Y:S01]  /*3ef0*/  VIADD R58, R4.reuse, 0xd4 ;  /* 0x000000d4043a7836 */ /* 0x040fe20000000000 */
[----:B------:R1:W-:Y:S01]  /*3f00*/  STL [R1+0xea0], R0 ;  /* 0x000ea00001007387 */ /* 0x0003e20000100800 */
[----:B------:R-:W-:-:S02]  /*3f10*/  VIADD R51, R4, 0xd5 ;  /* 0x000000d504337836 */ /* 0x000fc40000000000 */
[C---:B------:R-:W-:Y:S02]  /*3f20*/  VIADD R50, R4.reuse, 0xd6 ;  /* 0x000000d604327836 */ /* 0x040fe40000000000 */
[C---:B------:R-:W-:Y:S02]  /*3f30*/  VIADD R49, R4.reuse, 0xd7 ;  /* 0x000000d704317836 */ /* 0x040fe40000000000 */
[C---:B------:R-:W-:Y:S02]  /*3f40*/  VIADD R48, R4.reuse, 0xd8 ;  /* 0x000000d804307836 */ /* 0x040fe40000000000 */
[C---:B------:R-:W-:Y:S02]  /*3f50*/  VIADD R47, R4.reuse, 0xd9 ;  /* 0x000000d9042f7836 */ /* 0x040fe40000000000 */
[C---:B------:R-:W-:Y:S02]  /*3f60*/  VIADD R46, R4.reuse, 0xda ;  /* 0x000000da042e7836 */ /* 0x040fe40000000000 */
        /* <DEDUP_REMOVED lines=35> */
[C---:B0-----:R-:W-:Y:S02]  /*41a0*/  VIADD R5, R4.reuse, 0xfe ;  /* 0x000000fe04057836 */ /* 0x041fe40000000000 */
[----:B------:R-:W-:Y:S01]  /*41b0*/  VIADD R4, R4, 0xff ;  /* 0x000000ff04047836 */ /* 0x000fe20000000000 */
[----:B-1----:R-:W-:Y:S06]  /*41c0*/  @!P0 BRA `(.L_x_0) ;  /* 0x00000b5800148947 */ /* 0x002fec0003800000 */
[----:B------:R-:W2:Y:S01]  /*41d0*/  LDL.LU R0, [R1+0xac] ;  /* 0x0000ac0001007983 */ /* 0x000ea20000300800 */
[----:B------:R-:W-:Y:S01]  /*41e0*/  ISETP.GE.AND P2, PT, R5, RZ, PT ;  /* 0x000000ff0500720c */ /* 0x000fe20003f46270 */
[----:B------:R-:W-:Y:S01]  /*41f0*/  ULDC.64 UR6, c[0x0][0x218] ;  /* 0x0000860000067ab9 */ /* 0x000fe20000000a00 */
[----:B------:R-:W-:Y:S01]  /*4200*/  ISETP.GE.AND P4, PT, R4, RZ, PT ;  /* 0x000000ff0400720c */ /* 0x000fe20003f86270 */
[----:B------:R0:W-:Y:S01]  /*4210*/  STL [R1+0x44f4], R41 ;  /* 0x0044f42901007387 */ /* 0x0001e20000100800 */
[----:B------:R-:W-:Y:S01]  /*4220*/  ULDC UR21, c[0x0][0x234] ;  /* 0x00008d0000157ab9 */ /* 0x000fe20000000800 */
[----:B------:R-:W-:Y:S01]  /*4230*/  ULDC.64 UR32, c[0x0][0x210] ;  /* 0x0000840000207ab9 */ /* 0x000fe20000000a00 */
[----:B------:R-:W-:Y:S01]  /*4240*/  ULDC UR60, c[0x0][0x240] ;  /* 0x00009000003c7ab9 */ /* 0x000fe20000000800 */
[----:B------:R-:W-:Y:S01]  /*4250*/  ULDC UR47, c[0x0][0x238] ;  /* 0x00008e00002f7ab9 */ /* 0x000fe20000000800 */
[----:B------:R-:W-:Y:S01]  /*4260*/  ULDC UR24, c[0x0][0x238] ;  /* 0x00008e0000187ab9 */ /* 0x000fe20000000800 */
[----:B------:R-:W-:Y:S01]  /*4270*/  ULDC UR23, c[0x0][0x238] ;  /* 0x00008e0000177ab9 */ /* 0x000fe20000000800 */
[----:B------:R-:W-:Y:S01]  /*4280*/  ULDC UR34, c[0x0][0x238] ;  /* 0x00008e0000227ab9 */ /* 0x000fe20000000800 */
[----:B------:R-:W-:Y:S01]  /*4290*/  ULDC UR25, c[0x0][0x238] ;  /* 0x00008e0000197ab9 */ /* 0x000fe20000000800 */
[----:B------:R-:W-:Y:S01]  /*42a0*/  ULDC UR27, c[0x0][0x238] ;  /* 0x00008e00001b7ab9 */ /* 0x000fe20000000800 */
[----:B0-----:R-:W3:Y:S01]  /*42b0*/  LDL.LU R41, [R1+0x98] ;  /* 0x0000980001297983 */ /* 0x001ee20000300800 */
[----:B------:R-:W-:Y:S01]  /*42c0*/  ULDC UR28, c[0x0][0x238] ;  /* 0x00008e00001c7ab9 */ /* 0x000fe20000000800 */
[----:B------:R-:W-:Y:S01]  /*42d0*/  ULDC UR30, c[0x0][0x238] ;  /* 0x00008e00001e7ab9 */ /* 0x000fe20000000800 */
[----:B------:R-:W-:Y:S01]  /*42e0*/  ULDC UR26, c[0x0][0x238] ;  /* 0x00008e00001a7ab9 */ /* 0x000fe20000000800 */
[----:B------:R0:W-:Y:S01]  /*42f0*/  STL [R1+0x44f0], R42 ;  /* 0x0044f02a01007387 */ /* 0x0001e20000100800 */
[----:B------:R-:W-:Y:S01]  /*4300*/  ULDC UR5, c[0x0][0x238] ;  /* 0x00008e0000057ab9 */ /* 0x000fe20000000800 */
        /* <DEDUP_REMOVED lines=8> */
[----:B0-----:R-:W4:Y:S01]  /*4390*/  LDL R42, [R1+0xea0] ;  /* 0x000ea000012a7983 */ /* 0x001f220000100800 */
[----:B------:R-:W-:Y:S01]  /*43a0*/  ULDC UR43, c[0x0][0x238] ;  /* 0x00008e00002b7ab9 */ /* 0x000fe20000000800 */
[----:B------:R-:W-:Y:S01]  /*43b0*/  ULDC UR49, c[0x0][0x238] ;  /* 0x00008e0000317ab9 */ /* 0x000fe20000000800 */
[----:B------:R-:W-:Y:S01]  /*43c0*/  ULDC UR53, c[0x0][0x238] ;  /* 0x00008e0000357ab9 */ /* 0x000fe20000000800 */
[----:B------:R-:W-:Y:S01]  /*43d0*/  STL [R1+0x44ec], R43 ;  /* 0x0044ec2b01007387 */ /* 0x000fe20000100800 */
        /* <DEDUP_REMOVED lines=28> */
[----:B--2---:R-:W-:-:S02]  /*45a0*/  IMAD.MOV.U32 R44, RZ, RZ, R0 ;  /* 0x000000ffff2c7224 */ /* 0x004fc400078e0000 */
[----:B---3--:R-:W-:Y:S02]  /*45b0*/  IMAD.MOV.U32 R43, RZ, RZ, R41 ;  /* 0x000000ffff2b7224 */ /* 0x008fe400078e0029 */
[----:B------:R-:W2:Y:S01]  /*45c0*/  LDL R41, [R1+0xea4] ;  /* 0x000ea40001297983 */ /* 0x000ea20000100800 */
[----:B------:R-:W-:-:S03]  /*45d0*/  IABS R0, R3 ;  /* 0x0000000300007213 */ /* 0x000fc60000000000 */
[----:B------:R0:W-:Y:S04]  /*45e0*/  STL [R1+0x44e4], R45 ;  /* 0x0044e42d01007387 */ /* 0x0001e80000100800 */
[----:B------:R1:W-:Y:S04]  /*45f0*/  STL [R1+0x44e0], R46 ;  /* 0x0044e02e01007387 */ /* 0x0003e80000100800 */
[----:B------:R3:W-:Y:S01]  /*4600*/  STL [R1+0x44dc], R47 ;  /* 0x0044dc2f01007387 */ /* 0x0007e20000100800 */
[----:B0-----:R-:W-:-:S03]  /*4610*/  IMAD.MOV.U32 R45, RZ, RZ, R8 ;  /* 0x000000ffff2d7224 */ /* 0x001fc600078e0008 */
[----:B------:R0:W-:Y:S01]  /*4620*/  STL [R1+0x44d8], R48 ;  /* 0x0044d83001007387 */ /* 0x0001e20000100800 */
[----:B------:R-:W5:Y:S01]  /*4630*/  I2F.RP R8, R0 ;  /* 0x0000000000087306 */ /* 0x000f620000209400 */
[----:B-1----:R-:W-:Y:S02]  /*4640*/  IMAD.MOV.U32 R46, RZ, RZ, R28 ;  /* 0x000000ffff2e7224 */ /* 0x002fe400078e001c */
[----:B------:R1:W-:Y:S01]  /*4650*/  STL [R1+0x44d4], R49 ;  /* 0x0044d43101007387 */ /* 0x0003e20000100800 */
[----:B---3--:R-:W-:-:S03]  /*4660*/  IMAD.MOV.U32 R47, RZ, RZ, R29 ;  /* 0x000000ffff2f7224 */ /* 0x008fc600078e001d */
[----:B------:R3:W-:Y:S01]  /*4670*/  STL [R1+0x44d0], R50 ;  /* 0x0044d03201007387 */ /* 0x0007e20000100800 */
[----:B0-----:R-:W-:-:S03]  /*4680*/  IMAD.MOV.U32 R48, RZ, RZ, R55 ;  /* 0x000000ffff307224 */ /* 0x001fc600078e0037 */
[----:B------:R0:W-:Y:S01]  /*4690*/  STL [R1+0x44cc], R51 ;  /* 0x0044cc3301007387 */ /* 0x0001e20000100800 */
[----:B-1----:R-:W-:-:S03]  /*46a0*/  IMAD.MOV.U32 R49, RZ, RZ, R53 ;  /* 0x000000ffff317224 */ /* 0x002fc600078e0035 */
[----:B------:R1:W-:Y:S01]  /*46b0*/  STL [R1+0x44c8], R58 ;  /* 0x0044c83a01007387 */ /* 0x0003e20000100800 */
[----:B-----5:R-:W5:Y:S01]  /*46c0*/  MUFU.RCP R8, R8 ;  /* 0x0000000800087308 */ /* 0x020f620000001000 */
[----:B---3--:R-:W-:Y:S02]  /*46d0*/  IMAD.MOV.U32 R50, RZ, RZ, R30 ;  /* 0x000000ffff327224 */ /* 0x008fe400078e001e */
[----:B------:R3:W-:Y:S01]  /*46e0*/  STL [R1+0x44c4], R59 ;  /* 0x0044c43b01007387 */ /* 0x0007e20000100800 */
[----:B0-----:R-:W-:-:S03]  /*46f0*/  IMAD.MOV.U32 R51, RZ, RZ, R54 ;  /* 0x000000ffff337224 */ /* 0x001fc600078e0036 */
[----:B------:R0:W-:Y:S01]  /*4700*/  STL [R1+0x44c0], R60 ;  /* 0x0044c03c01007387 */ /* 0x0001e20000100800 */
[----:B-1----:R-:W-:Y:S01]  /*4710*/  IMAD.MOV.U32 R58, RZ, RZ, R52 ;  /* 0x000000ffff3a7224 */ /* 0x002fe200078e0034 */
[----:B------:R-:W-:Y:S02]  /*4720*/  IABS R52, R2 ;  /* 0x0000000200347213 */ /* 0x000fe40000000000 */
[----:B------:R1:W-:Y:S01]  /*4730*/  STL [R1+0x44bc], R61 ;  /* 0x0044bc3d01007387 */ /* 0x0003e20000100800 */
[----:B---3--:R-:W-:Y:S01]  /*4740*/  IMAD.MOV.U32 R59, RZ, RZ, R31 ;  /* 0x000000ffff3b7224 */ /* 0x008fe200078e001f */
[----:B------:R-:W3:Y:S01]  /*4750*/  I2F.RP R28, R52 ;  /* 0x00000034001c7306 */ /* 0x000ee20000209400 */
[----:B-----5:R-:W-:Y:S01]  /*4760*/  VIADD R8, R8, 0xffffffe ;  /* 0x0ffffffe08087836 */ /* 0x020fe20000000000 */
[----:B----4-:R-:W-:Y:S01]  /*4770*/  ISETP.GE.AND P6, PT, R42, RZ, PT ;  /* 0x000000ff2a00720c */ /* 0x010fe20003fc6270 */
[----:B0-----:R-:W-:Y:S02]  /*4780*/  IMAD.MOV.U32 R60, RZ, RZ, R56 ;  /* 0x000000ffff3c7224 */ /* 0x001fe400078e0038 */
[----:B-1----:R-:W-:-:S03]  /*4790*/  IMAD.MOV.U32 R61, RZ, RZ, R57 ;  /* 0x000000ffff3d7224 */ /* 0x002fc600078e0039 */
[----:B------:R-:W-:Y:S08]  /*47a0*/  F2I.FTZ.U32.TRUNC.NTZ R31, R8 ;  /* 0x00000008001f7305 */ /* 0x000ff0000021f000 */
[----:B---3--:R-:W0:Y:S02]  /*47b0*/  MUFU.RCP R28, R28 ;  /* 0x0000001c001c7308 */ /* 0x008e240000001000 */
[----:B0-----:R-:W-:-:S06]  /*47c0*/  VIADD R28, R28, 0xffffffe ;  /* 0x0ffffffe1c1c7836 */ /* 0x001fcc0000000000 */
[----:B------:R0:W1:Y:S02]  /*47d0*/  F2I.FTZ.U32.TRUNC.NTZ R29, R28 ;  /* 0x0000001c001d7305 */ /* 0x000064000021f000 */
[----:B0-----:R-:W-:Y:S02]  /*47e0*/  IMAD.MOV.U32 R28, RZ, RZ, RZ ;  /* 0x000000ffff1c7224 */ /* 0x001fe400078e00ff */
[----:B-1----:R-:W-:-:S04]  /*47f0*/  IMAD.MOV R8, RZ, RZ, -R29 ;  /* 0x000000ffff087224 */ /* 0x002fc800078e0a1d */
[----:B------:R-:W-:Y:S01]  /*4800*/  IMAD R30, R8, R52, RZ ;  /* 0x00000034081e7224 */ /* 0x000fe200078e02ff */
[----:B------:R-:W-:-:S03]  /*4810*/  IABS R8, R42 ;  /* 0x0000002a00087213 */ /* 0x000fc60000000000 */
[----:B------:R-:W-:-:S04]  /*4820*/  IMAD.HI.U32 R28, R29, R30, R28 ;  /* 0x0000001e1d1c7227 */ /* 0x000fc800078e001c */
[----:B------:R-:W-:Y:S02]  /*4830*/  IMAD.MOV R30, RZ, RZ, -R31 ;  /* 0x000000ffff1e7224 */ /* 0x000fe400078e0a1f */
[----:B------:R-:W-:Y:S02]  /*4840*/  IMAD.MOV.U32 R29, RZ, RZ, R8 ;  /* 0x000000ffff1d7224 */ /* 0x000fe400078e0008 */
[----:B------:R-:W-:Y:S02]  /*4850*/  IMAD.MOV.U32 R8, RZ, RZ, R30 ;  /* 0x000000ffff087224 */ /* 0x000fe400078e001e */
[----:B------:R-:W-:-:S04]  /*4860*/  IMAD.HI.U32 R53, R28, R29, RZ ;  /* 0x0000001d1c357227 */ /* 0x000fc800078e00ff */
[----:B------:R-:W-:Y:S02]  /*4870*/  IMAD R8, R8, R0, RZ ;  /* 0x0000000008087224 */ /* 0x000fe400078e02ff */
[----:B------:R-:W-:Y:S02]  /*4880*/  IMAD.MOV.U32 R30, RZ, RZ, RZ ;  /* 0x000000ffff1e7224 */ /* 0x000fe400078e00ff */
[----:B------:R-:W-:Y:S02]  /*4890*/  IMAD.MOV R53, RZ, RZ, -R53 ;  /* 0x000000ffff357224 */ /* 0x000fe400078e0a35 */
[----:B------:R-:W-:-:S04]  /*48a0*/  IMAD.HI.U32 R8, R31, R8, R30 ;  /* 0x000000081f087227 */ /* 0x000fc800078e001e */
[C---:B------:R-:W-:Y:S01]  /*48b0*/  IMAD R30, R52.reuse, R53, R29 ;  /* 0x00000035341e7224 */ /* 0x040fe200078e021d */
[----:B------:R-:W-:Y:S02]  /*48c0*/  IABS R29, R5 ;  /* 0x00000005001d7213 */ /* 0x000fe40000000000 */
[----:B------:R-:W-:Y:S02]  /*48d0*/  IABS R53, R7 ;  /* 0x0000000700357213 */ /* 0x000fe40000000000 */
[----:B------:R-:W-:Y:S01]  /*48e0*/  ISETP.GT.U32.AND P1, PT, R52, R30, PT ;  /* 0x0000001e3400720c */ /* 0x000fe20003f24070 */
[----:B------:R-:W-:-:S04]  /*48f0*/  IMAD.HI.U32 R57, R8, R29, RZ ;  /* 0x0000001d08397227 */ /* 0x000fc800078e00ff */
[----:B------:R-:W-:Y:S02]  /*4900*/  IMAD.MOV R57, RZ, RZ, -R57 ;  /* 0x000000ffff397224 */ /* 0x000fe400078e0a39 */
[----:B------:R-:W-:-:S04]  /*4910*/  IMAD.HI.U32 R56, R8, R53, RZ ;  /* 0x0000003508387227 */ /* 0x000fc800078e00ff */
[----:B------:R-:W-:Y:S02]  /*4920*/  IMAD R29, R0, R57, R29 ;  /* 0x00000039001d7224 */ /* 0x000fe400078e021d */
[----:B------:R-:W-:Y:S02]  /*4930*/  @!P1 IMAD.IADD R30, R30, 0x1, -R52 ;  /* 0x000000011e1e9824 */ /* 0x000fe400078e0a34 */
[----:B------:R-:W-:-:S03]  /*4940*/  IMAD.MOV R56, RZ, RZ, -R56 ;  /* 0x000000ffff387224 */ /* 0x000fc600078e0a38 */
[----:B------:R-:W-:-:S13]  /*4950*/  ISETP.GT.U32.AND P3, PT, R52, R30, PT ;  /* 0x0000001e3400720c */ /* 0x000fda0003f64070 */
[----:B------:R-:W-:Y:S01]  /*4960*/  @!P3 IMAD.IADD R30, R30, 0x1, -R52 ;  /* 0x000000011e1eb824 */ /* 0x000fe200078e0a34 */
[----:B------:R-:W-:Y:S02]  /*4970*/  ISETP.NE.AND P3, PT, R2, RZ, PT ;  /* 0x000000ff0200720c */ /* 0x000fe40003f65270 */
[----:B------:R-:W-:Y:S01]  /*4980*/  LOP3.LUT R2, RZ, R2, RZ, 0x33, !PT ;  /* 0x00000002ff027212 */ /* 0x000fe200078e33ff */
[----:B------:R-:W-:Y:S01]  /*4990*/  @!P6 IMAD.MOV R30, RZ, RZ, -R30 ;  /* 0x000000ffff1ee224 */ /* 0x000fe200078e0a1e */
[----:B--2---:R-:W-:-:S05]  /*49a0*/  IABS R54, R41 ;  /* 0x0000002900367213 */ /* 0x004fca0000000000 */
[----:B------:R-:W-:Y:S01]  /*49b0*/  IMAD.HI.U32 R55, R28, R54, RZ ;  /* 0x000000361c377227 */ /* 0x000fe200078e00ff */
[----:B------:R-:W-:-:S03]  /*49c0*/  IABS R28, R4 ;  /* 0x00000004001c7213 */ /* 0x000fc60000000000 */
[----:B------:R-:W-:-:S04]  /*49d0*/  IMAD.MOV R55, RZ, RZ, -R55 ;  /* 0x000000ffff377224 */ /* 0x000fc800078e0a37 */
[----:B------:R-:W-:Y:S01]  /*49e0*/  IMAD R31, R52, R55, R54 ;  /* 0x00000037341f7224 */ /* 0x000fe200078e0236 */
[----:B------:R-:W-:Y:S01]  /*49f0*/  IABS R54, R6 ;  /* 0x0000000600367213 */ /* 0x000fe20000000000 */
[----:B------:R-:W-:-:S03]  /*4a00*/  IMAD.HI.U32 R55, R8, R28, RZ ;  /* 0x0000001c08377227 */ /* 0x000fc600078e00ff */
[----:B------:R-:W-:Y:S01]  /*4a10*/  ISETP.GT.U32.AND P0, PT, R52, R31, PT ;  /* 0x0000001f3400720c */ /* 0x000fe20003f04070 */
[----:B------:R-:W-:-:S04]  /*4a20*/  IMAD.MOV R55, RZ, RZ, -R55 ;  /* 0x000000ffff377224 */ /* 0x000fc800078e0a37 */
[----:B------:R-:W-:Y:S02]  /*4a30*/  IMAD R28, R0, R55, R28 ;  /* 0x00000037001c7224 */ /* 0x000fe400078e021c */
[----:B------:R-:W-:-:S03]  /*4a40*/  IMAD.HI.U32 R55, R8, R54, RZ ;  /* 0x0000003608377227 */ /* 0x000fc600078e00ff */
[----:B------:R-:W-:Y:S01]  /*4a50*/  ISETP.GT.U32.AND P5, PT, R0, R28, PT ;  /* 0x0000001c0000720c */ /* 0x000fe20003fa4070 */
[----:B------:R-:W-:Y:S02]  /*4a60*/  IMAD.MOV R55, RZ, RZ, -R55 ;  /* 0x000000ffff377224 */ /* 0x000fe400078e0a37 */
[----:B------:R-:W-:Y:S01]  /*4a70*/  @!P0 IMAD.IADD R31, R31, 0x1, -R52 ;  /* 0x000000011f1f8824 */ /* 0x000fe200078e0a34 */
[----:B------:R-:W-:-:S09]  /*4a80*/  ISETP.GE.AND P0, PT, R41, RZ, PT ;  /* 0x000000ff2900720c */ /* 0x000fd20003f06270 */
[----:B------:R-:W-:Y:S01]  /*4a90*/  @!P5 IMAD.IADD R28, R28, 0x1, -R0 ;  /* 0x000000011c1cd824 */ /* 0x000fe200078e0a00 */
[----:B------:R-:W-:Y:S01]  /*4aa0*/  ISETP.GT.U32.AND P1, PT, R52, R31, PT ;  /* 0x0000001f3400720c */ /* 0x000fe20003f24070 */
[C---:B------:R-:W-:Y:S01]  /*4ab0*/  IMAD R5, R0.reuse, R55, R54 ;  /* 0x0000003700057224 */ /* 0x040fe200078e0236 */
[C---:B------:R-:W-:Y:S01]  /*4ac0*/  ISETP.GT.U32.AND P5, PT, R0.reuse, R29, PT ;  /* 0x0000001d0000720c */ /* 0x040fe20003fa4070 */
[----:B------:R-:W2:Y:S10]  /*4ad0*/  LDL.LU R41, [R1+0x44f4] ;  /* 0x0044f40001297983 */ /* 0x000eb40000300800 */
[----:B------:R-:W-:Y:S01]  /*4ae0*/  @!P1 IMAD.IADD R31, R31, 0x1, -R52 ;  /* 0x000000011f1f9824 */ /* 0x000fe200078e0a34 */
[----:B------:R-:W-:Y:S01]  /*4af0*/  ISETP.GT.U32.AND P1, PT, R0, R28, PT ;  /* 0x0000001c0000720c */ /* 0x000fe20003f24070 */
[----:B------:R-:W-:Y:S01]  /*4b00*/  @!P5 IMAD.IADD R29, R29, 0x1, -R0 ;  /* 0x000000011d1dd824 */ /* 0x000fe200078e0a00 */
[----:B------:R-:W-:Y:S01]  /*4b10*/  IABS R55, R10 ;  /* 0x0000000a00377213 */ /* 0x000fe20000000000 */
[----:B------:R-:W-:Y:S01]  /*4b20*/  @!P0 IMAD.MOV R31, RZ, RZ, -R31 ;  /* 0x000000ffff1f8224 */ /* 0x000fe200078e0a1f */
[----:B------:R-:W-:Y:S01]  /*4b30*/  ISETP.GE.AND P0, PT, R6, RZ, PT ;  /* 0x000000ff0600720c */ /* 0x000fe20003f06270 */
[----:B------:R-:W3:Y:S01]  /*4b40*/  LDL.LU R42, [R1+0x44f0] ;  /* 0x0044f000012a7983 */ /* 0x000ee20000300800 */
[----:B------:R-:W-:Y:S01]  /*4b50*/  IMAD R4, R0, R56, R53 ;  /* 0x0000003800047224 */ /* 0x000fe200078e0235 */
[----:B------:R-:W-:-:S02]  /*4b60*/  IABS R53, R12 ;  /* 0x0000000c00357213 */ /* 0x000fc40000000000 */
[C---:B------:R-:W-:Y:S02]  /*4b70*/  SEL R6, R2.reuse, R31, !P3 ;  /* 0x0000001f02067207 */ /* 0x040fe40005800000 */
[----:B------:R-:W-:Y:S02]  /*4b80*/  SEL R2, R2, R30, !P3 ;  /* 0x0000001e02027207 */ /* 0x000fe40005800000 */
[----:B------:R-:W-:Y:S01]  /*4b90*/  ISETP.GT.U32.AND P5, PT, R0, R29, PT ;  /* 0x0000001d0000720c */ /* 0x000fe20003fa4070 */
[----:B------:R-:W-:Y:S01]  /*4ba0*/  STL [R1+0x464], R6 ;  /* 0x0004640601007387 */ /* 0x000fe20000100800 */
[----:B------:R-:W-:Y:S01]  /*4bb0*/  @!P1 IMAD.IADD R28, R28, 0x1, -R0 ;  /* 0x000000011c1c9824 */ /* 0x000fe200078e0a00 */
[----:B------:R-:W-:Y:S02]  /*4bc0*/  ISETP.GE.AND P1, PT, R7, RZ, PT ;  /* 0x000000ff0700720c */ /* 0x000fe40003f26270 */
[----:B------:R0:W-:Y:S01]  /*4bd0*/  STL [R1+0x460], R2 ;  /* 0x0004600201007387 */ /* 0x0001e20000100800 */
[----:B------:R-:W-:-:S02]  /*4be0*/  IABS R52, R13 ;  /* 0x0000000d00347213 */ /* 0x000fc40000000000 */
[----:B------:R-:W-:Y:S02]  /*4bf0*/  IABS R56, R9 ;  /* 0x0000000900387213 */ /* 0x000fe40000000000 */
[----:B------:R-:W-:Y:S02]  /*4c00*/  IABS R31, R14 ;  /* 0x0000000e001f7213 */ /* 0x000fe40000000000 */
[----:B------:R-:W-:Y:S01]  /*4c10*/  IABS R30, R15 ;  /* 0x0000000f001e7213 */ /* 0x000fe20000000000 */
[----:B------:R-:W-:Y:S01]  /*4c20*/  @!P5 IMAD.IADD R29, R29, 0x1, -R0 ;  /* 0x000000011d1dd824 */ /* 0x000fe200078e0a00 */
[----:B------:R-:W-:Y:S01]  /*4c30*/  ISETP.GE.AND P5, PT, R9, RZ, PT ;  /* 0x000000ff0900720c */ /* 0x000fe20003fa6270 */
[----:B0-----:R-:W-:Y:S01]  /*4c40*/  IMAD.HI.U32 R2, R8, R55, RZ ;  /* 0x0000003708027227 */ /* 0x001fe200078e00ff */
[----:B------:R-:W-:Y:S02]  /*4c50*/  IABS R9, R16 ;  /* 0x0000001000097213 */ /* 0x000fe40000000000 */
[C---:B------:R-:W-:Y:S01]  /*4c60*/  ISETP.GT.U32.AND P6, PT, R0.reuse, R5, PT ;  /* 0x000000050000720c */ /* 0x040fe20003fc4070 */
[----:B------:R-:W-:Y:S01]  /*4c70*/  IMAD.MOV R7, RZ, RZ, -R2 ;  /* 0x000000ffff077224 */ /* 0x000fe200078e0a02 */
[----:B------:R-:W-:Y:S01]  /*4c80*/  ISETP.GT.U32.AND P3, PT, R0, R4, PT ;  /* 0x000000040000720c */ /* 0x000fe20003f64070 */
[----:B------:R-:W-:Y:S01]  /*4c90*/  IMAD.HI.U32 R2, R8, R53, RZ ;  /* 0x0000003508027227 */ /* 0x000fe200078e00ff */
[----:B------:R-:W-:-:S03]  /*4ca0*/  IABS R54, R11 ;  /* 0x0000000b00367213 */ /* 0x000fc60000000000 */
[----:B------:R-:W-:Y:S02]  /*4cb0*/  IMAD.MOV R2, RZ, RZ, -R2 ;  /* 0x000000ffff027224 */ /* 0x000fe400078e0a02 */
[C---:B------:R-:W-:Y:S02]  /*4cc0*/  IMAD R55, R0.reuse, R7, R55 ;  /* 0x0000000700377224 */ /* 0x040fe400078e0237 */
[----:B------:R-:W-:Y:S02]  /*4cd0*/  IMAD R53, R0, R2, R53 ;  /* 0x0000000200357224 */ /* 0x000fe400078e0235 */
[----:B------:R-:W-:-:S04]  /*4ce0*/  IMAD.HI.U32 R2, R8, R52, RZ ;  /* 0x0000003408027227 */ /* 0x000fc800078e00ff */
[----:B------:R-:W-:Y:S02]  /*4cf0*/  IMAD.MOV R2, RZ, RZ, -R2 ;  /* 0x000000ffff027224 */ /* 0x000fe400078e0a02 */
[----:B------:R-:W-:-:S04]  /*4d00*/  IMAD.HI.U32 R7, R8, R9, RZ ;  /* 0x0000000908077227 */ /* 0x000fc800078e00ff */
[----:B------:R-:W-:Y:S02]  /*4d10*/  IMAD R52, R0, R2, R52 ;  /* 0x0000000200347224 */ /* 0x000fe400078e0234 */
[----:B------:R-:W-:-:S04]  /*4d20*/  IMAD.HI.U32 R2, R8, R31, RZ ;  /* 0x0000001f08027227 */ /* 0x000fc800078e00ff */
[----:B------:R-:W-:-:S04]  /*4d30*/  IMAD.HI.U32 R57, R8, R30, RZ ;  /* 0x0000001e08397227 */ /* 0x000fc800078e00ff */
[----:B------:R-:W-:Y:S02]  /*4d40*/  IMAD.MOV R7, RZ, RZ, -R7 ;  /* 0x000000ffff077224 */ /* 0x000fe400078e0a07 */
[----:B------:R-:W-:Y:S02]  /*4d50*/  IMAD.MOV R2, RZ, RZ, -R2 ;  /* 0x000000ffff027224 */ /* 0x000fe400078e0a02 */
[----:B------:R-:W-:Y:S02]  /*4d60*/  IMAD.MOV R57, RZ, RZ, -R57 ;  /* 0x000000ffff397224 */ /* 0x000fe400078e0a39 */
[C---:B------:R-:W-:Y:S02]  /*4d70*/  IMAD R7, R0.reuse, R7, R9 ;  /* 0x0000000700077224 */ /* 0x040fe400078e0209 */
[----:B------:R-:W-:Y:S02]  /*4d80*/  IMAD.MOV.U32 R9, RZ, RZ, R43 ;  /* 0x000000ffff097224 */ /* 0x000fe400078e002b */
[----:B------:R-:W-:-:S02]  /*4d90*/  IMAD R2, R0, R2, R31 ;  /* 0x0000000200027224 */ /* 0x000fc400078e021f */
[----:B------:R-:W-:Y:S01]  /*4da0*/  IMAD.MOV.U32 R43, RZ, RZ, R28 ;  /* 0x000000ffff2b7224 */ /* 0x000fe200078e001c */
[----:B------:R-:W4:Y:S01]  /*4db0*/  LDL.LU R31, [R1+0x194] ;  /* 0x00019400011f7983 */ /* 0x000f220000300800 */
[----:B------:R-:W-:Y:S02]  /*4dc0*/  IMAD R30, R0, R57, R30 ;  /* 0x00000039001e7224 */ /* 0x000fe400078e021e */
[----:B------:R-:W-:Y:S01]  /*4dd0*/  IMAD.MOV.U32 R28, RZ, RZ, R44 ;  /* 0x000000ffff1c7224 */ /* 0x000fe200078e002c */
[----:B------:R-:W5:Y:S01]  /*4de0*/  LDL.LU R57, [R1+0xa4] ;  /* 0x0000a40001397983 */ /* 0x000f620000300800 */
[----:B------:R-:W-:Y:S02]  /*4df0*/  IMAD.MOV.U32 R44, RZ, RZ, R29 ;  /* 0x000000ffff2c7224 */ /* 0x000fe400078e001d */
[----:B------:R-:W-:Y:S01]  /*4e00*/  @!P6 IMAD.IADD R5, R5, 0x1, -R0 ;  /* 0x000000010505e824 */ /* 0x000fe200078e0a00 */
[----:B------:R-:W2:Y:S01]  /*4e10*/  LDL.LU R29, [R1+0x78] ;  /* 0x00007800011d7983 */ /* 0x000ea20000300800 */
[----:B------:R-:W-:-:S03]  /*4e20*/  IMAD.HI.U32 R6, R8, R56, RZ ;  /* 0x0000003808067227 */ /* 0x000fc600078e00ff */
[----:B------:R-:W-:Y:S01]  /*4e30*/  ISETP.GT.U32.AND P6, PT, R0, R5, PT ;  /* 0x000000050000720c */ /* 0x000fe20003fc4070 */
[----:B------:R-:W-:Y:S02]  /*4e40*/  @!P3 IMAD.IADD R4, R4, 0x1, -R0 ;  /* 0x000000010404b824 */ /* 0x000fe400078e0a00 */
[----:B------:R-:W-:-:S03]  /*4e50*/  IMAD.MOV R6, RZ, RZ, -R6 ;  /* 0x000000ffff067224 */ /* 0x000fc600078e0a06 */
[C---:B------:R-:W-:Y:S01]  /*4e60*/  ISETP.GT.U32.AND P3, PT, R0.reuse, R4, PT ;  /* 0x000000040000720c */ /* 0x040fe20003f64070 */
[----:B------:R-:W-:Y:S02]  /*4e70*/  IMAD R56, R0, R6, R56 ;  /* 0x0000000600387224 */ /* 0x000fe400078e0238 */
[----:B------:R-:W-:-:S04]  /*4e80*/  IMAD.HI.U32 R6, R8, R54, RZ ;  /* 0x0000003608067227 */ /* 0x000fc800078e00ff */
[----:B------:R-:W-:Y:S01]  /*4e90*/  @!P6 IMAD.IADD R5, R5, 0x1, -R0 ;  /* 0x000000010505e824 */ /* 0x000fe200078e0a00 */
[----:B------:R-:W-:Y:S01]  /*4ea0*/  ISETP.GT.U32.AND P6, PT, R0, R56, PT ;  /* 0x000000380000720c */ /* 0x000fe20003fc4070 */
[----:B------:R-:W-:-:S04]  /*4eb0*/  IMAD.MOV R6, RZ, RZ, -R6 ;  /* 0x000000ffff067224 */ /* 0x000fc800078e0a06 */
[----:B------:R-:W-:Y:S01]  /*4ec0*/  @!P3 IMAD.IADD R4, R4, 0x1, -R0 ;  /* 0x000000010404b824 */ /* 0x000fe200078e0a00 */
[C---:B------:R-:W-:Y:S01]  /*4ed0*/  ISETP.GT.U32.AND P3, PT, R0.reuse, R55, PT ;  /* 0x000000370000720c */ /* 0x040fe20003f64070 */
[----:B------:R-:W-:Y:S01]  /*4ee0*/  IMAD R54, R0, R6, R54 ;  /* 0x0000000600367224 */ /* 0x000fe200078e0236 */
[----:B------:R-:W-:-:S05]  /*4ef0*/  IABS R6, R17 ;  /* 0x0000001100067213 */ /* 0x000fca0000000000 */
[----:B------:R-:W-:Y:S01]  /*4f00*/  @!P6 IMAD.IADD R56, R56, 0x1, -R0 ;  /* 0x000000013838e824 */ /* 0x000fe200078e0a00 */
[----:B------:R-:W-:-:S05]  /*4f10*/  ISETP.GT.U32.AND P6, PT, R0, R54, PT ;  /* 0x000000360000720c */ /* 0x000fca0003fc4070 */
[----:B------:R-:W-:Y:S01]  /*4f20*/  @!P3 IMAD.IADD R55, R55, 0x1, -R0 ;  /* 0x000000013737b824 */ /* 0x000fe200078e0a00 */
[----:B------:R-:W-:-:S07]  /*4f30*/  ISETP.GT.U32.AND P3, PT, R0, R53, PT ;  /* 0x000000350000720c */ /* 0x000fce0003f64070 */
[----:B------:R-:W-:Y:S01]  /*4f40*/  @!P6 IMAD.IADD R54, R54, 0x1, -R0 ;  /* 0x000000013636e824 */ /* 0x000fe200078e0a00 */
[C---:B------:R-:W-:Y:S01]  /*4f50*/  ISETP.GT.U32.AND P6, PT, R0.reuse, R52, PT ;  /* 0x000000340000720c */ /* 0x040fe20003fc4070 */
[----:B------:R-:W-:Y:S01]  /*4f60*/  @!P4 IMAD.MOV R43, RZ, RZ, -R43 ;  /* 0x000000ffff2bc224 */ /* 0x000fe200078e0a2b */
[C---:B------:R-:W-:Y:S01]  /*4f70*/  ISETP.GT.U32.AND P4, PT, R0.reuse, R56, PT ;  /* 0x000000380000720c */ /* 0x040fe20003f84070 */
[----:B------:R-:W-:Y:S01]  /*4f80*/  @!P2 IMAD.MOV R44, RZ, RZ, -R44 ;  /* 0x000000ffff2ca224 */ /* 0x000fe200078e0a2c */
[C---:B------:R-:W-:Y:S01]  /*4f90*/  ISETP.GT.U32.AND P2, PT, R0.reuse, R55, PT ;  /* 0x000000370000720c */ /* 0x040fe20003f44070 */
[----:B------:R-:W-:Y:S02]  /*4fa0*/  @!P3 IMAD.IADD R53, R53, 0x1, -R0 ;  /* 0x000000013535b824 */ /* 0x000fe400078e0a00 */
[----:B------:R-:W-:Y:S01]  /*4fb0*/  @!P0 IMAD.MOV R5, RZ, RZ, -R5 ;  /* 0x000000ffff058224 */ /* 0x000fe200078e0a05 */
[----:B------:R-:W-:Y:S01]  /*4fc0*/  ISETP.GT.U32.AND P0, PT, R0, R54, PT ;  /* 0x000000360000720c */ /* 0x000fe20003f04070 */
[----:B------:R0:W-:Y:S01]  /*4fd0*/  STL [R1+0x308], R43 ;  /* 0x0003082b01007387 */ /* 0x0001e20000100800 */
[----:B------:R-:W-:Y:S01]  /*4fe0*/  @!P1 IMAD.MOV R4, RZ, RZ, -R4 ;  /* 0x000000ffff049224 */ /* 0x000fe200078e0a04 */
[----:B------:R-:W-:Y:S01]  /*4ff0*/  ISETP.GE.AND P3, PT, R10, RZ, PT ;  /* 0x000000ff0a00720c */ /* 0x000fe20003f66270 */
[----:B------:R-:W-:Y:S01]  /*5000*/  IMAD.HI.U32 R10, R8, R6, RZ ;  /* 0x00000006080a7227 */ /* 0x000fe200078e00ff */
[----:B------:R-:W-:-:S03]  /*5010*/  ISETP.GT.U32.AND P1, PT, R0, R53, PT ;  /* 0x000000350000720c */ /* 0x000fc60003f24070 */
[----:B------:R-:W-:Y:S01]  /*5020*/  @!P6 IMAD.IADD R52, R52, 0x1, -R0 ;  /* 0x000000013434e824 */ /* 0x000fe200078e0a00 */
[----:B0-----:R-:W4:Y:S04]  /*5030*/  LDL.LU R43, [R1+0x44ec] ;  /* 0x0044ec00012b7983 */ /* 0x001f280000300800 */
[----:B------:R0:W-:Y:S01]  /*5040*/  STL [R1+0x310], R44 ;  /* 0x0003102c01007387 */ /* 0x0001e20000100800 */
[----:B------:R-:W-:Y:S01]  /*5050*/  IMAD.MOV R10, RZ, RZ, -R10 ;  /* 0x000000ffff0a7224 */ /* 0x000fe200078e0a0a */
[----:B------:R-:W-:Y:S01]  /*5060*/  ISETP.GT.U32.AND P6, PT, R0, R52, PT ;  /* 0x000000340000720c */ /* 0x000fe20003fc4070 */
[----:B------:R-:W-:Y:S01]  /*5070*/  @!P4 IMAD.IADD R56, R56, 0x1, -R0 ;  /* 0x000000013838c824 */ /* 0x000fe200078e0a00 */
[----:B0-----:R-:W5:Y:S04]  /*5080*/  LDL.LU R44, [R1+0x44e8] ;  /* 0x0044e800012c7983 */ /* 0x001f680000300800 */
[----:B------:R-:W-:Y:S04]  /*5090*/  STL [R1+0x318], R5 ;  /* 0x0003180501007387 */ /* 0x000fe80000100800 */
[----:B------:R0:W-:Y:S01]  /*50a0*/  STL [R1+0x320], R4 ;  /* 0x0003200401007387 */ /* 0x0001e20000100800 */
[C---:B------:R-:W-:Y:S01]  /*50b0*/  IMAD R6, R0.reuse, R10, R6 ;  /* 0x0000000a00067224 */ /* 0x040fe200078e0206 */
[C---:B------:R-:W-:Y:S01]  /*50c0*/  ISETP.GT.U32.AND P4, PT, R0.reuse, R2, PT ;  /* 0x000000020000720c */ /* 0x040fe20003f84070 */
[----:B------:R-:W-:Y:S01]  /*50d0*/  @!P2 IMAD.IADD R55, R55, 0x1, -R0 ;  /* 0x000000013737a824 */ /* 0x000fe200078e0a00 */
[----:B------:R-:W-:-:S02]  /*50e0*/  ISETP.GT.U32.AND P2, PT, R0, R30, PT ;  /* 0x0000001e0000720c */ /* 0x000fc40003f44070 */
[----:B0-----:R-:W-:Y:S01]  /*50f0*/  IABS R4, R19 ;  /* 0x0000001300047213 */ /* 0x001fe20000000000 */
[----:B------:R-:W-:Y:S01]  /*5100*/  @!P0 IMAD.IADD R54, R54, 0x1, -R0 ;  /* 0x0000000136368824 */ /* 0x000fe200078e0a00 */
[----:B------:R-:W-:-:S03]  /*5110*/  ISETP.GT.U32.AND P0, PT, R0, R7, PT ;  /* 0x000000070000720c */ /* 0x000fc60003f04070 */
[----:B------:R-:W-:-:S04]  /*5120*/  IMAD.HI.U32 R10, R8, R4, RZ ;  /* 0x00000004080a7227 */ /* 0x000fc800078e00ff */
[----:B------:R-:W-:Y:S01]  /*5130*/  @!P1 IMAD.IADD R53, R53, 0x1, -R0 ;  /* 0x0000000135359824 */ /* 0x000fe200078e0a00 */
[----:B------:R-:W-:Y:S01]  /*5140*/  ISETP.GE.AND P1, PT, R11, RZ, PT ;  /* 0x000000ff0b00720c */ /* 0x000fe20003f26270 */
[----:B------:R-:W-:Y:S02]  /*5150*/  IMAD.MOV R10, RZ, RZ, -R10 ;  /* 0x000000ffff0a7224 */ /* 0x000fe400078e0a0a */
[----:B------:R-:W-:Y:S02]  /*5160*/  @!P6 IMAD.IADD R52, R52, 0x1, -R0 ;  /* 0x000000013434e824 */ /* 0x000fe400078e0a00 */
[C---:B------:R-:W-:Y:S01]  /*5170*/  IMAD R4, R0.reuse, R10, R4 ;  /* 0x0000000a00047224 */ /* 0x040fe200078e0204 */
[----:B------:R-:W-:Y:S01]  /*5180*/  ISETP.GT.U32.AND P6, PT, R0, R6, PT ;  /* 0x000000060000720c */ /* 0x000fe20003fc4070 */
[----:B------:R-:W-:Y:S02]  /*5190*/  IMAD.MOV.U32 R10, RZ, RZ, R45 ;  /* 0x000000ffff0a7224 */ /* 0x000fe400078e002d */
[----:B------:R-:W-:Y:S01]  /*51a0*/  IMAD.MOV.U32 R45, RZ, RZ, R56 ;  /* 0x000000ffff2d7224 */ /* 0x000fe200078e0038 */
[----:B------:R-:W-:Y:S01]  /*51b0*/  IABS R5, R18 ;  /* 0x0000001200057213 */ /* 0x000fe20000000000 */
[----:B------:R-:W-:-:S02]  /*51c0*/  IMAD.MOV.U32 R56, RZ, RZ, R46 ;  /* 0x000000ffff387224 */ /* 0x000fc400078e002e */
[----:B------:R-:W-:Y:S02]  /*51d0*/  IMAD.MOV.U32 R46, RZ, RZ, R55 ;  /* 0x000000ffff2e7224 */ /* 0x000fe400078e0037 */
[--C-:B------:R-:W-:Y:S01]  /*51e0*/  @!P4 IMAD.IADD R2, R2, 0x1, -R0.reuse ;  /* 0x000000010202c824 */ /* 0x100fe200078e0a00 */
[----:B------:R-:W-:Y:S01]  /*51f0*/  ISETP.GE.AND P4, PT, R12, RZ, PT ;  /* 0x000000ff0c00720c */ /* 0x000fe20003f86270 */
[----:B------:R-:W-:Y:S01]  /*5200*/  IMAD.MOV.U32 R55, RZ, RZ, R47 ;  /* 0x000000ffff377224 */ /* 0x000fe200078e002f */
[----:B------:R-:W3:Y:S01]  /*5210*/  LDL.LU R12, [R1+0x74] ;  /* 0x00007400010c7983 */ /* 0x000ee20000300800 */
[----:B------:R-:W-:Y:S01]  /*5220*/  @!P2 IMAD.IADD R30, R30, 0x1, -R0 ;  /* 0x000000011e1ea824 */ /* 0x000fe200078e0a00 */
[----:B------:R-:W-:Y:S01]  /*5230*/  ISETP.GE.AND P2, PT, R13, RZ, PT ;  /* 0x000000ff0d00720c */ /* 0x000fe20003f46270 */
[----:B------:R-:W-:Y:S01]  /*5240*/  IMAD.MOV.U32 R47, RZ, RZ, R54 ;  /* 0x000000ffff2f7224 */ /* 0x000fe200078e0036 */
[----:B------:R-:W4:Y:S01]  /*5250*/  LDL.LU R13, [R1+0x48] ;  /* 0x00004800010d7983 */ /* 0x000f220000300800 */
[----:B------:R-:W-:-:S02]  /*5260*/  @!P5 IMAD.MOV R45, RZ, RZ, -R45 ;  /* 0x000000ffff2dd224 */ /* 0x000fc400078e0a2d */
[----:B------:R-:W-:Y:S01]  /*5270*/  @!P0 IMAD.IADD R7, R7, 0x1, -R0 ;  /* 0x0000000107078824 */ /* 0x000fe200078e0a00 */
[----:B------:R-:W-:Y:S01]  /*5280*/  ISETP.GE.AND P0, PT, R14, RZ, PT ;  /* 0x000000ff0e00720c */ /* 0x000fe20003f06270 */
[----:B------:R-:W-:Y:S01]  /*5290*/  @!P3 IMAD.MOV R46, RZ, RZ, -R46 ;  /* 0x000000ffff2eb224 */ /* 0x000fe200078e0a2e */
[----:B------:R-:W5:Y:S01]  /*52a0*/  LDL.LU R14, [R1+0x58] ;  /* 0x00005800010e7983 */ /* 0x000f620000300800 */
[----:B------:R-:W-:-:S03]  /*52b0*/  @!P1 IMAD.MOV R47, RZ, RZ, -R47 ;  /* 0x000000ffff2f9224 */ /* 0x000fc600078e0a2f */
[----:B------:R-:W5:Y:S04]  /*52c0*/  LDL.LU R54, [R1+0x9c] ;  /* 0x00009c0001367983 */ /* 0x000f680000300800 */
[----:B------:R0:W-:Y:S01]  /*52d0*/  STL [R1+0x328], R45 ;  /* 0x0003282d01007387 */ /* 0x0001e20000100800 */
[----:B------:R-:W-:Y:S01]  /*52e0*/  @!P6 IMAD.IADD R6, R6, 0x1, -R0 ;  /* 0x000000010606e824 */ /* 0x000fe200078e0a00 */
[C---:B------:R-:W-:Y:S02]  /*52f0*/  ISETP.GT.U32.AND P6, PT, R0.reuse, R2, PT ;  /* 0x000000020000720c */ /* 0x040fe40003fc4070 */
[----:B0-----:R-:W5:Y:S04]  /*5300*/  LDL.LU R45, [R1+0x44e4] ;  /* 0x0044e400012d7983 */ /* 0x001f680000300800 */
[----:B------:R0:W-:Y:S01]  /*5310*/  STL [R1+0x324], R46 ;  /* 0x0003242e01007387 */ /* 0x0001e20000100800 */
[----:B------:R-:W-:-:S02]  /*5320*/  ISETP.GT.U32.AND P3, PT, R0, R30, PT ;  /* 0x0000001e0000720c */ /* 0x000fc40003f64070 */
[----:B------:R-:W-:Y:S01]  /*5330*/  ISETP.GT.U32.AND P1, PT, R0, R7, PT ;  /* 0x000000070000720c */ /* 0x000fe20003f24070 */
[----:B0-----:R-:W5:Y:S04]  /*5340*/  LDL.LU R46, [R1+0x44e0] ;  /* 0x0044e000012e7983 */ /* 0x001f680000300800 */
[----:B------:R0:W-:Y:S02]  /*5350*/  STL [R1+0x31c], R47 ;  /* 0x00031c2f01007387 */ /* 0x0001e40000100800 */
[----:B0-----:R-:W-:Y:S02]  /*5360*/  IMAD.MOV.U32 R47, RZ, RZ, R53 ;  /* 0x000000ffff2f7224 */ /* 0x001fe400078e0035 */
[----:B------:R-:W-:Y:S02]  /*5370*/  IMAD.MOV.U32 R53, RZ, RZ, R48 ;  /* 0x000000ffff357224 */ /* 0x000fe400078e0030 */
[----:B------:R-:W-:-:S02]  /*5380*/  IMAD.MOV.U32 R48, RZ, RZ, R52 ;  /* 0x000000ffff307224 */ /* 0x000fc400078e0034 */
[----:B------:R-:W-:Y:S01]  /*5390*/  @!P4 IMAD.MOV R47, RZ, RZ, -R47 ;  /* 0x000000ffff2fc224 */ /* 0x000fe200078e0a2f */
[----:B------:R-:W5:Y:S01]  /*53a0*/  LDL.LU R52, [R1+0x7c] ;  /* 0x00007c0001347983 */ /* 0x000f620000300800 */
[----:B------:R-:W-:Y:S01]  /*53b0*/  @!P2 IMAD.MOV R48, RZ, RZ, -R48 ;  /* 0x000000ffff30a224 */ /* 0x000fe200078e0a30 */
[----:B------:R-:W-:Y:S01]  /*53c0*/  ISETP.GE.AND P2, PT, R15, RZ, PT ;  /* 0x000000ff0f00720c */ /* 0x000fe20003f46270 */
[----:B------:R-:W-:Y:S02]  /*53d0*/  IMAD.MOV.U32 R15, RZ, RZ, R53 ;  /* 0x000000ffff0f7224 */ /* 0x000fe400078e0035 */
[----:B------:R-:W-:Y:S02]  /*53e0*/  IMAD.MOV.U32 R53, RZ, RZ, R10 ;  /* 0x000000ffff357224 */ /* 0x000fe400078e000a */
[--C-:B------:R-:W-:Y:S01]  /*53f0*/  @!P6 IMAD.IADD R2, R2, 0x1, -R0.reuse ;  /* 0x000000010202e824 */ /* 0x100fe200078e0a00 */
[----:B------:R0:W-:Y:S01]  /*5400*/  STL [R1+0x314], R47 ;  /* 0x0003142f01007387 */ /* 0x0001e20000100800 */
[--C-:B------:R-:W-:Y:S01]  /*5410*/  @!P3 IMAD.IADD R30, R30, 0x1, -R0.reuse ;  /* 0x000000011e1eb824 */ /* 0x100fe200078e0a00 */
[----:B------:R-:W-:Y:S01]  /*5420*/  ISETP.GE.AND P3, PT, R16, RZ, PT ;  /* 0x000000ff1000720c */ /* 0x000fe20003f66270 */
[----:B------:R-:W-:-:S02]  /*5430*/  @!P1 IMAD.IADD R7, R7, 0x1, -R0 ;  /* 0x0000000107079824 */ /* 0x000fc400078e0a00 */
[----:B------:R-:W-:Y:S01]  /*5440*/  @!P0 IMAD.MOV R2, RZ, RZ, -R2 ;  /* 0x000000ffff028224 */ /* 0x000fe200078e0a02 */
[----:B------:R-:W-:Y:S01]  /*5450*/  ISETP.GE.AND P1, PT, R17, RZ, PT ;  /* 0x000000ff1100720c */ /* 0x000fe20003f26270 */
[----:B0-----:R-:W5:Y:S04]  /*5460*/  LDL.LU R47, [R1+0x44dc] ;  /* 0x0044dc00012f7983 */ /* 0x001f680000300800 */
[----:B------:R0:W-:Y:S04]  /*5470*/  STL [R1+0x30c], R48 ;  /* 0x00030c3001007387 */ /* 0x0001e80000100800 */
[----:B0-----:R-:W5:Y:S04]  /*5480*/  LDL.LU R48, [R1+0x44d8] ;  /* 0x0044d80001307983 */ /* 0x001f680000300800 */
[----:B------:R-:W5:Y:S04]  /*5490*/  LDL.LU R16, [R1+0x8] ;  /* 0x0000080001107983 */ /* 0x000f680000300800 */
[----:B------:R-:W5:Y:S01]  /*54a0*/  LDL.LU R17, [R1+0x84] ;  /* 0x0000840001117983 */ /* 0x000f620000300800 */
[----:B--2---:R-:W-:-:S02]  /*54b0*/  IMAD.MOV.U32 R11, RZ, RZ, R29 ;  /* 0x000000ffff0b7224 */ /* 0x004fc400078e001d */
[----:B------:R-:W-:Y:S02]  /*54c0*/  IMAD.MOV.U32 R29, RZ, RZ, R9 ;  /* 0x000000ffff1d7224 */ /* 0x000fe400078e0009 */
[----:B------:R-:W-:-:S04]  /*54d0*/  IMAD.HI.U32 R9, R8, R5, RZ ;  /* 0x0000000508097227 */ /* 0x000fc800078e00ff */
[----:B------:R-:W-:-:S04]  /*54e0*/  IMAD.MOV R9, RZ, RZ, -R9 ;  /* 0x000000ffff097224 */ /* 0x000fc800078e0a09 */
[----:B------:R-:W-:Y:S01]  /*54f0*/  IMAD R5, R0, R9, R5 ;  /* 0x0000000900057224 */ /* 0x000fe200078e0205 */
[----:B------:R-:W-:-:S04]  /*5500*/  IABS R9, R20 ;  /* 0x0000001400097213 */ /* 0x000fc80000000000 */
[----:B------:R-:W-:Y:S01]  /*5510*/  ISETP.GT.U32.AND P4, PT, R0, R5, PT ;  /* 0x000000050000720c */ /* 0x000fe20003f84070 */
[----:B------:R-:W-:-:S04]  /*5520*/  IMAD.HI.U32 R10, R8, R9, RZ ;  /* 0x00000009080a7227 */ /* 0x000fc800078e00ff */
[----:B------:R-:W-:-:S04]  /*5530*/  IMAD.MOV R10, RZ, RZ, -R10 ;  /* 0x000000ffff0a7224 */ /* 0x000fc800078e0a0a */
[C---:B------:R-:W-:Y:S02]  /*5540*/  IMAD R9, R0.reuse, R10, R9 ;  /* 0x0000000a00097224 */ /* 0x040fe400078e0209 */
[----:B------:R-:W-:Y:S02]  /*5550*/  IMAD.MOV.U32 R10, RZ, RZ, R49 ;  /* 0x000000ffff0a7224 */ /* 0x000fe400078e0031 */
[----:B------:R-:W-:Y:S01]  /*5560*/  @!P4 IMAD.IADD R5, R5, 0x1, -R0 ;  /* 0x000000010505c824 */ /* 0x000fe200078e0a00 */
[----:B------:R-:W-:Y:S01]  /*5570*/  ISETP.GE.AND P4, PT, R19, RZ, PT ;  /* 0x000000ff1300720c */ /* 0x000fe20003f86270 */
[----:B------:R-:W-:Y:S01]  /*5580*/  IMAD.MOV.U32 R49, RZ, RZ, R30 ;  /* 0x000000ffff317224 */ /* 0x000fe200078e001e */
[----:B------:R-:W2:Y:S01]  /*5590*/  LDL.LU R19, [R1+0x80] ;  /* 0x0000800001137983 */ /* 0x000ea20000300800 */
[----:B------:R-:W-:Y:S02]  /*55a0*/  IMAD.MOV.U32 R30, RZ, RZ, R50 ;  /* 0x000000ffff1e7224 */ /* 0x000fe400078e0032 */
[----:B------:R-:W-:Y:S01]  /*55b0*/  IMAD.MOV.U32 R50, RZ, RZ, R7 ;  /* 0x000000ffff327224 */ /* 0x000fe200078e0007 */
[----:B------:R0:W-:Y:S04]  /*55c0*/  STL [R1+0x304], R2 ;  /* 0x0003040201007387 */ /* 0x0001e80000100800 */
[----:B------:R-:W5:Y:S01]  /*55d0*/  LDL.LU R7, [R1+0x70] ;  /* 0x0000700001077983 */ /* 0x000f620000300800 */
[----:B------:R-:W-:-:S02]  /*55e0*/  ISETP.GT.U32.AND P5, PT, R0, R6, PT ;  /* 0x000000060000720c */ /* 0x000fc40003fa4070 */
[C---:B------:R-:W-:Y:S02]  /*55f0*/  ISETP.GT.U32.AND P6, PT, R0.reuse, R4, PT ;  /* 0x000000040000720c */ /* 0x040fe40003fc4070 */
[----:B------:R-:W-:-:S09]  /*5600*/  ISETP.GT.U32.AND P0, PT, R0, R5, PT ;  /* 0x000000050000720c */ /* 0x000fd20003f04070 */
[--C-:B------:R-:W-:Y:S01]  /*5610*/  @!P5 IMAD.IADD R6, R6, 0x1, -R0.reuse ;  /* 0x000000010606d824 */ /* 0x100fe200078e0a00 */
[----:B------:R-:W-:Y:S01]  /*5620*/  ISETP.GE.AND P5, PT, R18, RZ, PT ;  /* 0x000000ff1200720c */ /* 0x000fe20003fa6270 */
[----:B------:R-:W-:Y:S01]  /*5630*/  IMAD.MOV.U32 R18, RZ, RZ, R11 ;  /* 0x000000ffff127224 */ /* 0x000fe200078e000b */
[----:B------:R-:W-:Y:S01]  /*5640*/  IABS R11, R21 ;  /* 0x00000015000b7213 */ /* 0x000fe20000000000 */
[----:B------:R-:W-:-:S04]  /*5650*/  @!P6 IMAD.IADD R4, R4, 0x1, -R0 ;  /* 0x000000010404e824 */ /* 0x000fc800078e0a00 */
[----:B0-----:R-:W-:Y:S01]  /*5660*/  IMAD.HI.U32 R2, R8, R11, RZ ;  /* 0x0000000b08027227 */ /* 0x001fe200078e00ff */
[----:B------:R-:W-:-:S03]  /*5670*/  ISETP.GT.U32.AND P6, PT, R0, R9, PT ;  /* 0x000000090000720c */ /* 0x000fc60003fc4070 */
[----:B------:R-:W-:Y:S01]  /*5680*/  @!P2 IMAD.MOV R49, RZ, RZ, -R49 ;  /* 0x000000ffff31a224 */ /* 0x000fe200078e0a31 */
[----:B------:R-:W-:Y:S01]  /*5690*/  ISETP.GT.U32.AND P2, PT, R0, R4, PT ;  /* 0x000000040000720c */ /* 0x000fe20003f44070 */
[----:B------:R-:W-:Y:S02]  /*56a0*/  IMAD.MOV R2, RZ, RZ, -R2 ;  /* 0x000000ffff027224 */ /* 0x000fe400078e0a02 */
[----:B------:R-:W-:Y:S02]  /*56b0*/  @!P0 IMAD.IADD R5, R5, 0x1, -R0 ;  /* 0x0000000105058824 */ /* 0x000fe400078e0a00 */
[----:B------:R-:W-:Y:S01]  /*56c0*/  @!P3 IMAD.MOV R50, RZ, RZ, -R50 ;  /* 0x000000ffff32b224 */ /* 0x000fe200078e0a32 */
[----:B------:R-:W-:Y:S01]  /*56d0*/  ISETP.GE.AND P3, PT, R20, RZ, PT ;  /* 0x000000ff1400720c */ /* 0x000fe20003f66270 */
[----:B------:R-:W-:Y:S02]  /*56e0*/  IMAD R11, R0, R2, R11 ;  /* 0x00000002000b7224 */ /* 0x000fe400078e020b */
[----:B------:R-:W-:Y:S01]  /*56f0*/  IMAD.MOV.U32 R20, RZ, RZ, R5 ;  /* 0x000000ffff147224 */ /* 0x000fe200078e0005 */
[----:B------:R0:W-:Y:S01]  /*5700*/  STL [R1+0x300], R49 ;  /* 0x0003003101007387 */ /* 0x0001e20000100800 */
[----:B------:R-:W-:-:S02]  /*5710*/  @!P1 IMAD.MOV R6, RZ, RZ, -R6 ;  /* 0x000000ffff069224 */ /* 0x000fc400078e0a06 */
[----:B------:R-:W-:Y:S01]  /*5720*/  @!P5 IMAD.MOV R20, RZ, RZ, -R20 ;  /* 0x000000ffff14d224 */ /* 0x000fe200078e0a14 */
[----:B------:R-:W-:Y:S01]  /*5730*/  ISETP.GT.U32.AND P5, PT, R0, R11, PT ;  /* 0x0000000b0000720c */ /* 0x000fe20003fa4070 */
[--C-:B------:R-:W-:Y:S02]  /*5740*/  @!P2 IMAD.IADD R4, R4, 0x1, -R0.reuse ;  /* 0x000000010404a824 */ /* 0x100fe400078e0a00 */
[----:B------:R-:W-:Y:S01]  /*5750*/  @!P6 IMAD.IADD R9, R9, 0x1, -R0 ;  /* 0x000000010909e824 */ /* 0x000fe200078e0a00 */
[----:B0-----:R-:W2:Y:S04]  /*5760*/  LDL.LU R49, [R1+0x44d4] ;  /* 0x0044d40001317983 */ /* 0x001ea80000300800 */
[----:B------:R0:W-:Y:S01]  /*5770*/  STL [R1+0x2fc], R50 ;  /* 0x0002fc3201007387 */ /* 0x0001e20000100800 */
[----:B------:R-:W-:Y:S01]  /*5780*/  ISETP.GE.AND P1, PT, R21, RZ, PT ;  /* 0x000000ff1500720c */ /* 0x000fe20003f26270 */
[----:B------:R-:W-:Y:S01]  /*5790*/  IMAD.MOV.U32 R21, RZ, RZ, R4 ;  /* 0x000000ffff157224 */ /* 0x000fe200078e0004 */
[----:B------:R-:W-:Y:S01]  /*57a0*/  ISETP.GE.AND P2, PT, R23, RZ, PT ;  /* 0x000000ff1700720c */ /* 0x000fe20003f46270 */
[----:B0-----:R-:W2:Y:S04]  /*57b0*/  LDL.LU R50, [R1+0x44d0] ;  /* 0x0044d00001327983 */ /* 0x001ea80000300800 */
[----:B------:R0:W-:Y:S01]  /*57c0*/  STL [R1+0x2f8], R6 ;  /* 0x0002f80601007387 */ /* 0x0001e20000100800 */
[----:B------:R-:W-:-:S02]  /*57d0*/  IABS R23, R23 ;  /* 0x0000001700177213 */ /* 0x000fc40000000000 */
[----:B------:R-:W-:Y:S01]  /*57e0*/  ISETP.GT.U32.AND P6, PT, R0, R9, PT ;  /* 0x000000090000720c */ /* 0x000fe20003fc4070 */
[----:B------:R-:W-:Y:S01]  /*57f0*/  @!P4 IMAD.MOV R21, RZ, RZ, -R21 ;  /* 0x000000ffff15c224 */ /* 0x000fe200078e0a15 */
[----:B0-----:R-:W-:Y:S01]  /*5800*/  IABS R6, R22 ;  /* 0x0000001600067213 */ /* 0x001fe20000000000 */
[----:B------:R-:W-:Y:S01]  /*5810*/  @!P5 IMAD.IADD R11, R11, 0x1, -R0 ;  /* 0x000000010b0bd824 */ /* 0x000fe200078e0a00 */
[----:B------:R-:W-:-:S03]  /*5820*/  IABS R5, R24 ;  /* 0x0000001800057213 */ /* 0x000fc60000000000 */
[----:B------:R-:W-:Y:S01]  /*5830*/  IMAD.HI.U32 R2, R8, R6, RZ ;  /* 0x0000000608027227 */ /* 0x000fe200078e00ff */
[----:B------:R-:W-:Y:S03]  /*5840*/  STL [R1+0x2f4], R20 ;  /* 0x0002f41401007387 */ /* 0x000fe60000100800 */
[----:B------:R-:W-:Y:S02]  /*5850*/  IMAD.MOV R2, RZ, RZ, -R2 ;  /* 0x000000ffff027224 */ /* 0x000fe400078e0a02 */
[----:B------:R-:W-:Y:S01]  /*5860*/  IMAD.MOV.U32 R4, RZ, RZ, R23 ;  /* 0x000000ffff047224 */ /* 0x000fe200078e0017 */
[----:B------:R4:W-:Y:S01]  /*5870*/  STL [R1+0x2f0], R21 ;  /* 0x0002f01501007387 */ /* 0x0009e20000100800 */
[----:B------:R-:W-:Y:S01]  /*5880*/  IMAD.MOV.U32 R23, RZ, RZ, R10 ;  /* 0x000000ffff177224 */ /* 0x000fe200078e000a */
[C---:B------:R-:W-:Y:S01]  /*5890*/  ISETP.GT.U32.AND P5, PT, R0.reuse, R11, PT ;  /* 0x0000000b0000720c */ /* 0x040fe20003fa4070 */
[----:B------:R-:W-:-:S02]  /*58a0*/  IMAD R2, R0, R2, R6 ;  /* 0x0000000200027224 */ /* 0x000fc400078e0206 */
[----:B------:R-:W-:-:S04]  /*58b0*/  IMAD.HI.U32 R10, R8, R5, RZ ;  /* 0x00000005080a7227 */ /* 0x000fc800078e00ff */
[----:B----4-:R-:W-:Y:S02]  /*58c0*/  IMAD.MOV.U32 R21, RZ, RZ, R13 ;  /* 0x000000ffff157224 */ /* 0x010fe400078e000d */
[----:B------:R-:W-:Y:S01]  /*58d0*/  IMAD.HI.U32 R13, R8, R4, RZ ;  /* 0x00000004080d7227 */ /* 0x000fe200078e00ff */
[----:B------:R-:W-:-:S03]  /*58e0*/  ISETP.GE.AND P4, PT, R24, RZ, PT ;  /* 0x000000ff1800720c */ /* 0x000fc60003f86270 */
[----:B------:R-:W-:Y:S01]  /*58f0*/  @!P6 IMAD.IADD R9, R9, 0x1, -R0 ;  /* 0x000000010909e824 */ /* 0x000fe200078e0a00 */
[C---:B------:R-:W-:Y:S01]  /*5900*/  ISETP.GT.U32.AND P6, PT, R0.reuse, R2, PT ;  /* 0x000000020000720c */ /* 0x040fe20003fc4070 */
[----:B------:R-:W-:Y:S02]  /*5910*/  IMAD.MOV R13, RZ, RZ, -R13 ;  /* 0x000000ffff0d7224 */ /* 0x000fe400078e0a0d */
[----:B------:R-:W-:Y:S02]  /*5920*/  IMAD.MOV R10, RZ, RZ, -R10 ;  /* 0x000000ffff0a7224 */ /* 0x000fe400078e0a0a */
[----:B---3--:R-:W-:Y:S02]  /*5930*/  IMAD.MOV.U32 R24, RZ, RZ, R12 ;  /* 0x000000ffff187224 */ /* 0x008fe400078e000c */
[C---:B------:R-:W-:Y:S02]  /*5940*/  IMAD R4, R0.reuse, R13, R4 ;  /* 0x0000000d00047224 */ /* 0x040fe400078e0204 */
[----:B------:R-:W-:-:S02]  /*5950*/  IMAD R5, R0, R10, R5 ;  /* 0x0000000a00057224 */ /* 0x000fc400078e0205 */
[----:B------:R-:W-:Y:S01]  /*5960*/  IMAD.MOV.U32 R10, RZ, RZ, R24 ;  /* 0x000000ffff0a7224 */ /* 0x000fe200078e0018 */
[----:B------:R-:W-:Y:S01]  /*5970*/  ISETP.GE.AND P0, PT, R22, RZ, PT ;  /* 0x000000ff1600720c */ /* 0x000fe20003f06270 */
[----:B------:R-:W-:Y:S02]  /*5980*/  IMAD.MOV.U32 R24, RZ, RZ, R23 ;  /* 0x000000ffff187224 */ /* 0x000fe400078e0017 */
[----:B------:R-:W-:Y:S02]  /*5990*/  IMAD.MOV.U32 R23, RZ, RZ, R15 ;  /* 0x000000ffff177224 */ /* 0x000fe400078e000f */
[----:B------:R-:W-:Y:S02]  /*59a0*/  IMAD.MOV.U32 R15, RZ, RZ, R51 ;  /* 0x000000ffff0f7224 */ /* 0x000fe400078e0033 */
[----:B------:R-:W-:Y:S01]  /*59b0*/  @!P5 IMAD.IADD R11, R11, 0x1, -R0 ;  /* 0x000000010b0bd824 */ /* 0x000fe200078e0a00 */
[----:B------:R-:W-:Y:S01]  /*59c0*/  ISETP.GT.U32.AND P5, PT, R0, R4, PT ;  /* 0x000000040000720c */ /* 0x000fe20003fa4070 */
[----:B------:R-:W-:-:S02]  /*59d0*/  IMAD.MOV.U32 R51, RZ, RZ, R9 ;  /* 0x000000ffff337224 */ /* 0x000fc400078e0009 */
[----:B------:R-:W-:Y:S02]  /*59e0*/  @!P6 IMAD.IADD R2, R2, 0x1, -R0 ;  /* 0x000000010202e824 */ /* 0x000fe400078e0a00 */
[----:B------:R-:W-:Y:S01]  /*59f0*/  @!P3 IMAD.MOV R51, RZ, RZ, -R51 ;  /* 0x000000ffff33b224 */ /* 0x000fe200078e0a33 */
[C---:B------:R-:W-:Y:S02]  /*5a00*/  ISETP.GT.U32.AND P3, PT, R0.reuse, R5, PT ;  /* 0x000000050000720c */ /* 0x040fe40003f64070 */
[----:B------:R-:W-:Y:S02]  /*5a10*/  ISETP.GT.U32.AND P6, PT, R0, R2, PT ;  /* 0x000000020000720c */ /* 0x000fe40003fc4070 */
[----:B------:R-:W-:-:S03]  /*5a20*/  IABS R13, R27 ;  /* 0x0000001b000d7213 */ /* 0x000fc60000000000 */
[----:B------:R-:W-:Y:S02]  /*5a30*/  @!P5 IMAD.IADD R4, R4, 0x1, -R0 ;  /* 0x000000010404d824 */ /* 0x000fe400078e0a00 */
[----:B------:R-:W-:-:S04]  /*5a40*/  IMAD.HI.U32 R9, R8, R13, RZ ;  /* 0x0000000d08097227 */ /* 0x000fc800078e00ff */
[--C-:B------:R-:W-:Y:S01]  /*5a50*/  @!P3 IMAD.IADD R5, R5, 0x1, -R0.reuse ;  /* 0x000000010505b824 */ /* 0x100fe200078e0a00 */
[----:B------:R-:W-:Y:S01]  /*5a60*/  ISETP.GT.U32.AND P3, PT, R0, R4, PT ;  /* 0x000000040000720c */ /* 0x000fe20003f64070 */
[----:B------:R-:W-:Y:S02]  /*5a70*/  @!P6 IMAD.IADD R2, R2, 0x1, -R0 ;  /* 0x000000010202e824 */ /* 0x000fe400078e0a00 */
[----:B------:R-:W-:Y:S01]  /*5a80*/  IMAD.MOV R9, RZ, RZ, -R9 ;  /* 0x000000ffff097224 */ /* 0x000fe200078e0a09 */
[----:B------:R-:W-:-:S03]  /*5a90*/  ISETP.GE.AND P6, PT, R25, RZ, PT ;  /* 0x000000ff1900720c */ /* 0x000fc60003fc6270 */
[----:B------:R-:W-:-:S06]  /*5aa0*/  IMAD R13, R0, R9, R13 ;  /* 0x00000009000d7224 */ /* 0x000fcc00078e020d */
[----:B------:R-:W-:Y:S01]  /*5ab0*/  @!P3 IMAD.IADD R4, R4, 0x1, -R0 ;  /* 0x000000010404b824 */ /* 0x000fe200078e0a00 */
[----:B------:R-:W-:Y:S01]  /*5ac0*/  ISETP.GT.U32.AND P3, PT, R0, R13, PT ;  /* 0x0000000d0000720c */ /* 0x000fe20003f64070 */
[----:B------:R0:W-:Y:S01]  /*5ad0*/  STL [R1+0x2ec], R51 ;  /* 0x0002ec3301007387 */ /* 0x0001e20000100800 */
[----:B------:R-:W-:-:S03]  /*5ae0*/  IABS R9, R32 ;  /* 0x0000002000097213 */ /* 0x000fc60000000000 */
[----:B0-----:R-:W3:Y:S08]  /*5af0*/  LDL.LU R51, [R1+0x44cc] ;  /* 0x0044cc0001337983 */ /* 0x001ef00000300800 */
[----:B------:R-:W-:Y:S01]  /*5b00*/  @!P3 IMAD.IADD R13, R13, 0x1, -R0 ;  /* 0x000000010d0db824 */ /* 0x000fe200078e0a00 */
[----:B------:R-:W-:Y:S01]  /*5b10*/  ISETP.GE.AND P3, PT, R32, RZ, PT ;  /* 0x000000ff2000720c */ /* 0x000fe20003f66270 */
[----:B-----5:R-:W-:Y:S01]  /*5b20*/  IMAD.MOV.U32 R20, RZ, RZ, R7 ;  /* 0x000000ffff147224 */ /* 0x020fe200078e0007 */
[----:B------:R-:W-:-:S05]  /*5b30*/  IABS R7, R25 ;  /* 0x0000001900077213 */ /* 0x000fca0000000000 */
[----:B------:R-:W-:Y:S01]  /*5b40*/  IMAD.MOV.U32 R6, RZ, RZ, R7 ;  /* 0x000000ffff067224 */ /* 0x000fe200078e0007 */
[----:B------:R-:W-:-:S03]  /*5b50*/  IABS R7, R26 ;  /* 0x0000001a00077213 */ /* 0x000fc60000000000 */
[----:B------:R-:W-:-:S04]  /*5b60*/  IMAD.HI.U32 R12, R8, R6, RZ ;  /* 0x00000006080c7227 */ /* 0x000fc800078e00ff */
[----:B------:R-:W-:Y:S02]  /*5b70*/  IMAD.MOV.U32 R22, RZ, RZ, R20 ;  /* 0x000000ffff167224 */ /* 0x000fe400078e0014 */
[----:B------:R-:W-:Y:S02]  /*5b80*/  IMAD.MOV R12, RZ, RZ, -R12 ;  /* 0x000000ffff0c7224 */ /* 0x000fe400078e0a0c */
[----:B------:R-:W-:Y:S02]  /*5b90*/  IMAD.MOV.U32 R20, RZ, RZ, R14 ;  /* 0x000000ffff147224 */ /* 0x000fe400078e000e */
[----:B------:R-:W-:-:S04]  /*5ba0*/  IMAD.HI.U32 R14, R8, R7, RZ ;  /* 0x00000007080e7227 */ /* 0x000fc800078e00ff */
[C---:B------:R-:W-:Y:S02]  /*5bb0*/  IMAD R6, R0.reuse, R12, R6 ;  /* 0x0000000c00067224 */ /* 0x040fe400078e0206 */
[----:B------:R-:W-:Y:S02]  /*5bc0*/  IMAD.MOV.U32 R12, RZ, RZ, R11 ;  /* 0x000000ffff0c7224 */ /* 0x000fe400078e000b */
[----:B------:R-:W-:Y:S02]  /*5bd0*/  IMAD.MOV R14, RZ, RZ, -R14 ;  /* 0x000000ffff0e7224 */ /* 0x000fe400078e0a0e */
[----:B------:R-:W-:Y:S01]  /*5be0*/  @!P1 IMAD.MOV R12, RZ, RZ, -R12 ;  /* 0x000000ffff0c9224 */ /* 0x000fe200078e0a0c */
[C---:B------:R-:W-:Y:S01]  /*5bf0*/  ISETP.GT.U32.AND P1, PT, R0.reuse, R6, PT ;  /* 0x000000060000720c */ /* 0x040fe20003f24070 */
[----:B------:R-:W-:-:S05]  /*5c00*/  IMAD R7, R0, R14, R7 ;  /* 0x0000000e00077224 */ /* 0x000fca00078e0207 */
[----:B------:R-:W-:Y:S01]  /*5c10*/  ISETP.GT.U32.AND P5, PT, R0, R7, PT ;  /* 0x000000070000720c */ /* 0x000fe20003fa4070 */
[----:B------:R-:W-:-:S06]  /*5c20*/  IMAD.MOV.U32 R25, RZ, RZ, R2 ;  /* 0x000000ffff197224 */ /* 0x000fcc00078e0002 */
[----:B------:R-:W-:Y:S01]  /*5c30*/  @!P1 IMAD.IADD R6, R6, 0x1, -R0 ;  /* 0x0000000106069824 */ /* 0x000fe200078e0a00 */
[----:B------:R-:W-:Y:S01]  /*5c40*/  ISETP.GT.U32.AND P1, PT, R0, R5, PT ;  /* 0x000000050000720c */ /* 0x000fe20003f24070 */
[----:B------:R-:W-:-:S04]  /*5c50*/  @!P0 IMAD.MOV R25, RZ, RZ, -R25 ;  /* 0x000000ffff198224 */ /* 0x000fc800078e0a19 */
[----:B------:R-:W-:Y:S01]  /*5c60*/  @!P5 IMAD.IADD R7, R7, 0x1, -R0 ;  /* 0x000000010707d824 */ /* 0x000fe200078e0a00 */
[----:B------:R-:W-:Y:S01]  /*5c70*/  IABS R11, R34 ;  /* 0x00000022000b7213 */ /* 0x000fe20000000000 */
[----:B------:R-:W-:-:S03]  /*5c80*/  IMAD.MOV.U32 R14, RZ, RZ, R10 ;  /* 0x000000ffff0e7224 */ /* 0x000fc600078e000a */
[----:B------:R-:W-:-:S03]  /*5c90*/  ISETP.GT.U32.AND P0, PT, R0, R7, PT ;  /* 0x000000070000720c */ /* 0x000fc60003f04070 */
[----:B------:R-:W-:Y:S01]  /*5ca0*/  @!P1 IMAD.IADD R5, R5, 0x1, -R0 ;  /* 0x0000000105059824 */ /* 0x000fe200078e0a00 */
[----:B------:R-:W-:Y:S01]  /*5cb0*/  ISETP.GE.AND P1, PT, R26, RZ, PT ;  /* 0x000000ff1a00720c */ /* 0x000fe20003f26270 */
[----:B------:R-:W-:Y:S02]  /*5cc0*/  IMAD.MOV.U32 R26, RZ, RZ, R14 ;  /* 0x000000ffff1a7224 */ /* 0x000fe400078e000e */
[----:B------:R-:W-:Y:S01]  /*5cd0*/  IMAD.HI.U32 R14, R8, R11, RZ ;  /* 0x0000000b080e7227 */ /* 0x000fe200078e00ff */
[----:B------:R0:W-:Y:S03]  /*5ce0*/  STL [R1+0x2e8], R12 ;  /* 0x0002e80c01007387 */ /* 0x0001e60000100800 */
[----:B------:R-:W-:Y:S01]  /*5cf0*/  IMAD.MOV R14, RZ, RZ, -R14 ;  /* 0x000000ffff0e7224 */ /* 0x000fe200078e0a0e */
[----:B------:R1:W-:Y:S01]  /*5d00*/  STL [R1+0x2e4], R25 ;  /* 0x0002e41901007387 */ /* 0x0003e20000100800 */
[----:B------:R-:W-:Y:S01]  /*5d10*/  @!P0 IMAD.IADD R7, R7, 0x1, -R0 ;  /* 0x0000000107078824 */ /* 0x000fe200078e0a00 */
[----:B------:R-:W-:Y:S01]  /*5d20*/  ISETP.GE.AND P0, PT, R27, RZ, PT ;  /* 0x000000ff1b00720c */ /* 0x000fe20003f06270 */
[----:B------:R-:W-:Y:S01]  /*5d30*/  IMAD R11, R0, R14, R11 ;  /* 0x0000000e000b7224 */ /* 0x000fe200078e020b */
[----:B------:R-:W4:Y:S01]  /*5d40*/  LDL.LU R27, [R1+0x30] ;  /* 0x00003000011b7983 */ /* 0x000f220000300800 */
[----:B------:R-:W-:-:S03]  /*5d50*/  IMAD.MOV.U32 R14, RZ, RZ, R5 ;  /* 0x000000ffff0e7224 */ /* 0x000fc600078e0005 */
[----:B------:R-:W5:Y:S04]  /*5d60*/  LDL.LU R32, [R1+0x20] ;  /* 0x0000200001207983 */ /* 0x000f680000300800 */
[----:B------:R-:W2:Y:S01]  /*5d70*/  LDL.LU R5, [R1+0x24] ;  /* 0x0000240001057983 */ /* 0x000ea20000300800 */
[----:B------:R-:W-:Y:S01]  /*5d80*/  IMAD.HI.U32 R2, R8, R9, RZ ;  /* 0x0000000908027227 */ /* 0x000fe200078e00ff */
[----:B0-----:R-:W-:-:S03]  /*5d90*/  IABS R12, R33 ;  /* 0x00000021000c7213 */ /* 0x001fc60000000000 */
[----:B------:R-:W-:-:S04]  /*5da0*/  IMAD.MOV R2, RZ, RZ, -R2 ;  /* 0x000000ffff027224 */ /* 0x000fc800078e0a02 */
[----:B------:R-:W-:Y:S02]  /*5db0*/  IMAD R9, R0, R2, R9 ;  /* 0x0000000200097224 */ /* 0x000fe400078e0209 */
[----:B------:R-:W-:Y:S01]  /*5dc0*/  IMAD.HI.U32 R2, R8, R12, RZ ;  /* 0x0000000c08027227 */ /* 0x000fe200078e00ff */
[----:B------:R-:W-:-:S03]  /*5dd0*/  ISETP.GT.U32.AND P5, PT, R0, R6, PT ;  /* 0x000000060000720c */ /* 0x000fc60003fa4070 */
[----:B------:R-:W-:-:S04]  /*5de0*/  IMAD.MOV R2, RZ, RZ, -R2 ;  /* 0x000000ffff027224 */ /* 0x000fc800078e0a02 */
[C---:B------:R-:W-:Y:S02]  /*5df0*/  IMAD R2, R0.reuse, R2, R12 ;  /* 0x0000000200027224 */ /* 0x040fe400078e020c */
[----:B------:R-:W-:Y:S02]  /*5e00*/  IMAD.MOV.U32 R12, RZ, RZ, R58 ;  /* 0x000000ffff0c7224 */ /* 0x000fe400078e003a */
[----:B------:R-:W-:Y:S01]  /*5e10*/  IMAD.MOV.U32 R58, RZ, RZ, R4 ;  /* 0x000000ffff3a7224 */ /* 0x000fe200078e0004 */
[----:B------:R-:W-:Y:S01]  /*5e20*/  IABS R10, R35 ;  /* 0x00000023000a7213 */ /* 0x000fe20000000000 */
[----:B-1----:R-:W-:Y:S02]  /*5e30*/  IMAD.MOV.U32 R25, RZ, RZ, R24 ;  /* 0x000000ffff197224 */ /* 0x002fe400078e0018 */
[----:B------:R-:W-:Y:S01]  /*5e40*/  @!P2 IMAD.MOV R58, RZ, RZ, -R58 ;  /* 0x000000ffff3aa224 */ /* 0x000fe200078e0a3a */
[----:B------:R-:W-:Y:S01]  /*5e50*/  ISETP.GT.U32.AND P2, PT, R0, R13, PT ;  /* 0x0000000d0000720c */ /* 0x000fe20003f44070 */
[----:B------:R-:W-:-:S02]  /*5e60*/  IMAD.MOV.U32 R24, RZ, RZ, R22 ;  /* 0x000000ffff187224 */ /* 0x000fc400078e0016 */
[----:B------:R-:W-:Y:S02]  /*5e70*/  @!P4 IMAD.MOV R14, RZ, RZ, -R14 ;  /* 0x000000ffff0ec224 */ /* 0x000fe400078e0a0e */
[----:B------:R-:W-:Y:S01]  /*5e80*/  IMAD.MOV.U32 R22, RZ, RZ, R15 ;  /* 0x000000ffff167224 */ /* 0x000fe200078e000f */
[----:B------:R0:W-:Y:S01]  /*5e90*/  STL [R1+0x2e0], R58 ;  /* 0x0002e03a01007387 */ /* 0x0001e20000100800 */
[----:B------:R-:W-:-:S04]  /*5ea0*/  IMAD.HI.U32 R15, R8, R10, RZ ;  /* 0x0000000a080f7227 */ /* 0x000fc800078e00ff */
[----:B------:R-:W-:Y:S02]  /*5eb0*/  @!P5 IMAD.IADD R6, R6, 0x1, -R0 ;  /* 0x000000010606d824 */ /* 0x000fe400078e0a00 */
[----:B------:R-:W-:Y:S01]  /*5ec0*/  IMAD.MOV R15, RZ, RZ, -R15 ;  /* 0x000000ffff0f7224 */ /* 0x000fe200078e0a0f */
[----:B0-----:R-:W4:Y:S04]  /*5ed0*/  LDL.LU R58, [R1+0x44c8] ;  /* 0x0044c800013a7983 */ /* 0x001f280000300800 */
[----:B------:R0:W-:Y:S01]  /*5ee0*/  STL [R1+0x2dc], R14 ;  /* 0x0002dc0e01007387 */ /* 0x0001e20000100800 */
[C---:B------:R-:W-:Y:S01]  /*5ef0*/  IMAD R15, R0.reuse, R15, R10 ;  /* 0x0000000f000f7224 */ /* 0x040fe200078e020a */
[----:B------:R-:W-:Y:S01]  /*5f00*/  ISETP.GT.U32.AND P5, PT, R0, R9, PT ;  /* 0x000000090000720c */ /* 0x000fe20003fa4070 */
[----:B0-----:R-:W-:-:S02]  /*5f10*/  IMAD.MOV.U32 R14, RZ, RZ, R59 ;  /* 0x000000ffff0e7224 */ /* 0x001fc400078e003b */
[----:B------:R-:W-:-:S04]  /*5f20*/  IMAD.MOV.U32 R59, RZ, RZ, R6 ;  /* 0x000000ffff3b7224 */ /* 0x000fc800078e0006 */
[----:B------:R-:W-:Y:S01]  /*5f30*/  @!P6 IMAD.MOV R59, RZ, RZ, -R59 ;  /* 0x000000ffff3be224 */ /* 0x000fe200078e0a3b */
[C---:B------:R-:W-:Y:S01]  /*5f40*/  ISETP.GT.U32.AND P6, PT, R0.reuse, R11, PT ;  /* 0x0000000b0000720c */ /* 0x040fe20003fc4070 */
[--C-:B------:R-:W-:Y:S01]  /*5f50*/  @!P2 IMAD.IADD R13, R13, 0x1, -R0.reuse ;  /* 0x000000010d0da824 */ /* 0x100fe200078e0a00 */
[C---:B------:R-:W-:Y:S01]  /*5f60*/  ISETP.GT.U32.AND P2, PT, R0.reuse, R15, PT ;  /* 0x0000000f0000720c */ /* 0x040fe20003f44070 */
[----:B------:R-:W-:Y:S01]  /*5f70*/  @!P1 IMAD.MOV R7, RZ, RZ, -R7 ;  /* 0x000000ffff079224 */ /* 0x000fe200078e0a07 */
[----:B------:R-:W-:Y:S01]  /*5f80*/  IABS R4, R37 ;  /* 0x0000002500047213 */ /* 0x000fe20000000000 */
[--C-:B------:R-:W-:Y:S01]  /*5f90*/  @!P5 IMAD.IADD R9, R9, 0x1, -R0.reuse ;  /* 0x000000010909d824 */ /* 0x100fe200078e0a00 */
[----:B------:R-:W-:Y:S01]  /*5fa0*/  ISETP.GT.U32.AND P5, PT, R0, R2, PT ;  /* 0x000000020000720c */ /* 0x000fe20003fa4070 */
[----:B------:R0:W-:Y:S06]  /*5fb0*/  STL [R1+0x2d8], R59 ;  /* 0x0002d83b01007387 */ /* 0x0001ec0000100800 */
[----:B------:R-:W-:-:S02]  /*5fc0*/  @!P6 IMAD.IADD R11, R11, 0x1, -R0 ;  /* 0x000000010b0be824 */ /* 0x000fc400078e0a00 */
[----:B------:R-:W-:Y:S01]  /*5fd0*/  @!P2 IMAD.IADD R15, R15, 0x1, -R0 ;  /* 0x000000010f0fa824 */ /* 0x000fe200078e0a00 */
[----:B0-----:R-:W4:Y:S02]  /*5fe0*/  LDL.LU R59, [R1+0x44c4] ;  /* 0x0044c400013b7983 */ /* 0x001f240000300800 */
[C---:B------:R-:W-:Y:S02]  /*5ff0*/  ISETP.GT.U32.AND P2, PT, R0.reuse, R11, PT ;  /* 0x0000000b0000720c */ /* 0x040fe40003f44070 */
[----:B------:R0:W-:Y:S01]  /*6000*/  STL [R1+0x2d4], R7 ;  /* 0x0002d40701007387 */ /* 0x0001e20000100800 */
[----:B------:R-:W-:Y:S01]  /*6010*/  @!P0 IMAD.MOV R13, RZ, RZ, -R13 ;  /* 0x000000ffff0d8224 */ /* 0x000fe200078e0a0d */
[C---:B------:R-:W-:Y:S02]  /*6020*/  ISETP.GT.U32.AND P0, PT, R0.reuse, R15, PT ;  /* 0x0000000f0000720c */ /* 0x040fe40003f04070 */
[----:B------:R-:W-:Y:S01]  /*6030*/  ISETP.GE.AND P1, PT, R33, RZ, PT ;  /* 0x000000ff2100720c */ /* 0x000fe20003f26270 */
[----:B------:R-:W-:Y:S01]  /*6040*/  IMAD.MOV.U32 R33, RZ, RZ, R16 ;  /* 0x000000ffff217224 */ /* 0x000fe200078e0010 */
[----:B------:R-:W-:Y:S01]  /*6050*/  ISETP.GT.U32.AND P4, PT, R0, R9, PT ;  /* 0x000000090000720c */ /* 0x000fe20003f84070 */
[----:B------:R-:W-:Y:S01]  /*6060*/  @!P5 IMAD.IADD R2, R2, 0x1, -R0 ;  /* 0x000000010202d824 */ /* 0x000fe200078e0a00 */
[----:B------:R-:W-:Y:S01]  /*6070*/  ISETP.GE.AND P5, PT, R35, RZ, PT ;  /* 0x000000ff2300720c */ /* 0x000fe20003fa6270 */
[----:B------:R-:W-:-:S02]  /*6080*/  IMAD.MOV.U32 R35, RZ, RZ, R33 ;  /* 0x000000ffff237224 */ /* 0x000fc400078e0021 */
[----:B------:R-:W-:Y:S02]  /*6090*/  IMAD.MOV.U32 R33, RZ, RZ, R14 ;  /* 0x000000ffff217224 */ /* 0x000fe400078e000e */
[----:B------:R-:W-:Y:S02]  /*60a0*/  @!P2 IMAD.IADD R11, R11, 0x1, -R0 ;  /* 0x000000010b0ba824 */ /* 0x000fe400078e0a00 */
[----:B------:R-:W-:Y:S01]  /*60b0*/  IMAD.MOV.U32 R14, RZ, RZ, R12 ;  /* 0x000000ffff0e7224 */ /* 0x000fe200078e000c */
[----:B------:R-:W-:Y:S01]  /*60c0*/  IABS R10, R36 ;  /* 0x00000024000a7213 */ /* 0x000fe20000000000 */
[----:B------:R-:W-:Y:S01]  /*60d0*/  @!P0 IMAD.IADD R15, R15, 0x1, -R0 ;  /* 0x000000010f0f8824 */ /* 0x000fe200078e0a00 */
[----:B------:R-:W-:Y:S01]  /*60e0*/  ISETP.GE.AND P0, PT, R36, RZ, PT ;  /* 0x000000ff2400720c */ /* 0x000fe20003f06270 */
[----:B------:R-:W-:Y:S02]  /*60f0*/  IMAD.MOV.U32 R36, RZ, RZ, R14 ;  /* 0x000000ffff247224 */ /* 0x000fe400078e000e */
[----:B------:R-:W-:Y:S01]  /*6100*/  @!P4 IMAD.IADD R9, R9, 0x1, -R0 ;  /* 0x000000010909c824 */ /* 0x000fe200078e0a00 */
[----:B------:R-:W-:Y:S01]  /*6110*/  STL [R1+0x2d0], R13 ;  /* 0x0002d00d01007387 */ /* 0x000fe20000100800 */
[----:B--2---:R-:W-:-:S04]  /*6120*/  IMAD.MOV.U32 R6, RZ, RZ, R5 ;  /* 0x000000ffff067224 */ /* 0x004fc800078e0005 */
[----:B0-----:R-:W-:Y:S02]  /*6130*/  IMAD.MOV.U32 R7, RZ, RZ, R6 ;  /* 0x000000ffff077224 */ /* 0x001fe400078e0006 */
[----:B------:R-:W-:-:S04]  /*6140*/  IMAD.HI.U32 R6, R8, R4, RZ ;  /* 0x0000000408067227 */ /* 0x000fc800078e00ff */
[----:B------:R-:W-:-:S04]  /*6150*/  IMAD.MOV R6, RZ, RZ, -R6 ;  /* 0x000000ffff067224 */ /* 0x000fc800078e0a06 */
[----:B------:R-:W-:Y:S01]  /*6160*/  IMAD R4, R0, R6, R4 ;  /* 0x0000000600047224 */ /* 0x000fe200078e0204 */
[----:B------:R-:W-:-:S04]  /*6170*/  IABS R6, R40 ;  /* 0x0000002800067213 */ /* 0x000fc80000000000 */
[----:B------:R-:W-:Y:S01]  /*6180*/  ISETP.GT.U32.AND P2, PT, R0, R4, PT ;  /* 0x000000040000720c */ /* 0x000fe20003f44070 */
[----:B------:R-:W-:-:S04]  /*6190*/  IMAD.HI.U32 R14, R8, R6, RZ ;  /* 0x00000006080e7227 */ /* 0x000fc800078e00ff */
[----:B------:R-:W-:-:S04]  /*61a0*/  IMAD.MOV R14, RZ, RZ, -R14 ;  /* 0x000000ffff0e7224 */ /* 0x000fc800078e0a0e */
[----:B------:R-:W-:Y:S02]  /*61b0*/  IMAD R6, R0, R14, R6 ;  /* 0x0000000e00067224 */ /* 0x000fe400078e0206 */
[----:B------:R-:W-:Y:S02]  /*61c0*/  IMAD.MOV.U32 R14, RZ, RZ, R60 ;  /* 0x000000ffff0e7224 */ /* 0x000fe400078e003c */
[----:B------:R-:W-:Y:S01]  /*61d0*/  @!P2 IMAD.IADD R4, R4, 0x1, -R0 ;  /* 0x000000010404a824 */ /* 0x000fe200078e0a00 */
[----:B------:R-:W-:Y:S01]  /*61e0*/  ISETP.GE.AND P2, PT, R37, RZ, PT ;  /* 0x000000ff2500720c */ /* 0x000fe20003f46270 */
[----:B------:R-:W-:Y:S01]  /*61f0*/  IMAD.MOV.U32 R60, RZ, RZ, R9 ;  /* 0x000000ffff3c7224 */ /* 0x000fe200078e0009 */
[----:B------:R-:W2:Y:S04]  /*6200*/  LDL.LU R37, [R1+0x10] ;  /* 0x0000100001257983 */ /* 0x000ea80000300800 */
[----:B------:R-:W3:Y:S01]  /*6210*/  LDL.LU R9, [R1] ;  /* 0x0000000001097983 */ /* 0x000ee20000300800 */
[----:B------:R-:W-:Y:S01]  /*6220*/  ISETP.GT.U32.AND P6, PT, R0, R2, PT ;  /* 0x000000020000720c */ /* 0x000fe20003fc4070 */
[----:B------:R-:W-:-:S05]  /*6230*/  @!P3 IMAD.MOV R60, RZ, RZ, -R60 ;  /* 0x000000ffff3cb224 */ /* 0x000fca00078e0a3c */
[----:B------:R0:W-:Y:S01]  /*6240*/  STL [R1+0x2cc], R60 ;  /* 0x0002cc3c01007387 */ /* 0x0001e20000100800 */
[----:B------:R-:W-:-:S06]  /*6250*/  ISETP.GE.AND P4, PT, R34, RZ, PT ;  /* 0x000000ff2200720c */ /* 0x000fcc0003f86270 */
[----:B------:R-:W-:Y:S01]  /*6260*/  @!P6 IMAD.IADD R2, R2, 0x1, -R0 ;  /* 0x000000010202e824 */ /* 0x000fe200078e0a00 */
[----:B0-----:R-:W2:Y:S03]  /*6270*/  LDL.LU R60, [R1+0x44c0] ;  /* 0x0044c000013c7983 */ /* 0x001ea60000300800 */
[----:B------:R-:W-:-:S05]  /*6280*/  @!P1 IMAD.MOV R2, RZ, RZ, -R2 ;  /* 0x000000ffff029224 */ /* 0x000fca00078e0a02 */
[----:B------:R3:W-:Y:S01]  /*6290*/  STL [R1+0x2c0], R2 ;  /* 0x0002c00201007387 */ /* 0x0007e20000100800 */
[----:B------:R-:W-:-:S05]  /*62a0*/  @!P4 IMAD.MOV R11, RZ, RZ, -R11 ;  /* 0x000000ffff0bc224 */ /* 0x000fca00078e0a0b */
[----:B------:R-:W-:Y:S01]  /*62b0*/  STL [R1+0x2bc], R11 ;  /* 0x0002bc0b01007387 */ /* 0x000fe20000100800 */
[----:B------:R-:W-:-:S04]  /*62c0*/  IMAD.HI.U32 R5, R8, R10, RZ ;  /* 0x0000000a08057227 */ /* 0x000fc800078e00ff */
[----:B------:R-:W-:Y:S01]  /*62d0*/  IMAD.MOV R5, RZ, RZ, -R5 ;  /* 0x000000ffff057224 */ /* 0x000fe200078e0a05 */
[----:B------:R-:W-:-:S03]  /*62e0*/  IABS R16, R38 ;  /* 0x0000002600107213 */ /* 0x000fc60000000000 */
[----:B------:R-:W-:Y:S02]  /*62f0*/  IMAD R10, R0, R5, R10 ;  /* 0x00000005000a7224 */ /* 0x000fe400078e020a */
[----:B------:R-:W-:-:S03]  /*6300*/  IMAD.HI.U32 R13, R8, R16, RZ ;  /* 0x00000010080d7227 */ /* 0x000fc600078e00ff */
[----:B------:R-:W-:Y:S01]  /*6310*/  ISETP.GT.U32.AND P6, PT, R0, R10, PT ;  /* 0x0000000a0000720c */ /* 0x000fe20003fc4070 */
[----:B------:R-:W-:Y:S01]  /*6320*/  IMAD.MOV R13, RZ, RZ, -R13 ;  /* 0x000000ffff0d7224 */ /* 0x000fe200078e0a0d */
[----:B------:R-:W-:-:S03]  /*6330*/  IABS R5, R39 ;  /* 0x0000002700057213 */ /* 0x000fc60000000000 */
[----:B------:R-:W-:Y:S02]  /*6340*/  IMAD R16, R0, R13, R16 ;  /* 0x0000000d00107224 */ /* 0x000fe400078e0210 */
[----:B------:R-:W-:-:S04]  /*6350*/  IMAD.HI.U32 R12, R8, R5, RZ ;  /* 0x00000005080c7227 */ /* 0x000fc800078e00ff */
[----:B------:R-:W-:Y:S02]  /*6360*/  IMAD.MOV R12, RZ, RZ, -R12 ;  /* 0x000000ffff0c7224 */ /* 0x000fe400078e0a0c */
[----:B------:R-:W-:Y:S01]  /*6370*/  @!P6 IMAD.IADD R10, R10, 0x1, -R0 ;  /* 0x000000010a0ae824 */ /* 0x000fe200078e0a00 */
[C---:B------:R-:W-:Y:S01]  /*6380*/  ISETP.GT.U32.AND P6, PT, R0.reuse, R16, PT ;  /* 0x000000100000720c */ /* 0x040fe20003fc4070 */
[C---:B------:R-:W-:Y:S02]  /*6390*/  IMAD R5, R0.reuse, R12, R5 ;  /* 0x0000000c00057224 */ /* 0x040fe400078e0205 */
[----:B------:R-:W-:Y:S01]  /*63a0*/  IMAD.MOV.U32 R34, RZ, RZ, R7 ;  /* 0x000000ffff227224 */ /* 0x000fe200078e0007 */
[----:B------:R-:W-:Y:S02]  /*63b0*/  IABS R7, R41 ;  /* 0x0000002900077213 */ /* 0x000fe40000000000 */
[C---:B------:R-:W-:Y:S02]  /*63c0*/  ISETP.GT.U32.AND P4, PT, R0.reuse, R5, PT ;  /* 0x000000050000720c */ /* 0x040fe40003f84070 */
[----:B------:R-:W-:Y:S01]  /*63d0*/  ISETP.GT.U32.AND P3, PT, R0, R10, PT ;  /* 0x0000000a0000720c */ /* 0x000fe20003f64070 */
[----:B------:R-:W-:-:S04]  /*63e0*/  IMAD.HI.U32 R13, R8, R7, RZ ;  /* 0x00000007080d7227 */ /* 0x000fc800078e00ff */
[--C-:B------:R-:W-:Y:S01]  /*63f0*/  @!P6 IMAD.IADD R16, R16, 0x1, -R0.reuse ;  /* 0x000000011010e824 */ /* 0x100fe200078e0a00 */
[C---:B------:R-:W-:Y:S01]  /*6400*/  ISETP.GT.U32.AND P6, PT, R0.reuse, R4, PT ;  /* 0x000000040000720c */ /* 0x040fe20003fc4070 */
[----:B------:R-:W-:Y:S01]  /*6410*/  IMAD.MOV R13, RZ, RZ, -R13 ;  /* 0x000000ffff0d7224 */ /* 0x000fe200078e0a0d */
[----:B------:R-:W-:Y:S02]  /*6420*/  IABS R12, R42 ;  /* 0x0000002a000c7213 */ /* 0x000fe40000000000 */
[C---:B------:R-:W-:Y:S01]  /*6430*/  ISETP.GT.U32.AND P1, PT, R0.reuse, R16, PT ;  /* 0x000000100000720c */ /* 0x040fe20003f24070 */
[----:B------:R-:W-:Y:S01]  /*6440*/  IMAD R7, R0, R13, R7 ;  /* 0x0000000d00077224 */ /* 0x000fe200078e0207 */
[----:B------:R-:W-:Y:S01]  /*6450*/  IABS R13, R43 ;  /* 0x0000002b000d7213 */ /* 0x000fe20000000000 */
[--C-:B------:R-:W-:Y:S02]  /*6460*/  @!P4 IMAD.IADD R5, R5, 0x1, -R0.reuse ;  /* 0x000000010505c824 */ /* 0x100fe400078e0a00 */
[----:B------:R-:W-:Y:S01]  /*6470*/  @!P3 IMAD.IADD R10, R10, 0x1, -R0 ;  /* 0x000000010a0ab824 */ /* 0x000fe200078e0a00 */
[----:B------:R-:W-:-:S03]  /*6480*/  ISETP.GT.U32.AND P3, PT, R0, R7, PT ;  /* 0x000000070000720c */ /* 0x000fc60003f64070 */
[----:B------:R-:W-:Y:S01]  /*6490*/  @!P6 IMAD.IADD R4, R4, 0x1, -R0 ;  /* 0x000000010404e824 */ /* 0x000fe200078e0a00 */
[----:B------:R-:W-:Y:S01]  /*64a0*/  ISETP.GE.AND P6, PT, R38, RZ, PT ;  /* 0x000000ff2600720c */ /* 0x000fe20003fc6270 */
[----:B------:R-:W-:Y:S02]  /*64b0*/  @!P0 IMAD.MOV R10, RZ, RZ, -R10 ;  /* 0x000000ffff0a8224 */ /* 0x000fe400078e0a0a */
[----:B------:R-:W-:Y:S01]  /*64c0*/  @!P1 IMAD.IADD R16, R16, 0x1, -R0 ;  /* 0x0000000110109824 */ /* 0x000fe200078e0a00 */
[----:B------:R-:W-:-:S05]  /*64d0*/  ISETP.GE.AND P1, PT, R39, RZ, PT ;  /* 0x000000ff2700720c */ /* 0x000fca0003f26270 */
[----:B------:R-:W-:Y:S01]  /*64e0*/  @!P3 IMAD.IADD R7, R7, 0x1, -R0 ;  /* 0x000000010707b824 */ /* 0x000fe200078e0a00 */
[----:B------:R-:W-:-:S04]  /*64f0*/  ISETP.GE.AND P4, PT, R40, RZ, PT ;  /* 0x000000ff2800720c */ /* 0x000fc80003f86270 */
[----:B------:R-:W-:Y:S01]  /*6500*/  ISETP.GT.U32.AND P3, PT, R0, R7, PT ;  /* 0x000000070000720c */ /* 0x000fe20003f64070 */
[----:B---3--:R-:W-:Y:S02]  /*6510*/  IMAD.MOV.U32 R2, RZ, RZ, R9 ;  /* 0x000000ffff027224 */ /* 0x008fe400078e0009 */
[----:B------:R-:W-:Y:S02]  /*6520*/  IMAD.MOV.U32 R9, RZ, RZ, R35 ;  /* 0x000000ffff097224 */ /* 0x000fe400078e0023 */
[----:B-----5:R-:W-:Y:S02]  /*6530*/  IMAD.MOV.U32 R35, RZ, RZ, R32 ;  /* 0x000000ffff237224 */ /* 0x020fe400078e0020 */
[----:B------:R-:W-:Y:S02]  /*6540*/  IMAD.MOV.U32 R32, RZ, RZ, R61 ;  /* 0x000000ffff207224 */ /* 0x000fe400078e003d */
[----:B------:R-:W-:-:S04]  /*6550*/  IMAD.MOV.U32 R61, RZ, RZ, R15 ;  /* 0x000000ffff3d7224 */ /* 0x000fc800078e000f */
[----:B------:R-:W-:-:S05]  /*6560*/  @!P5 IMAD.MOV R61, RZ, RZ, -R61 ;  /* 0x000000ffff3dd224 */ /* 0x000fca00078e0a3d */
[----:B------:R0:W-:Y:S04]  /*6570*/  STL [R1+0x2b8], R61 ;  /* 0x0002b83d01007387 */ /* 0x0001e80000100800 */
[----:B0-----:R-:W3:Y:S01]  /*6580*/  LDL.LU R61, [R1+0x44bc] ;  /* 0x0044bc00013d7983 */ /* 0x001ee20000300800 */
[----:B------:R-:W-:Y:S01]  /*6590*/  ISETP.GT.U32.AND P5, PT, R0, R6, PT ;  /* 0x000000060000720c */ /* 0x000fe20003fa4070 */
[----:B------:R-:W-:Y:S02]  /*65a0*/  IMAD.MOV.U32 R15, RZ, RZ, R2 ;  /* 0x000000ffff0f7224 */ /* 0x000fe400078e0002 */
[----:B------:R-:W-:-:S04]  /*65b0*/  IMAD.HI.U32 R2, R8, R12, RZ ;  /* 0x0000000c08027227 */ /* 0x000fc800078e00ff */
[----:B------:R-:W-:Y:S02]  /*65c0*/  IMAD.MOV R2, RZ, RZ, -R2 ;  /* 0x000000ffff027224 */ /* 0x000fe400078e0a02 */
[----:B------:R-:W-:Y:S02]  /*65d0*/  IMAD.MOV.U32 R11, RZ, RZ, R9 ;  /* 0x000000ffff0b7224 */ /* 0x000fe400078e0009 */
[----:B------:R-:W-:-:S04]  /*65e0*/  IMAD.HI.U32 R9, R8, R13, RZ ;  /* 0x0000000d08097227 */ /* 0x000fc800078e00ff */
[----:B------:R-:W-:Y:S01]  /*65f0*/  @!P5 IMAD.IADD R6, R6, 0x1, -R0 ;  /* 0x000000010606d824 */ /* 0x000fe200078e0a00 */
[C---:B------:R-:W-:Y:S01]  /*6600*/  ISETP.GT.U32.AND P5, PT, R0.reuse, R5, PT ;  /* 0x000000050000720c */ /* 0x040fe20003fa4070 */
[C---:B------:R-:W-:Y:S02]  /*6610*/  IMAD R2, R0.reuse, R2, R12 ;  /* 0x0000000200027224 */ /* 0x040fe400078e020c */
[----:B------:R-:W-:Y:S02]  /*6620*/  IMAD.MOV.U32 R12, RZ, RZ, R4 ;  /* 0x000000ffff0c7224 */ /* 0x000fe400078e0004 */
[----:B------:R-:W-:Y:S02]  /*6630*/  IMAD.MOV R9, RZ, RZ, -R9 ;  /* 0x000000ffff097224 */ /* 0x000fe400078e0a09 */
[----:B------:R-:W-:Y:S01]  /*6640*/  @!P2 IMAD.MOV R12, RZ, RZ, -R12 ;  /* 0x000000ffff0ca224 */ /* 0x000fe200078e0a0c */
[C---:B------:R-:W-:Y:S01]  /*6650*/  ISETP.GT.U32.AND P2, PT, R0.reuse, R2, PT ;  /* 0x000000020000720c */ /* 0x040fe20003f44070 */
[C---:B------:R-:W-:Y:S01]  /*6660*/  IMAD R9, R0.reuse, R9, R13 ;  /* 0x0000000900097224 */ /* 0x040fe200078e020d */
[----:B------:R0:W-:Y:S03]  /*6670*/  STL [R1+0x2b4], R10 ;  /* 0x0002b40a01007387 */ /* 0x0001e60000100800 */
[----:B------:R-:W-:Y:S01]  /*6680*/  @!P5 IMAD.IADD R5, R5, 0x1, -R0 ;  /* 0x000000010505d824 */ /* 0x000fe200078e0a00 */
[C---:B------:R-:W-:Y:S01]  /*6690*/  ISETP.GT.U32.AND P5, PT, R0.reuse, R9, PT ;  /* 0x000000090000720c */ /* 0x040fe20003fa4070 */
[----:B0-----:R-:W-:Y:S01]  /*66a0*/  IMAD.MOV.U32 R10, RZ, RZ, R16 ;  /* 0x000000ffff0a7224 */ /* 0x001fe200078e0010 */
[----:B------:R-:W-:-:S02]  /*66b0*/  ISETP.GT.U32.AND P0, PT, R0, R6, PT ;  /* 0x000000060000720c */ /* 0x000fc40003f04070 */
[----:B------:R-:W-:Y:S01]  /*66c0*/  IABS R4, R44 ;  /* 0x0000002c00047213 */ /* 0x000fe20000000000 */
[----:B------:R-:W-:Y:S01]  /*66d0*/  @!P6 IMAD.MOV R10, RZ, RZ, -R10 ;  /* 0x000000ffff0ae224 */ /* 0x000fe200078e0a0a */
[----:B------:R0:W-:Y:S01]  /*66e0*/  STL [R1+0x2b0], R12 ;  /* 0x0002b00c01007387 */ /* 0x0001e20000100800 */
[----:B------:R-:W-:Y:S01]  /*66f0*/  ISETP.GE.AND P6, PT, R41, RZ, PT ;  /* 0x000000ff2900720c */ /* 0x000fe20003fc6270 */
[----:B------:R-:W-:Y:S02]  /*6700*/  @!P2 IMAD.IADD R2, R2, 0x1, -R0 ;  /* 0x000000010202a824 */ /* 0x000fe400078e0a00 */
[----:B------:R1:W-:Y:S01]  /*6710*/  STL [R1+0x2ac], R10 ;  /* 0x0002ac0a01007387 */ /* 0x0003e20000100800 */
[----:B------:R-:W-:Y:S02]  /*6720*/  IMAD.MOV.U32 R38, RZ, RZ, R15 ;  /* 0x000000ffff267224 */ /* 0x000fe400078e000f */
[----:B------:R-:W-:Y:S02]  /*6730*/  IMAD.MOV.U32 R15, RZ, RZ, R11 ;  /* 0x000000ffff0f7224 */ /* 0x000fe400078e000b */
[----:B0-----:R-:W-:-:S02]  /*6740*/  IMAD.MOV.U32 R12, RZ, RZ, R5 ;  /* 0x000000ffff0c7224 */ /* 0x001fc400078e0005 */
[----:B-1----:R-:W-:Y:S01]  /*6750*/  IMAD.HI.U32 R10, R8, R4, RZ ;  /* 0x00000004080a7227 */ /* 0x002fe200078e00ff */
[----:B------:R-:W-:-:S03]  /*6760*/  IABS R11, R45 ;  /* 0x0000002d000b7213 */ /* 0x000fc60000000000 */
[----:B------:R-:W-:Y:S02]  /*6770*/  IMAD.MOV R10, RZ, RZ, -R10 ;  /* 0x000000ffff0a7224 */ /* 0x000fe400078e0a0a */
[----:B------:R-:W-:Y:S01]  /*6780*/  @!P1 IMAD.MOV R12, RZ, RZ, -R12 ;  /* 0x000000ffff0c9224 */ /* 0x000fe200078e0a0c */
[----:B------:R-:W-:Y:S01]  /*6790*/  ISETP.GT.U32.AND P1, PT, R0, R2, PT ;  /* 0x000000020000720c */ /* 0x000fe20003f24070 */
[--C-:B------:R-:W-:Y:S02]  /*67a0*/  @!P5 IMAD.IADD R9, R9, 0x1, -R0.reuse ;  /* 0x000000010909d824 */ /* 0x100fe400078e0a00 */
[----:B------:R-:W-:Y:S02]  /*67b0*/  @!P0 IMAD.IADD R6, R6, 0x1, -R0 ;  /* 0x0000000106068824 */ /* 0x000fe400078e0a00 */
[C---:B------:R-:W-:Y:S01]  /*67c0*/  IMAD R4, R0.reuse, R10, R4 ;  /* 0x0000000a00047224 */ /* 0x040fe200078e0204 */
[----:B------:R-:W-:Y:S01]  /*67d0*/  ISETP.GT.U32.AND P5, PT, R0, R9, PT ;  /* 0x000000090000720c */ /* 0x000fe20003fa4070 */
[----:B------:R-:W-:-:S02]  /*67e0*/  @!P3 IMAD.IADD R7, R7, 0x1, -R0 ;  /* 0x000000010707b824 */ /* 0x000fc400078e0a00 */
[----:B------:R-:W-:Y:S02]  /*67f0*/  IMAD.MOV.U32 R5, RZ, RZ, R11 ;  /* 0x000000ffff057224 */ /* 0x000fe400078e000b */
[----:B------:R-:W-:Y:S01]  /*6800*/  @!P4 IMAD.MOV R6, RZ, RZ, -R6 ;  /* 0x000000ffff06c224 */ /* 0x000fe200078e0a06 */
[----:B------:R-:W-:Y:S01]  /*6810*/  ISETP.GT.U32.AND P4, PT, R0, R4, PT ;  /* 0x000000040000720c */ /* 0x000fe20003f84070 */
[----:B------:R-:W-:Y:S01]  /*6820*/  IMAD.HI.U32 R10, R8, R5, RZ ;  /* 0x00000005080a7227 */ /* 0x000fe200078e00ff */
[----:B------:R-:W-:-:S03]  /*6830*/  IABS R11, R46 ;  /* 0x0000002e000b7213 */ /* 0x000fc60000000000 */
[----:B------:R-:W-:Y:S01]  /*6840*/  @!P6 IMAD.MOV R7, RZ, RZ, -R7 ;  /* 0x000000ffff07e224 */ /* 0x000fe200078e0a07 */
[----:B------:R0:W-:Y:S01]  /*6850*/  STL [R1+0x2a8], R12 ;  /* 0x0002a80c01007387 */ /* 0x0001e20000100800 */
[----:B------:R-:W-:Y:S01]  /*6860*/  ISETP.GE.AND P0, PT, R42, RZ, PT ;  /* 0x000000ff2a00720c */ /* 0x000fe20003f06270 */
[----:B------:R-:W-:Y:S01]  /*6870*/  IMAD.MOV R10, RZ, RZ, -R10 ;  /* 0x000000ffff0a7224 */ /* 0x000fe200078e0a0a */
[----:B------:R-:W-:Y:S01]  /*6880*/  ISETP.GE.AND P3, PT, R43, RZ, PT ;  /* 0x000000ff2b00720c */ /* 0x000fe20003f66270 */
[----:B------:R1:W-:Y:S01]  /*6890*/  STL [R1+0x2a4], R6 ;  /* 0x0002a40601007387 */ /* 0x0003e20000100800 */
[----:B------:R-:W-:-:S03]  /*68a0*/  @!P1 IMAD.IADD R2, R2, 0x1, -R0 ;  /* 0x0000000102029824 */ /* 0x000fc600078e0a00 */
[----:B------:R5:W-:Y:S01]  /*68b0*/  STL [R1+0x2a0], R7 ;  /* 0x0002a00701007387 */ /* 0x000be20000100800 */
[----:B------:R-:W-:Y:S02]  /*68c0*/  @!P5 IMAD.IADD R9, R9, 0x1, -R0 ;  /* 0x000000010909d824 */ /* 0x000fe400078e0a00 */
[----:B0-----:R-:W-:Y:S02]  /*68d0*/  IMAD.MOV.U32 R12, RZ, RZ, R2 ;  /* 0x000000ffff0c7224 */ /* 0x001fe400078e0002 */
[----:B-1----:R-:W-:Y:S02]  /*68e0*/  IMAD R6, R0, R10, R5 ;  /* 0x0000000a00067224 */ /* 0x002fe400078e0205 */
[----:B-----5:R-:W-:-:S03]  /*68f0*/  IMAD.HI.U32 R7, R8, R11, RZ ;  /* 0x0000000b08077227 */ /* 0x020fc600078e00ff */
[----:B------:R-:W-:Y:S01]  /*6900*/  ISETP.GT.U32.AND P5, PT, R0, R6, PT ;  /* 0x000000060000720c */ /* 0x000fe20003fa4070 */
[----:B------:R-:W-:Y:S02]  /*6910*/  IMAD.MOV R2, RZ, RZ, -R7 ;  /* 0x000000ffff027224 */ /* 0x000fe400078e0a07 */
[----:B------:R-:W-:Y:S02]  /*6920*/  @!P4 IMAD.IADD R4, R4, 0x1, -R0 ;  /* 0x000000010404c824 */ /* 0x000fe400078e0a00 */
[C---:B------:R-:W-:Y:S02]  /*6930*/  IMAD R2, R0.reuse, R2, R11 ;  /* 0x0000000200027224 */ /* 0x040fe400078e020b */
[----:B------:R-:W-:Y:S02]  /*6940*/  IMAD.MOV.U32 R7, RZ, RZ, R9 ;  /* 0x000000ffff077224 */ /* 0x000fe400078e0009 */
[----:B------:R-:W-:Y:S01]  /*6950*/  @!P0 IMAD.MOV R12, RZ, RZ, -R12 ;  /* 0x000000ffff0c8224 */ /* 0x000fe200078e0a0c */
[C---:B------:R-:W-:Y:S01]  /*6960*/  ISETP.GT.U32.AND P0, PT, R0.reuse, R4, PT ;  /* 0x000000040000720c */ /* 0x040fe20003f04070 */
[----:B------:R-:W-:Y:S01]  /*6970*/  @!P3 IMAD.MOV R7, RZ, RZ, -R7 ;  /* 0x000000ffff07b224 */ /* 0x000fe200078e0a07 */
[----:B------:R-:W-:-:S02]  /*6980*/  ISETP.GT.U32.AND P3, PT, R0, R2, PT ;  /* 0x000000020000720c */ /* 0x000fc40003f64070 */
[----:B------:R-:W-:Y:S01]  /*6990*/  IABS R5, R48 ;  /* 0x0000003000057213 */ /* 0x000fe20000000000 */
[--C-:B------:R-:W-:Y:S01]  /*69a0*/  @!P5 IMAD.IADD R6, R6, 0x1, -R0.reuse ;  /* 0x000000010606d824 */ /* 0x100fe200078e0a00 */
[----:B------:R-:W-:Y:S02]  /*69b0*/  ISETP.GE.AND P2, PT, R44, RZ, PT ;  /* 0x000000ff2c00720c */ /* 0x000fe40003f46270 */
[----:B------:R-:W-:Y:S01]  /*69c0*/  IABS R10, R47 ;  /* 0x0000002f000a7213 */ /* 0x000fe20000000000 */
[----:B------:R-:W-:Y:S01]  /*69d0*/  IMAD.HI.U32 R9, R8, R5, RZ ;  /* 0x0000000508097227 */ /* 0x000fe200078e00ff */
[----:B------:R0:W-:Y:S01]  /*69e0*/  STL [R1+0xe4], R12 ;  /* 0x0000e40c01007387 */ /* 0x0001e20000100800 */
[----:B------:R-:W-:Y:S02]  /*69f0*/  ISETP.GT.U32.AND P5, PT, R0, R6, PT ;  /* 0x000000060000720c */ /* 0x000fe40003fa4070 */
[----:B------:R-:W-:Y:S02]  /*6a00*/  IMAD.MOV R9, RZ, RZ, -R9 ;  /* 0x000000ffff097224 */ /* 0x000fe400078e0a09 */
[----:B------:R-:W-:-:S02]  /*6a10*/  @!P0 IMAD.IADD R4, R4, 0x1, -R0 ;  /* 0x0000000104048824 */ /* 0x000fc400078e0a00 */
[----:B------:R-:W-:Y:S02]  /*6a20*/  @!P3 IMAD.IADD R2, R2, 0x1, -R0 ;  /* 0x000000010202b824 */ /* 0x000fe400078e0a00 */
[----:B0-----:R-:W-:Y:S01]  /*6a30*/  IMAD.HI.U32 R12, R8, R10, RZ ;  /* 0x0000000a080c7227 */ /* 0x001fe200078e00ff */
[----:B------:R-:W-:-:S03]  /*6a40*/  IABS R11, R49 ;  /* 0x00000031000b7213 */ /* 0x000fc60000000000 */
[C---:B------:R-:W-:Y:S02]  /*6a50*/  IMAD R5, R0.reuse, R9, R5 ;  /* 0x0000000900057224 */ /* 0x040fe400078e0205 */
[----:B------:R-:W-:Y:S01]  /*6a60*/  IMAD.MOV.U32 R16, RZ, RZ, R4 ;  /* 0x000000ffff107224 */ /* 0x000fe200078e0004 */
[C---:B------:R-:W-:Y:S01]  /*6a70*/  ISETP.GT.U32.AND P3, PT, R0.reuse, R2, PT ;  /* 0x000000020000720c */ /* 0x040fe20003f64070 */
[----:B------:R-:W-:Y:S02]  /*6a80*/  IMAD.MOV R12, RZ, RZ, -R12 ;  /* 0x000000ffff0c7224 */ /* 0x000fe400078e0a0c */
[----:B------:R-:W-:Y:S01]  /*6a90*/  @!P2 IMAD.MOV R16, RZ, RZ, -R16 ;  /* 0x000000ffff10a224 */ /* 0x000fe200078e0a10 */
[C---:B------:R-:W-:Y:S01]  /*6aa0*/  ISETP.GT.U32.AND P2, PT, R0.reuse, R5, PT ;  /* 0x000000050000720c */ /* 0x040fe20003f44070 */
[----:B------:R-:W-:Y:S01]  /*6ab0*/  IMAD R10, R0, R12, R10 ;  /* 0x0000000c000a7224 */ /* 0x000fe200078e020a */
[----:B------:R0:W-:Y:S01]  /*6ac0*/  STL [R1+0xb4], R7 ;  /* 0x0000b40701007387 */ /* 0x0001e20000100800 */
[----:B------:R-:W-:Y:S01]  /*6ad0*/  IMAD.MOV.U32 R9, RZ, RZ, R11 ;  /* 0x000000ffff097224 */ /* 0x000fe200078e000b */
[----:B------:R-:W-:Y:S01]  /*6ae0*/  ISETP.GE.AND P6, PT, R45, RZ, PT ;  /* 0x000000ff2d00720c */ /* 0x000fe20003fc6270 */
[----:B------:R-:W-:Y:S01]  /*6af0*/  @!P5 IMAD.IADD R6, R6, 0x1, -R0 ;  /* 0x000000010606d824 */ /* 0x000fe200078e0a00 */
[----:B------:R-:W-:Y:S01]  /*6b00*/  ISETP.GE.AND P1, PT, R46, RZ, PT ;  /* 0x000000ff2e00720c */ /* 0x000fe20003f26270 */
[----:B------:R-:W-:Y:S01]  /*6b10*/  IMAD.HI.U32 R11, R8, R9, RZ ;  /* 0x00000009080b7227 */ /* 0x000fe200078e00ff */
[----:B------:R-:W-:-:S02]  /*6b20*/  ISETP.GT.U32.AND P5, PT, R0, R10, PT ;  /* 0x0000000a0000720c */ /* 0x000fc40003fa4070 */
[----:B0-----:R-:W-:Y:S01]  /*6b30*/  IABS R7, R50 ;  /* 0x0000003200077213 */ /* 0x001fe20000000000 */
[----:B------:R-:W-:Y:S02]  /*6b40*/  IMAD.MOV R11, RZ, RZ, -R11 ;  /* 0x000000ffff0b7224 */ /* 0x000fe400078e0a0b */
[----:B------:R-:W-:Y:S02]  /*6b50*/  @!P3 IMAD.IADD R2, R2, 0x1, -R0 ;  /* 0x000000010202b824 */ /* 0x000fe400078e0a00 */
[----:B------:R-:W-:-:S04]  /*6b60*/  IMAD.HI.U32 R4, R8, R7, RZ ;  /* 0x0000000708047227 */ /* 0x000fc800078e00ff */
[----:B------:R-:W-:Y:S02]  /*6b70*/  IMAD.MOV.U32 R13, RZ, RZ, R6 ;  /* 0x000000ffff0d7224 */ /* 0x000fe400078e0006 */
[----:B------:R-:W-:Y:S02]  /*6b80*/  IMAD.MOV R4, RZ, RZ, -R4 ;  /* 0x000000ffff047224 */ /* 0x000fe400078e0a04 */
[C---:B------:R-:W-:Y:S01]  /*6b90*/  IMAD R6, R0.reuse, R11, R9 ;  /* 0x0000000b00067224 */ /* 0x040fe200078e0209 */
[----:B------:R-:W-:Y:S01]  /*6ba0*/  IABS R11, R51 ;  /* 0x00000033000b7213 */ /* 0x000fe20000000000 */
[----:B------:R-:W-:Y:S02]  /*6bb0*/  @!P2 IMAD.IADD R5, R5, 0x1, -R0 ;  /* 0x000000010505a824 */ /* 0x000fe400078e0a00 */
[----:B------:R-:W-:Y:S02]  /*6bc0*/  IMAD.MOV.U32 R12, RZ, RZ, R2 ;  /* 0x000000ffff0c7224 */ /* 0x000fe400078e0002 */
[C---:B------:R-:W-:Y:S01]  /*6bd0*/  IMAD R4, R0.reuse, R4, R7 ;  /* 0x0000000400047224 */ /* 0x040fe200078e0207 */
[C---:B------:R-:W-:Y:S01]  /*6be0*/  ISETP.GT.U32.AND P2, PT, R0.reuse, R5, PT ;  /* 0x000000050000720c */ /* 0x040fe20003f44070 */
[----:B------:R-:W-:Y:S01]  /*6bf0*/  @!P6 IMAD.MOV R13, RZ, RZ, -R13 ;  /* 0x000000ffff0de224 */ /* 0x000fe200078e0a0d */
[----:B------:R-:W-:Y:S01]  /*6c00*/  ISETP.GT.U32.AND P3, PT, R0, R6, PT ;  /* 0x000000060000720c */ /* 0x000fe20003f64070 */
[----:B------:R-:W-:-:S02]  /*6c10*/  @!P5 IMAD.IADD R10, R10, 0x1, -R0 ;  /* 0x000000010a0ad824 */ /* 0x000fc400078e0a00 */
[----:B------:R-:W-:Y:S02]  /*6c20*/  @!P1 IMAD.MOV R12, RZ, RZ, -R12 ;  /* 0x000000ffff0c9224 */ /* 0x000fe400078e0a0c */
[----:B------:R-:W-:Y:S01]  /*6c30*/  IMAD.HI.U32 R2, R8, R11, RZ ;  /* 0x0000000b08027227 */ /* 0x000fe200078e00ff */
[----:B------:R-:W-:Y:S01]  /*6c40*/  STL [R1+0xa0], R16 ;  /* 0x0000a01001007387 */ /* 0x000fe20000100800 */
[C---:B------:R-:W-:Y:S02]  /*6c50*/  ISETP.GT.U32.AND P1, PT, R0.reuse, R4, PT ;  /* 0x000000040000720c */ /* 0x040fe40003f24070 */
[----:B------:R-:W-:Y:S01]  /*6c60*/  IMAD.MOV.U32 R39, RZ, RZ, R38 ;  /* 0x000000ffff277224 */ /* 0x000fe200078e0026 */
[----:B------:R0:W-:Y:S01]  /*6c70*/  STL [R1+0x90], R13 ;  /* 0x0000900d01007387 */ /* 0x0001e20000100800 */
[----:B------:R-:W-:Y:S01]  /*6c80*/  IMAD.MOV.U32 R38, RZ, RZ, R30 ;  /* 0x000000ffff267224 */ /* 0x000fe200078e001e */
[----:B------:R-:W-:Y:S01]  /*6c90*/  ISETP.GT.U32.AND P5, PT, R0, R10, PT ;  /* 0x0000000a0000720c */ /* 0x000fe20003fa4070 */
[----:B------:R-:W-:Y:S01]  /*6ca0*/  IMAD.MOV.U32 R30, RZ, RZ, R52 ;  /* 0x000000ffff1e7224 */ /* 0x000fe200078e0034 */
[----:B------:R1:W-:Y:S01]  /*6cb0*/  STL [R1+0x68], R12 ;  /* 0x0000680c01007387 */ /* 0x0003e20000100800 */
[----:B------:R-:W-:-:S02]  /*6cc0*/  IMAD.MOV.U32 R52, RZ, RZ, R54 ;  /* 0x000000ffff347224 */ /* 0x000fc400078e0036 */
[----:B------:R-:W-:Y:S01]  /*6cd0*/  IMAD.MOV R2, RZ, RZ, -R2 ;  /* 0x000000ffff027224 */ /* 0x000fe200078e0a02 */
[----:B------:R-:W5:Y:S03]  /*6ce0*/  LDL.LU R54, [R1+0x8c] ;  /* 0x00008c0001367983 */ /* 0x000f660000300800 */
[----:B------:R-:W-:Y:S02]  /*6cf0*/  IMAD R2, R0, R2, R11 ;  /* 0x0000000200027224 */ /* 0x000fe400078e020b */
[--C-:B------:R-:W-:Y:S02]  /*6d00*/  @!P2 IMAD.IADD R5, R5, 0x1, -R0.reuse ;  /* 0x000000010505a824 */ /* 0x100fe400078e0a00 */
[--C-:B------:R-:W-:Y:S01]  /*6d10*/  @!P3 IMAD.IADD R6, R6, 0x1, -R0.reuse ;  /* 0x000000010606b824 */ /* 0x100fe200078e0a00 */
[----:B------:R-:W-:Y:S01]  /*6d20*/  ISETP.GT.U32.AND P2, PT, R0, R2, PT ;  /* 0x000000020000720c */ /* 0x000fe20003f44070 */
[--C-:B------:R-:W-:Y:S01]  /*6d30*/  @!P1 IMAD.IADD R4, R4, 0x1, -R0.reuse ;  /* 0x0000000104049824 */ /* 0x100fe200078e0a00 */
[----:B------:R-:W-:Y:S01]  /*6d40*/  ISETP.GE.AND P4, PT, R47, RZ, PT ;  /* 0x000000ff2f00720c */ /* 0x000fe20003f86270 */
[----:B------:R-:W-:Y:S01]  /*6d50*/  @!P5 IMAD.IADD R10, R10, 0x1, -R0 ;  /* 0x000000010a0ad824 */ /* 0x000fe200078e0a00 */
[----:B----4-:R-:W-:-:S02]  /*6d60*/  IABS R9, R58 ;  /* 0x0000003a00097213 */ /* 0x010fc40000000000 */
[----:B------:R-:W-:Y:S02]  /*6d70*/  IABS R7, R59 ;  /* 0x0000003b00077213 */ /* 0x000fe40000000000 */
[----:B------:R-:W-:Y:S01]  /*6d80*/  ISETP.GT.U32.AND P3, PT, R0, R6, PT ;  /* 0x000000060000720c */ /* 0x000fe20003f64070 */
[----:B------:R-:W-:Y:S01]  /*6d90*/  IMAD.HI.U32 R11, R8, R9, RZ ;  /* 0x00000009080b7227 */ /* 0x000fe200078e00ff */
[----:B------:R-:W-:Y:S02]  /*6da0*/  ISETP.GT.U32.AND P1, PT, R0, R4, PT ;  /* 0x000000040000720c */ /* 0x000fe40003f24070 */
[----:B------:R-:W-:Y:S01]  /*6db0*/  ISETP.GE.AND P0, PT, R48, RZ, PT ;  /* 0x000000ff3000720c */ /* 0x000fe20003f06270 */
[----:B0-----:R-:W-:Y:S02]  /*6dc0*/  IMAD.MOV.U32 R13, RZ, RZ, R10 ;  /* 0x000000ffff0d7224 */ /* 0x001fe400078e000a */
[----:B------:R-:W-:-:S04]  /*6dd0*/  IMAD.HI.U32 R10, R8, R7, RZ ;  /* 0x00000007080a7227 */ /* 0x000fc800078e00ff */
[----:B------:R-:W-:Y:S02]  /*6de0*/  IMAD.MOV R11, RZ, RZ, -R11 ;  /* 0x000000ffff0b7224 */ /* 0x000fe400078e0a0b */
[----:B------:R-:W-:Y:S02]  /*6df0*/  IMAD.MOV R10, RZ, RZ, -R10 ;  /* 0x000000ffff0a7224 */ /* 0x000fe400078e0a0a */
[--C-:B------:R-:W-:Y:S01]  /*6e00*/  @!P2 IMAD.IADD R2, R2, 0x1, -R0.reuse ;  /* 0x000000010202a824 */ /* 0x100fe200078e0a00 */
[----:B------:R-:W-:Y:S01]  /*6e10*/  ISETP.GE.AND P6, PT, R49, RZ, PT ;  /* 0x000000ff3100720c */ /* 0x000fe20003fc6270 */
[----:B-1----:R-:W-:Y:S02]  /*6e20*/  IMAD.MOV.U32 R12, RZ, RZ, R5 ;  /* 0x000000ffff0c7224 */ /* 0x002fe400078e0005 */
[----:B------:R-:W-:Y:S02]  /*6e30*/  @!P4 IMAD.MOV R13, RZ, RZ, -R13 ;  /* 0x000000ffff0dc224 */ /* 0x000fe400078e0a0d */
[----:B------:R-:W-:Y:S01]  /*6e40*/  IMAD R9, R0, R11, R9 ;  /* 0x0000000b00097224 */ /* 0x000fe200078e0209 */
[----:B------:R-:W-:Y:S01]  /*6e50*/  ISETP.GE.AND P5, PT, R50, RZ, PT ;  /* 0x000000ff3200720c */ /* 0x000fe20003fa6270 */
[----:B------:R-:W-:Y:S01]  /*6e60*/  IMAD R5, R0, R10, R7 ;  /* 0x0000000a00057224 */ /* 0x000fe200078e0207 */
[----:B--2---:R-:W-:Y:S01]  /*6e70*/  IABS R7, R60 ;  /* 0x0000003c00077213 */ /* 0x004fe20000000000 */
[--C-:B------:R-:W-:Y:S01]  /*6e80*/  @!P3 IMAD.IADD R6, R6, 0x1, -R0.reuse ;  /* 0x000000010606b824 */ /* 0x100fe200078e0a00 */
[----:B------:R-:W-:Y:S01]  /*6e90*/  ISETP.GT.U32.AND P2, PT, R0, R2, PT ;  /* 0x000000020000720c */ /* 0x000fe20003f44070 */
[----:B------:R-:W-:Y:S01]  /*6ea0*/  @!P1 IMAD.IADD R4, R4, 0x1, -R0 ;  /* 0x0000000104049824 */ /* 0x000fe200078e0a00 */
[----:B------:R0:W-:Y:S01]  /*6eb0*/  STL [R1+0x64], R13 ;  /* 0x0000640d01007387 */ /* 0x0001e20000100800 */
[----:B------:R-:W-:Y:S01]  /*6ec0*/  @!P0 IMAD.MOV R12, RZ, RZ, -R12 ;  /* 0x000000ffff0c8224 */ /* 0x000fe200078e0a0c */
[----:B------:R-:W-:-:S02]  /*6ed0*/  ISETP.GT.U32.AND P1, PT, R0, R9, PT ;  /* 0x000000090000720c */ /* 0x000fc40003f24070 */
[----:B------:R-:W-:Y:S02]  /*6ee0*/  ISETP.GE.AND P4, PT, R51, RZ, PT ;  /* 0x000000ff3300720c */ /* 0x000fe40003f86270 */
[----:B------:R1:W-:Y:S01]  /*6ef0*/  STL [R1+0x60], R12 ;  /* 0x0000600c01007387 */ /* 0x0003e20000100800 */
[----:B0-----:R-:W-:Y:S02]  /*6f00*/  IMAD.MOV.U32 R13, RZ, RZ, R6 ;  /* 0x000000ffff0d7224 */ /* 0x001fe400078e0006 */
[----:B------:R-:W-:Y:S02]  /*6f10*/  IMAD.MOV.U32 R6, RZ, RZ, R7 ;  /* 0x000000ffff067224 */ /* 0x000fe400078e0007 */
[----:B------:R-:W-:Y:S02]  /*6f20*/  @!P6 IMAD.MOV R13, RZ, RZ, -R13 ;  /* 0x000000ffff0de224 */ /* 0x000fe400078e0a0d */
[----:B-1----:R-:W-:Y:S02]  /*6f30*/  IMAD.MOV.U32 R12, RZ, RZ, R4 ;  /* 0x000000ffff0c7224 */ /* 0x002fe400078e0004 */
[----:B------:R-:W-:Y:S01]  /*6f40*/  IMAD.HI.U32 R7, R8, R6, RZ ;  /* 0x0000000608077227 */ /* 0x000fe200078e00ff */
[----:B------:R0:W-:Y:S03]  /*6f50*/  STL [R1+0x5c], R13 ;  /* 0x00005c0d01007387 */ /* 0x0001e60000100800 */
[----:B------:R-:W-:Y:S01]  /*6f60*/  @!P5 IMAD.MOV R12, RZ, RZ, -R12 ;  /* 0x000000ffff0cd224 */ /* 0x000fe200078e0a0c */
[----:B------:R-:W-:Y:S01]  /*6f70*/  ISETP.GT.U32.AND P5, PT, R0, R5, PT ;  /* 0x000000050000720c */ /* 0x000fe20003fa4070 */
[----:B------:R-:W-:-:S02]  /*6f80*/  IMAD.MOV R7, RZ, RZ, -R7 ;  /* 0x000000ffff077224 */ /* 0x000fc400078e0a07 */
[--C-:B------:R-:W-:Y:S02]  /*6f90*/  @!P2 IMAD.IADD R2, R2, 0x1, -R0.reuse ;  /* 0x000000010202a824 */ /* 0x100fe400078e0a00 */
[----:B------:R-:W-:Y:S02]  /*6fa0*/  @!P1 IMAD.IADD R9, R9, 0x1, -R0 ;  /* 0x0000000109099824 */ /* 0x000fe400078e0a00 */
[C---:B------:R-:W-:Y:S02]  /*6fb0*/  IMAD R6, R0.reuse, R7, R6 ;  /* 0x0000000700067224 */ /* 0x040fe400078e0206 */
[----:B0-----:R-:W-:Y:S01]  /*6fc0*/  IMAD.MOV.U32 R13, RZ, RZ, R2 ;  /* 0x000000ffff0d7224 */ /* 0x001fe200078e0002 */
[----:B------:R-:W-:-:S03]  /*6fd0*/  ISETP.GT.U32.AND P1, PT, R0, R9, PT ;  /* 0x000000090000720c */ /* 0x000fc60003f24070 */
[----:B------:R-:W-:Y:S01]  /*6fe0*/  @!P4 IMAD.MOV R13, RZ, RZ, -R13 ;  /* 0x000000ffff0dc224 */ /* 0x000fe200078e0a0d */
[----:B------:R-:W-:Y:S02]  /*6ff0*/  ISETP.GT.U32.AND P4, PT, R0, R6, PT ;  /* 0x000000060000720c */ /* 0x000fe40003f84070 */
[----:B------:R-:W-:Y:S01]  /*7000*/  IABS R4, R39 ;  /* 0x0000002700047213 */ /* 0x000fe20000000000 */
[----:B------:R-:W-:Y:S01]  /*7010*/  @!P5 IMAD.IADD R5, R5, 0x1, -R0 ;  /* 0x000000010505d824 */ /* 0x000fe200078e0a00 */
[----:B------:R-:W-:Y:S01]  /*7020*/  ISETP.GE.AND P0, PT, R58, RZ, PT ;  /* 0x000000ff3a00720c */ /* 0x000fe20003f06270 */
[----:B------:R0:W-:Y:S02]  /*7030*/  STL [R1+0x54], R12 ;  /* 0x0000540c01007387 */ /* 0x0001e40000100800 */
[----:B------:R-:W-:Y:S01]  /*7040*/  IMAD.HI.U32 R11, R8, R4, RZ ;  /* 0x00000004080b7227 */ /* 0x000fe200078e00ff */
[----:B------:R-:W-:-:S03]  /*7050*/  ISETP.GT.U32.AND P5, PT, R0, R5, PT ;  /* 0x000000050000720c */ /* 0x000fc60003fa4070 */
[----:B------:R-:W-:Y:S01]  /*7060*/  IMAD.MOV R11, RZ, RZ, -R11 ;  /* 0x000000ffff0b7224 */ /* 0x000fe200078e0a0b */
[----:B------:R-:W-:Y:S01]  /*7070*/  IABS R7, R38 ;  /* 0x0000002600077213 */ /* 0x000fe20000000000 */
[--C-:B------:R-:W-:Y:S02]  /*7080*/  @!P1 IMAD.IADD R9, R9, 0x1, -R0.reuse ;  /* 0x0000000109099824 */ /* 0x100fe400078e0a00 */
[----:B------:R-:W-:Y:S01]  /*7090*/  @!P4 IMAD.IADD R6, R6, 0x1, -R0 ;  /* 0x000000010606c824 */ /* 0x000fe200078e0a00 */
[----:B---3--:R-:W-:-:S05]  /*70a0*/  IABS R10, R61 ;  /* 0x0000003d000a7213 */ /* 0x008fca0000000000 */
[----:B0-----:R-:W-:Y:S01]  /*70b0*/  IMAD.HI.U32 R12, R8, R10, RZ ;  /* 0x0000000a080c7227 */ /* 0x001fe200078e00ff */
[----:B------:R0:W-:Y:S03]  /*70c0*/  STL [R1+0x50], R13 ;  /* 0x0000500d01007387 */ /* 0x0001e60000100800 */
[----:B------:R-:W-:Y:S02]  /*70d0*/  IMAD.MOV R12, RZ, RZ, -R12 ;  /* 0x000000ffff0c7224 */ /* 0x000fe400078e0a0c */
[C---:B------:R-:W-:Y:S01]  /*70e0*/  IMAD R4, R0.reuse, R11, R4 ;  /* 0x0000000b00047224 */ /* 0x040fe200078e0204 */
[----:B------:R-:W-:Y:S01]  /*70f0*/  IABS R11, R15 ;  /* 0x0000000f000b7213 */ /* 0x000fe20000000000 */
[C---:B------:R-:W-:Y:S01]  /*7100*/  IMAD R10, R0.reuse, R12, R10 ;  /* 0x0000000c000a7224 */ /* 0x040fe200078e020a */
[----:B------:R-:W-:Y:S01]  /*7110*/  ISETP.GT.U32.AND P4, PT, R0, R6, PT ;  /* 0x000000060000720c */ /* 0x000fe20003f84070 */
[----:B0-----:R-:W-:-:S02]  /*7120*/  IMAD.MOV.U32 R13, RZ, RZ, R9 ;  /* 0x000000ffff0d7224 */ /* 0x001fc400078e0009 */
[----:B------:R-:W-:Y:S02]  /*7130*/  IMAD.MOV.U32 R2, RZ, RZ, R7 ;  /* 0x000000ffff027224 */ /* 0x000fe400078e0007 */
[----:B------:R-:W-:Y:S02]  /*7140*/  @!P0 IMAD.MOV R13, RZ, RZ, -R13 ;  /* 0x000000ffff0d8224 */ /* 0x000fe400078e0a0d */
[----:B------:R-:W-:Y:S01]  /*7150*/  IMAD.MOV.U32 R7, RZ, RZ, R11 ;  /* 0x000000ffff077224 */ /* 0x000fe200078e000b */
[----:B------:R-:W-:Y:S01]  /*7160*/  ISETP.GT.U32.AND P1, PT, R0, R10, PT ;  /* 0x0000000a0000720c */ /* 0x000fe20003f24070 */
[----:B------:R-:W-:Y:S01]  /*7170*/  IMAD.HI.U32 R11, R8, R2, RZ ;  /* 0x00000002080b7227 */ /* 0x000fe200078e00ff */
[----:B------:R0:W-:Y:S03]  /*7180*/  STL [R1+0x44], R13 ;  /* 0x0000440d01007387 */ /* 0x0001e60000100800 */
[----:B------:R-:W-:Y:S01]  /*7190*/  @!P5 IMAD.IADD R5, R5, 0x1, -R0 ;  /* 0x000000010505d824 */ /* 0x000fe200078e0a00 */
[----:B------:R-:W-:-:S02]  /*71a0*/  ISETP.GT.U32.AND P5, PT, R0, R4, PT ;  /* 0x000000040000720c */ /* 0x000fc40003fa4070 */
[----:B------:R-:W-:Y:S02]  /*71b0*/  ISETP.GE.AND P6, PT, R60, RZ, PT ;  /* 0x000000ff3c00720c */ /* 0x000fe40003fc6270 */
[----:B------:R-:W-:Y:S01]  /*71c0*/  ISETP.GE.AND P3, PT, R59, RZ, PT ;  /* 0x000000ff3b00720c */ /* 0x000fe20003f66270 */
[----:B0-----:R-:W-:Y:S02]  /*71d0*/  IMAD.MOV R13, RZ, RZ, -R11 ;  /* 0x000000ffff0d7224 */ /* 0x001fe400078e0a0b */
[----:B------:R-:W-:Y:S01]  /*71e0*/  IMAD.HI.U32 R11, R8, R7, RZ ;  /* 0x00000007080b7227 */ /* 0x000fe200078e00ff */
[----:B------:R-:W-:-:S03]  /*71f0*/  IABS R12, R14 ;  /* 0x0000000e000c7213 */ /* 0x000fc60000000000 */
[----:B------:R-:W-:Y:S02]  /*7200*/  IMAD R2, R0, R13, R2 ;  /* 0x0000000d00027224 */ /* 0x000fe400078e0202 */
[----:B------:R-:W-:Y:S02]  /*7210*/  IMAD.MOV R11, RZ, RZ, -R11 ;  /* 0x000000ffff0b7224 */ /* 0x000fe400078e0a0b */
[----:B------:R-:W-:Y:S01]  /*7220*/  @!P4 IMAD.IADD R6, R6, 0x1, -R0 ;  /* 0x000000010606c824 */ /* 0x000fe200078e0a00 */
[C---:B------:R-:W-:Y:S01]  /*7230*/  ISETP.GT.U32.AND P4, PT, R0.reuse, R2, PT ;  /* 0x000000020000720c */ /* 0x040fe20003f84070 */
[----:B------:R-:W-:Y:S02]  /*7240*/  IMAD R7, R0, R11, R7 ;  /* 0x0000000b00077224 */ /* 0x000fe400078e0207 */
[----:B------:R-:W-:Y:S02]  /*7250*/  IMAD.MOV.U32 R13, RZ, RZ, R6 ;  /* 0x000000ffff0d7224 */ /* 0x000fe400078e0006 */
[----:B------:R-:W-:-:S02]  /*7260*/  @!P1 IMAD.IADD R10, R10, 0x1, -R0 ;  /* 0x000000010a0a9824 */ /* 0x000fc400078e0a00 */
[----:B------:R-:W-:Y:S02]  /*7270*/  @!P5 IMAD.IADD R4, R4, 0x1, -R0 ;  /* 0x000000010404d824 */ /* 0x000fe400078e0a00 */
[----:B------:R-:W-:Y:S02]  /*7280*/  IMAD.MOV.U32 R9, RZ, RZ, R12 ;  /* 0x000000ffff097224 */ /* 0x000fe400078e000c */
[----:B------:R-:W-:Y:S01]  /*7290*/  @!P6 IMAD.MOV R13, RZ, RZ, -R13 ;  /* 0x000000ffff0de224 */ /* 0x000fe200078e0a0d */
[C---:B------:R-:W-:Y:S01]  /*72a0*/  ISETP.GT.U32.AND P6, PT, R0.reuse, R7, PT ;  /* 0x000000070000720c */ /* 0x040fe20003fc4070 */
[----:B------:R-:W-:Y:S01]  /*72b0*/  @!P3 IMAD.MOV R5, RZ, RZ, -R5 ;  /* 0x000000ffff05b224 */ /* 0x000fe200078e0a05 */
[----:B------:R-:W-:Y:S01]  /*72c0*/  ISETP.GT.U32.AND P3, PT, R0, R10, PT ;  /* 0x0000000a0000720c */ /* 0x000fe20003f64070 */
[----:B------:R-:W-:Y:S01]  /*72d0*/  IMAD.HI.U32 R12, R8, R9, RZ ;  /* 0x00000009080c7227 */ /* 0x000fe200078e00ff */
[----:B------:R-:W-:Y:S02]  /*72e0*/  ISETP.GT.U32.AND P5, PT, R0, R4, PT ;  /* 0x000000040000720c */ /* 0x000fe40003fa4070 */
[----:B------:R-:W-:Y:S01]  /*72f0*/  ISETP.GE.AND P2, PT, R61, RZ, PT ;  /* 0x000000ff3d00720c */ /* 0x000fe20003f46270 */
[----:B------:R0:W-:Y:S01]  /*7300*/  STL [R1+0x40], R5 ;  /* 0x0000400501007387 */ /* 0x0001e20000100800 */
[----:B------:R-:W-:Y:S01]  /*7310*/  ISETP.GE.AND P0, PT, R39, RZ, PT ;  /* 0x000000ff2700720c */ /* 0x000fe20003f06270 */
[----:B------:R-:W-:-:S02]  /*7320*/  IMAD.MOV R12, RZ, RZ, -R12 ;  /* 0x000000ffff0c7224 */ /* 0x000fc400078e0a0c */
[--C-:B------:R-:W-:Y:S01]  /*7330*/  @!P4 IMAD.IADD R2, R2, 0x1, -R0.reuse ;  /* 0x000000010202c824 */ /* 0x100fe200078e0a00 */
[----:B------:R-:W-:Y:S01]  /*7340*/  IABS R11, R36 ;  /* 0x00000024000b7213 */ /* 0x000fe20000000000 */
[C---:B------:R-:W-:Y:S01]  /*7350*/  IMAD R6, R0.reuse, R12, R9 ;  /* 0x0000000c00067224 */ /* 0x040fe200078e0209 */
[----:B0-----:R-:W-:Y:S01]  /*7360*/  IABS R5, R37 ;  /* 0x0000002500057213 */ /* 0x001fe20000000000 */
[----:B------:R-:W-:Y:S01]  /*7370*/  @!P6 IMAD.IADD R7, R7, 0x1, -R0 ;  /* 0x000000010707e824 */ /* 0x000fe200078e0a00 */
[----:B------:R-:W-:-:S03]  /*7380*/  ISETP.GT.U32.AND P6, PT, R0, R2, PT ;  /* 0x000000020000720c */ /* 0x000fc60003fc4070 */
[----:B------:R-:W-:Y:S02]  /*7390*/  IMAD.MOV.U32 R9, RZ, RZ, R5 ;  /* 0x000000ffff097224 */ /* 0x000fe400078e0005 */
[--C-:B------:R-:W-:Y:S02]  /*73a0*/  @!P3 IMAD.IADD R10, R10, 0x1, -R0.reuse ;  /* 0x000000010a0ab824 */ /* 0x100fe400078e0a00 */
[----:B------:R-:W-:Y:S02]  /*73b0*/  @!P5 IMAD.IADD R4, R4, 0x1, -R0 ;  /* 0x000000010404d824 */ /* 0x000fe400078e0a00 */
[----:B------:R-:W-:Y:S01]  /*73c0*/  IMAD.HI.U32 R12, R8, R9, RZ ;  /* 0x00000009080c7227 */ /* 0x000fe200078e00ff */
[----:B------:R0:W-:Y:S03]  /*73d0*/  STL [R1+0x3c], R13 ;  /* 0x00003c0d01007387 */ /* 0x0001e60000100800 */
[----:B------:R-:W-:-:S02]  /*73e0*/  IMAD.MOV.U32 R5, RZ, RZ, R11 ;  /* 0x000000ffff057224 */ /* 0x000fc400078e000b */
[----:B------:R-:W-:Y:S01]  /*73f0*/  @!P2 IMAD.MOV R10, RZ, RZ, -R10 ;  /* 0x000000ffff0aa224 */ /* 0x000fe200078e0a0a */
[----:B------:R-:W-:Y:S01]  /*7400*/  ISETP.GT.U32.AND P2, PT, R0, R7, PT ;  /* 0x000000070000720c */ /* 0x000fe20003f44070 */
[----:B------:R-:W-:Y:S02]  /*7410*/  IMAD.MOV R12, RZ, RZ, -R12 ;  /* 0x000000ffff0c7224 */ /* 0x000fe400078e0a0c */
[----:B------:R-:W-:Y:S01]  /*7420*/  @!P0 IMAD.MOV R4, RZ, RZ, -R4 ;  /* 0x000000ffff048224 */ /* 0x000fe200078e0a04 */
[----:B0-----:R-:W-:Y:S01]  /*7430*/  IABS R13, R35 ;  /* 0x00000023000d7213 */ /* 0x001fe20000000000 */
[----:B------:R-:W-:Y:S01]  /*7440*/  IMAD.HI.U32 R11, R8, R5, RZ ;  /* 0x00000005080b7227 */ /* 0x000fe200078e00ff */
[----:B------:R-:W-:Y:S03]  /*7450*/  STL [R1+0x38], R10 ;  /* 0x0000380a01007387 */ /* 0x000fe60000100800 */
[----:B------:R-:W-:Y:S01]  /*7460*/  IMAD R9, R0, R12, R9 ;  /* 0x0000000c00097224 */ /* 0x000fe200078e0209 */
[----:B------:R0:W-:Y:S01]  /*7470*/  STL [R1+0x1c], R4 ;  /* 0x00001c0401007387 */ /* 0x0001e20000100800 */
[----:B------:R-:W-:-:S02]  /*7480*/  IMAD.MOV R11, RZ, RZ, -R11 ;  /* 0x000000ffff0b7224 */ /* 0x000fc400078e0a0b */
[----:B------:R-:W-:Y:S01]  /*7490*/  @!P6 IMAD.IADD R2, R2, 0x1, -R0 ;  /* 0x000000010202e824 */ /* 0x000fe200078e0a00 */
[C---:B------:R-:W-:Y:S01]  /*74a0*/  ISETP.GT.U32.AND P6, PT, R0.reuse, R9, PT ;  /* 0x000000090000720c */ /* 0x040fe20003fc4070 */
[----:B------:R-:W-:Y:S02]  /*74b0*/  IMAD R5, R0, R11, R5 ;  /* 0x0000000b00057224 */ /* 0x000fe400078e0205 */
[----:B0-----:R-:W-:-:S04]  /*74c0*/  IMAD.MOV.U32 R4, RZ, RZ, R13 ;  /* 0x000000ffff047224 */ /* 0x001fc800078e000d */
[----:B------:R-:W-:-:S04]  /*74d0*/  IMAD.HI.U32 R11, R8, R4, RZ ;  /* 0x00000004080b7227 */ /* 0x000fc800078e00ff */
[----:B------:R-:W-:Y:S02]  /*74e0*/  IMAD.MOV R11, RZ, RZ, -R11 ;  /* 0x000000ffff0b7224 */ /* 0x000fe400078e0a0b */
[----:B------:R-:W-:Y:S01]  /*74f0*/  @!P2 IMAD.IADD R7, R7, 0x1, -R0 ;  /* 0x000000010707a824 */ /* 0x000fe200078e0a00 */
[C---:B------:R-:W-:Y:S01]  /*7500*/  ISETP.GT.U32.AND P2, PT, R0.reuse, R5, PT ;  /* 0x000000050000720c */ /* 0x040fe20003f44070 */
[C---:B------:R-:W-:Y:S01]  /*7510*/  IMAD R4, R0.reuse, R11, R4 ;  /* 0x0000000b00047224 */ /* 0x040fe200078e0204 */
[----:B------:R-:W-:Y:S01]  /*7520*/  ISETP.GT.U32.AND P3, PT, R0, R6, PT ;  /* 0x000000060000720c */ /* 0x000fe20003f64070 */
[----:B------:R-:W-:-:S03]  /*7530*/  @!P6 IMAD.IADD R9, R9, 0x1, -R0 ;  /* 0x000000010909e824 */ /* 0x000fc600078e0a00 */
[----:B------:R-:W-:Y:S02]  /*7540*/  ISETP.GT.U32.AND P6, PT, R0, R4, PT ;  /* 0x000000040000720c */ /* 0x000fe40003fc4070 */
[----:B------:R-:W-:-:S05]  /*7550*/  IABS R61, R33 ;  /* 0x00000021003d7213 */ /* 0x000fca0000000000 */
[--C-:B------:R-:W-:Y:S01]  /*7560*/  @!P2 IMAD.IADD R5, R5, 0x1, -R0.reuse ;  /* 0x000000010505a824 */ /* 0x100fe200078e0a00 */
[----:B------:R-:W-:Y:S01]  /*7570*/  ISETP.GT.U32.AND P2, PT, R0, R9, PT ;  /* 0x000000090000720c */ /* 0x000fe20003f44070 */
[----:B------:R-:W-:Y:S01]  /*7580*/  @!P3 IMAD.IADD R6, R6, 0x1, -R0 ;  /* 0x000000010606b824 */ /* 0x000fe200078e0a00 */
[----:B------:R-:W-:Y:S01]  /*7590*/  ISETP.GE.AND P3, PT, R37, RZ, PT ;  /* 0x000000ff2500720c */ /* 0x000fe20003f66270 */
[----:B------:R-:W-:Y:S01]  /*75a0*/  IMAD.HI.U32 R11, R8, R61, RZ ;  /* 0x0000003d080b7227 */ /* 0x000fe200078e00ff */
[----:B------:R-:W-:-:S03]  /*75b0*/  IABS R60, R32 ;  /* 0x00000020003c7213 */ /* 0x000fc60000000000 */
[----:B------:R-:W-:Y:S01]  /*75c0*/  @!P6 IMAD.IADD R4, R4, 0x1, -R0 ;  /* 0x000000010404e824 */ /* 0x000fe200078e0a00 */
[----:B------:R-:W-:Y:S01]  /*75d0*/  ISETP.GE.AND P5, PT, R15, RZ, PT ;  /* 0x000000ff0f00720c */ /* 0x000fe20003fa6270 */
[----:B------:R-:W-:Y:S02]  /*75e0*/  IMAD.MOV R11, RZ, RZ, -R11 ;  /* 0x000000ffff0b7224 */ /* 0x000fe400078e0a0b */
[----:B------:R-:W-:Y:S01]  /*75f0*/  IMAD.MOV.U32 R13, RZ, RZ, R7 ;  /* 0x000000ffff0d7224 */ /* 0x000fe200078e0007 */
[----:B------:R-:W-:Y:S01]  /*7600*/  ISETP.GT.U32.AND P6, PT, R0, R4, PT ;  /* 0x000000040000720c */ /* 0x000fe20003fc4070 */
[----:B------:R-:W-:Y:S01]  /*7610*/  IMAD.HI.U32 R7, R8, R60, RZ ;  /* 0x0000003c08077227 */ /* 0x000fe200078e00ff */
[----:B------:R-:W-:-:S03]  /*7620*/  ISETP.GE.AND P1, PT, R38, RZ, PT ;  /* 0x000000ff2600720c */ /* 0x000fc60003f26270 */
[----:B------:R-:W-:Y:S02]  /*7630*/  @!P2 IMAD.IADD R9, R9, 0x1, -R0 ;  /* 0x000000010909a824 */ /* 0x000fe400078e0a00 */
[C---:B------:R-:W-:Y:S02]  /*7640*/  IMAD R61, R0.reuse, R11, R61 ;  /* 0x0000000b003d7224 */ /* 0x040fe400078e023d */
[----:B------:R-:W-:Y:S02]  /*7650*/  IMAD.MOV R7, RZ, RZ, -R7 ;  /* 0x000000ffff077224 */ /* 0x000fe400078e0a07 */
[----:B------:R-:W-:Y:S02]  /*7660*/  IMAD.MOV.U32 R11, RZ, RZ, R9 ;  /* 0x000000ffff0b7224 */ /* 0x000fe400078e0009 */
[C---:B------:R-:W-:Y:S02]  /*7670*/  IMAD R60, R0.reuse, R7, R60 ;  /* 0x00000007003c7224 */ /* 0x040fe400078e023c */
[----:B------:R-:W-:Y:S01]  /*7680*/  @!P3 IMAD.MOV R11, RZ, RZ, -R11 ;  /* 0x000000ffff0bb224 */ /* 0x000fe200078e0a0b */
[C---:B------:R-:W-:Y:S01]  /*7690*/  ISETP.GT.U32.AND P3, PT, R0.reuse, R61, PT ;  /* 0x0000003d0000720c */ /* 0x040fe20003f64070 */
[----:B------:R-:W-:Y:S01]  /*76a0*/  @!P5 IMAD.MOV R13, RZ, RZ, -R13 ;  /* 0x000000ffff0dd224 */ /* 0x000fe200078e0a0d */
[----:B------:R-:W-:-:S02]  /*76b0*/  ISETP.GT.U32.AND P0, PT, R0, R6, PT ;  /* 0x000000060000720c */ /* 0x000fc40003f04070 */
[----:B------:R-:W-:Y:S01]  /*76c0*/  ISETP.GT.U32.AND P5, PT, R0, R5, PT ;  /* 0x000000050000720c */ /* 0x000fe20003fa4070 */
[----:B------:R-:W-:Y:S01]  /*76d0*/  @!P6 IMAD.IADD R4, R4, 0x1, -R0 ;  /* 0x000000010404e824 */ /* 0x000fe200078e0a00 */
[----:B------:R-:W-:Y:S02]  /*76e0*/  ISETP.GT.U32.AND P6, PT, R0, R60, PT ;  /* 0x0000003c0000720c */ /* 0x000fe40003fc4070 */
[----:B------:R-:W-:Y:S02]  /*76f0*/  ISETP.GE.AND P4, PT, R14, RZ, PT ;  /* 0x000000ff0e00720c */ /* 0x000fe40003f86270 */
[----:B------:R-:W-:Y:S01]  /*7700*/  IABS R10, R34 ;  /* 0x00000022000a7213 */ /* 0x000fe20000000000 */
[----:B------:R-:W-:-:S04]  /*7710*/  @!P1 IMAD.MOV R2, RZ, RZ, -R2 ;  /* 0x000000ffff029224 */ /* 0x000fc800078e0a02 */
[----:B------:R-:W-:Y:S01]  /*7720*/  IMAD.HI.U32 R12, R8, R10, RZ ;  /* 0x0000000a080c7227 */ /* 0x000fe200078e00ff */
[----:B------:R-:W-:Y:S03]  /*7730*/  STL [R1+0x18], R2 ;  /* 0x0000180201007387 */ /* 0x000fe60000100800 */
[--C-:B------:R-:W-:Y:S01]  /*7740*/  @!P3 IMAD.IADD R61, R61, 0x1, -R0.reuse ;  /* 0x000000013d3db824 */ /* 0x100fe200078e0a00 */
[----:B------:R0:W-:Y:S01]  /*7750*/  STL [R1+0x14], R13 ;  /* 0x0000140d01007387 */ /* 0x0001e20000100800 */
[----:B------:R-:W-:Y:S02]  /*7760*/  @!P0 IMAD.IADD R6, R6, 0x1, -R0 ;  /* 0x0000000106068824 */ /* 0x000fe400078e0a00 */
[----:B------:R-:W-:Y:S02]  /*7770*/  IMAD.MOV R12, RZ, RZ, -R12 ;  /* 0x000000ffff0c7224 */ /* 0x000fe400078e0a0c */
[----:B------:R-:W-:-:S02]  /*7780*/  @!P5 IMAD.IADD R5, R5, 0x1, -R0 ;  /* 0x000000010505d824 */ /* 0x000fc400078e0a00 */
[----:B------:R-:W-:Y:S01]  /*7790*/  @!P6 IMAD.IADD R60, R60, 0x1, -R0 ;  /* 0x000000013c3ce824 */ /* 0x000fe200078e0a00 */
[----:B0-----:R-:W-:Y:S01]  /*77a0*/  IABS R13, R23 ;  /* 0x00000017000d7213 */ /* 0x001fe20000000000 */
[C---:B------:R-:W-:Y:S01]  /*77b0*/  IMAD R2, R0.reuse, R12, R10 ;  /* 0x0000000c00027224 */ /* 0x040fe200078e020a */
[----:B------:R-:W-:Y:S01]  /*77c0*/  ISETP.GT.U32.AND P6, PT, R0, R61, PT ;  /* 0x0000003d0000720c */ /* 0x000fe20003fc4070 */
[----:B------:R-:W-:Y:S01]  /*77d0*/  @!P4 IMAD.MOV R6, RZ, RZ, -R6 ;  /* 0x000000ffff06c224 */ /* 0x000fe200078e0a06 */
[----:B------:R-:W-:Y:S01]  /*77e0*/  IABS R10, R27 ;  /* 0x0000001b000a7213 */ /* 0x000fe20000000000 */
[----:B------:R-:W-:Y:S02]  /*77f0*/  IMAD.MOV.U32 R7, RZ, RZ, R5 ;  /* 0x000000ffff077224 */ /* 0x000fe400078e0005 */
[----:B------:R-:W-:Y:S01]  /*7800*/  IMAD.HI.U32 R5, R8, R13, RZ ;  /* 0x0000000d08057227 */ /* 0x000fe200078e00ff */
[----:B------:R-:W-:Y:S01]  /*7810*/  ISETP.GT.U32.AND P2, PT, R0, R2, PT ;  /* 0x000000020000720c */ /* 0x000fe20003f44070 */
[----:B------:R0:W-:Y:S02]  /*7820*/  STL [R1+0x10], R6 ;  /* 0x0000100601007387 */ /* 0x0001e40000100800 */
[----:B------:R-:W-:Y:S01]  /*7830*/  IMAD.MOV R5, RZ, RZ, -R5 ;  /* 0x000000ffff057224 */ /* 0x000fe200078e0a05 */
[----:B------:R-:W-:-:S02]  /*7840*/  ISETP.GE.AND P1, PT, R35, RZ, PT ;  /* 0x000000ff2300720c */ /* 0x000fc40003f26270 */
[----:B------:R-:W-:Y:S01]  /*7850*/  IABS R14, R21 ;  /* 0x00000015000e7213 */ /* 0x000fe20000000000 */
[----:B------:R-:W-:Y:S02]  /*7860*/  IMAD R13, R0, R5, R13 ;  /* 0x00000005000d7224 */ /* 0x000fe400078e020d */
[----:B0-----:R-:W-:Y:S01]  /*7870*/  IMAD.HI.U32 R6, R8, R10, RZ ;  /* 0x0000000a08067227 */ /* 0x001fe200078e00ff */
[----:B------:R-:W-:-:S03]  /*7880*/  ISETP.GE.AND P0, PT, R36, RZ, PT ;  /* 0x000000ff2400720c */ /* 0x000fc60003f06270 */
[----:B------:R-:W-:Y:S02]  /*7890*/  IMAD.MOV R6, RZ, RZ, -R6 ;  /* 0x000000ffff067224 */ /* 0x000fe400078e0a06 */
[----:B------:R-:W-:Y:S01]  /*78a0*/  @!P6 IMAD.IADD R61, R61, 0x1, -R0 ;  /* 0x000000013d3de824 */ /* 0x000fe200078e0a00 */
[C---:B------:R-:W-:Y:S01]  /*78b0*/  ISETP.GT.U32.AND P6, PT, R0.reuse, R13, PT ;  /* 0x0000000d0000720c */ /* 0x040fe20003fc4070 */
[----:B------:R-:W-:Y:S02]  /*78c0*/  IMAD R12, R0, R6, R10 ;  /* 0x00000006000c7224 */ /* 0x000fe400078e020a */
[----:B------:R-:W-:-:S04]  /*78d0*/  IMAD.HI.U32 R6, R8, R14, RZ ;  /* 0x0000000e08067227 */ /* 0x000fc800078e00ff */
[----:B------:R-:W-:Y:S02]  /*78e0*/  @!P2 IMAD.IADD R2, R2, 0x1, -R0 ;  /* 0x000000010202a824 */ /* 0x000fe400078e0a00 */
[----:B------:R-:W-:Y:S02]  /*78f0*/  IMAD.MOV R6, RZ, RZ, -R6 ;  /* 0x000000ffff067224 */ /* 0x000fe400078e0a06 */
[----:B------:R-:W-:Y:S01]  /*7900*/  @!P1 IMAD.MOV R4, RZ, RZ, -R4 ;  /* 0x000000ffff049224 */ /* 0x000fe200078e0a04 */
[C---:B------:R-:W-:Y:S01]  /*7910*/  ISETP.GT.U32.AND P3, PT, R0.reuse, R2, PT ;  /* 0x000000020000720c */ /* 0x040fe20003f64070 */
[C---:B------:R-:W-:Y:S01]  /*7920*/  IMAD R14, R0.reuse, R6, R14 ;  /* 0x00000006000e7224 */ /* 0x040fe200078e020e */
[C---:B------:R-:W-:Y:S01]  /*7930*/  ISETP.GT.U32.AND P1, PT, R0.reuse, R12, PT ;  /* 0x0000000c0000720c */ /* 0x040fe20003f24070 */
[----:B------:R-:W-:Y:S01]  /*7940*/  @!P0 IMAD.MOV R7, RZ, RZ, -R7 ;  /* 0x000000ffff078224 */ /* 0x000fe200078e0a07 */
[----:B------:R-:W-:Y:S01]  /*7950*/  ISETP.GT.U32.AND P0, PT, R0, R60, PT ;  /* 0x0000003c0000720c */ /* 0x000fe20003f04070 */
[----:B------:R-:W-:Y:S01]  /*7960*/  @!P6 IMAD.IADD R13, R13, 0x1, -R0 ;  /* 0x000000010d0de824 */ /* 0x000fe200078e0a00 */
[----:B------:R-:W-:-:S02]  /*7970*/  ISETP.GE.AND P4, PT, R34, RZ, PT ;  /* 0x000000ff2200720c */ /* 0x000fc40003f86270 */
[----:B------:R-:W-:Y:S02]  /*7980*/  ISETP.GT.U32.AND P6, PT, R0, R14, PT ;  /* 0x0000000e0000720c */ /* 0x000fe40003fc4070 */
[----:B------:R-:W-:-:S03]  /*7990*/  IABS R16, R20 ;  /* 0x0000001400107213 */ /* 0x000fc60000000000 */
[--C-:B------:R-:W-:Y:S02]  /*79a0*/  @!P3 IMAD.IADD R2, R2, 0x1, -R0.reuse ;  /* 0x000000010202b824 */ /* 0x100fe400078e0a00 */
[--C-:B------:R-:W-:Y:S01]  /*79b0*/  @!P1 IMAD.IADD R12, R12, 0x1, -R0.reuse ;  /* 0x000000010c0c9824 */ /* 0x100fe200078e0a00 */
[----:B------:R-:W-:Y:S01]  /*79c0*/  STL [R1+0xc], R11 ;  /* 0x00000c0b01007387 */ /* 0x000fe20000100800 */
[----:B------:R-:W-:Y:S01]  /*79d0*/  @!P0 IMAD.IADD R60, R60, 0x1, -R0 ;  /* 0x000000013c3c8824 */ /* 0x000fe200078e0a00 */
[----:B------:R-:W-:Y:S01]  /*79e0*/  ISETP.GE.AND P0, PT, R23, RZ, PT ;  /* 0x000000ff1700720c */ /* 0x000fe20003f06270 */
[----:B------:R-:W-:Y:S01]  /*79f0*/  @!P4 IMAD.MOV R2, RZ, RZ, -R2 ;  /* 0x000000ffff02c224 */ /* 0x000fe200078e0a02 */
[----:B------:R-:W-:Y:S01]  /*7a00*/  STL [R1+0x8], R7 ;  /* 0x0000080701007387 */ /* 0x000fe20000100800 */
[----:B------:R-:W-:Y:S01]  /*7a10*/  IMAD.MOV.U32 R23, RZ, RZ, R30 ;  /* 0x000000ffff177224 */ /* 0x000fe200078e001e */
[----:B------:R-:W-:Y:S01]  /*7a20*/  ISETP.GT.U32.AND P4, PT, R0, R12, PT ;  /* 0x0000000c0000720c */ /* 0x000fe20003f84070 */
[----:B------:R-:W-:Y:S01]  /*7a30*/  IMAD.MOV.U32 R30, RZ, RZ, R17 ;  /* 0x000000ffff1e7224 */ /* 0x000fe200078e0011 */
[----:B------:R0:W-:Y:S01]  /*7a40*/  STL [R1+0x4], R4 ;  /* 0x0000040401007387 */ /* 0x0001e20000100800 */
[----:B------:R-:W-:Y:S01]  /*7a50*/  @!P6 IMAD.IADD R14, R14, 0x1, -R0 ;  /* 0x000000010e0ee824 */ /* 0x000fe200078e0a00 */
[----:B------:R-:W-:-:S02]  /*7a60*/  IABS R17, R22 ;  /* 0x0000001600117213 */ /* 0x000fc40000000000 */
[----:B------:R-:W-:Y:S01]  /*7a70*/  IABS R15, R25 ;  /* 0x00000019000f7213 */ /* 0x000fe20000000000 */
[----:B------:R1:W-:Y:S01]  /*7a80*/  STL [R1], R2 ;  /* 0x0000000201007387 */ /* 0x0003e20000100800 */
[----:B------:R-:W-:Y:S01]  /*7a90*/  ISETP.GT.U32.AND P6, PT, R0, R14, PT ;  /* 0x0000000e0000720c */ /* 0x000fe20003fc4070 */
[----:B0-----:R-:W-:Y:S01]  /*7aa0*/  IMAD.HI.U32 R4, R8, R16, RZ ;  /* 0x0000001008047227 */ /* 0x001fe200078e00ff */
[----:B------:R-:W-:-:S03]  /*7ab0*/  ISETP.GE.AND P2, PT, R32, RZ, PT ;  /* 0x000000ff2000720c */ /* 0x000fc60003f46270 */
[----:B------:R-:W-:Y:S02]  /*7ac0*/  IMAD.MOV R4, RZ, RZ, -R4 ;  /* 0x000000ffff047224 */ /* 0x000fe400078e0a04 */
[----:B-1----:R-:W-:-:S04]  /*7ad0*/  IMAD.HI.U32 R2, R8, R17, RZ ;  /* 0x0000001108027227 */ /* 0x002fc800078e00ff */
[----:B------:R-:W-:-:S04]  /*7ae0*/  IMAD.HI.U32 R5, R8, R15, RZ ;  /* 0x0000000f08057227 */ /* 0x000fc800078e00ff */
[----:B------:R-:W-:Y:S02]  /*7af0*/  IMAD R16, R0, R4, R16 ;  /* 0x0000000400107224 */ /* 0x000fe400078e0210 */
[----:B------:R-:W-:Y:S01]  /*7b00*/  IMAD.MOV R2, RZ, RZ, -R2 ;  /* 0x000000ffff027224 */ /* 0x000fe200078e0a02 */
[----:B------:R-:W-:Y:S01]  /*7b10*/  ISETP.GE.AND P5, PT, R33, RZ, PT ;  /* 0x000000ff2100720c */ /* 0x000fe20003fa6270 */
[----:B------:R-:W-:Y:S01]  /*7b20*/  IMAD.MOV R5, RZ, RZ, -R5 ;  /* 0x000000ffff057224 */ /* 0x000fe200078e0a05 */
[----:B------:R-:W-:Y:S01]  /*7b30*/  ISETP.GE.AND P1, PT, R21, RZ, PT ;  /* 0x000000ff1500720c */ /* 0x000fe20003f26270 */
[----:B------:R-:W-:Y:S01]  /*7b40*/  @!P4 IMAD.IADD R12, R12, 0x1, -R0 ;  /* 0x000000010c0cc824 */ /* 0x000fe200078e0a00 */
[C---:B------:R-:W-:Y:S01]  /*7b50*/  ISETP.GT.U32.AND P4, PT, R0.reuse, R16, PT ;  /* 0x000000100000720c */ /* 0x040fe20003f84070 */
[----:B------:R-:W-:Y:S01]  /*7b60*/  IMAD.MOV.U32 R21, RZ, RZ, R19 ;  /* 0x000000ffff157224 */ /* 0x000fe200078e0013 */
[----:B------:R-:W-:Y:S01]  /*7b70*/  IABS R19, R26 ;  /* 0x0000001a00137213 */ /* 0x000fe20000000000 */
[----:B------:R-:W-:-:S02]  /*7b80*/  IMAD R17, R0, R2, R17 ;  /* 0x0000000200117224 */ /* 0x000fc400078e0211 */
[----:B------:R-:W-:Y:S02]  /*7b90*/  IMAD R15, R0, R5, R15 ;  /* 0x00000005000f7224 */ /* 0x000fe400078e020f */
[----:B------:R-:W-:Y:S01]  /*7ba0*/  @!P6 IMAD.IADD R14, R14, 0x1, -R0 ;  /* 0x000000010e0ee824 */ /* 0x000fe200078e0a00 */
[C---:B------:R-:W-:Y:S01]  /*7bb0*/  ISETP.GT.U32.AND P6, PT, R0.reuse, R17, PT ;  /* 0x000000110000720c */ /* 0x040fe20003fc4070 */
[----:B------:R-:W-:Y:S01]  /*7bc0*/  @!P2 IMAD.MOV R60, RZ, RZ, -R60 ;  /* 0x000000ffff3ca224 */ /* 0x000fe200078e0a3c */
[----:B------:R-:W-:Y:S01]  /*7bd0*/  ISETP.GT.U32.AND P2, PT, R0, R15, PT ;  /* 0x0000000f0000720c */ /* 0x000fe20003f44070 */
[----:B------:R-:W-:Y:S01]  /*7be0*/  IMAD.HI.U32 R2, R8, R19, RZ ;  /* 0x0000001308027227 */ /* 0x000fe200078e00ff */
[----:B------:R-:W-:-:S03]  /*7bf0*/  ISETP.GE.AND P3, PT, R27, RZ, PT ;  /* 0x000000ff1b00720c */ /* 0x000fc60003f66270 */
[----:B------:R-:W-:Y:S02]  /*7c00*/  IMAD.MOV.U32 R27, RZ, RZ, R24 ;  /* 0x000000ffff1b7224 */ /* 0x000fe400078e0018 */
[----:B------:R-:W-:Y:S02]  /*7c10*/  IMAD.MOV R2, RZ, RZ, -R2 ;  /* 0x000000ffff027224 */ /* 0x000fe400078e0a02 */
[----:B------:R-:W-:Y:S01]  /*7c20*/  @!P5 IMAD.MOV R61, RZ, RZ, -R61 ;  /* 0x000000ffff3dd224 */ /* 0x000fe200078e0a3d */
[----:B------:R-:W-:Y:S01]  /*7c30*/  ISETP.GT.U32.AND P5, PT, R0, R13, PT ;  /* 0x0000000d0000720c */ /* 0x000fe20003fa4070 */
[----:B------:R-:W-:Y:S02]  /*7c40*/  @!P4 IMAD.IADD R16, R16, 0x1, -R0 ;  /* 0x000000011010c824 */ /* 0x000fe400078e0a00 */
[----:B------:R-:W-:Y:S01]  /*7c50*/  IMAD.MOV.U32 R24, RZ, RZ, R18 ;  /* 0x000000ffff187224 */ /* 0x000fe200078e0012 */
[----:B------:R-:W-:Y:S01]  /*7c60*/  IABS R18, R27 ;  /* 0x0000001b00127213 */ /* 0x000fe20000000000 */
[C---:B------:R-:W-:Y:S01]  /*7c70*/  IMAD R19, R0.reuse, R2, R19 ;  /* 0x0000000200137224 */ /* 0x040fe200078e0213 */
[----:B------:R-:W-:Y:S01]  /*7c80*/  ISETP.GT.U32.AND P4, PT, R0, R16, PT ;  /* 0x000000100000720c */ /* 0x000fe20003f84070 */
[----:B------:R-:W-:-:S02]  /*7c90*/  @!P6 IMAD.IADD R17, R17, 0x1, -R0 ;  /* 0x000000011111e824 */ /* 0x000fc400078e0a00 */
[----:B------:R-:W-:Y:S01]  /*7ca0*/  IMAD.HI.U32 R4, R8, R18, RZ ;  /* 0x0000001208047227 */ /* 0x000fe200078e00ff */
[----:B------:R-:W-:-:S03]  /*7cb0*/  ISETP.GT.U32.AND P6, PT, R0, R19, PT ;  /* 0x000000130000720c */ /* 0x000fc60003fc4070 */
[----:B------:R-:W-:Y:S02]  /*7cc0*/  @!P2 IMAD.IADD R15, R15, 0x1, -R0 ;  /* 0x000000010f0fa824 */ /* 0x000fe400078e0a00 */
[----:B------:R-:W-:Y:S01]  /*7cd0*/  @!P3 IMAD.MOV R12, RZ, RZ, -R12 ;  /* 0x000000ffff0cb224 */ /* 0x000fe200078e0a0c */
[----:B------:R-:W-:Y:S01]  /*7ce0*/  ISETP.GE.AND P3, PT, R20, RZ, PT ;  /* 0x000000ff1400720c */ /* 0x000fe20003f66270 */
[----:B------:R-:W-:Y:S01]  /*7cf0*/  IMAD.MOV R4, RZ, RZ, -R4 ;  /* 0x000000ffff047224 */ /* 0x000fe200078e0a04 */
[----:B------:R-:W-:Y:S01]  /*7d00*/  IABS R20, R24 ;  /* 0x0000001800147213 */ /* 0x000fe20000000000 */
[----:B------:R-:W-:Y:S01]  /*7d10*/  @!P5 IMAD.IADD R13, R13, 0x1, -R0 ;  /* 0x000000010d0dd824 */ /* 0x000fe200078e0a00 */
[C---:B------:R-:W-:Y:S01]  /*7d20*/  ISETP.GT.U32.AND P2, PT, R0.reuse, R15, PT ;  /* 0x0000000f0000720c */ /* 0x040fe20003f44070 */
[----:B------:R-:W-:Y:S01]  /*7d30*/  IMAD R18, R0, R4, R18 ;  /* 0x0000000400127224 */ /* 0x000fe200078e0212 */
[----:B------:R-:W-:Y:S01]  /*7d40*/  ISETP.GE.AND P5, PT, R25, RZ, PT ;  /* 0x000000ff1900720c */ /* 0x000fe20003fa6270 */
[----:B------:R-:W-:-:S02]  /*7d50*/  IMAD.MOV.U32 R25, RZ, RZ, R21 ;  /* 0x000000ffff197224 */ /* 0x000fc400078e0015 */
[----:B------:R-:W-:-:S04]  /*7d60*/  IMAD.HI.U32 R4, R8, R20, RZ ;  /* 0x0000001408047227 */ /* 0x000fc800078e00ff */
[--C-:B------:R-:W-:Y:S01]  /*7d70*/  @!P4 IMAD.IADD R16, R16, 0x1, -R0.reuse ;  /* 0x000000011010c824 */ /* 0x100fe200078e0a00 */
[----:B------:R-:W-:Y:S01]  /*7d80*/  ISETP.GE.AND P4, PT, R22, RZ, PT ;  /* 0x000000ff1600720c */ /* 0x000fe20003f86270 */
[----:B------:R-:W-:Y:S01]  /*7d90*/  @!P6 IMAD.IADD R19, R19, 0x1, -R0 ;  /* 0x000000011313e824 */ /* 0x000fe200078e0a00 */
[----:B------:R-:W-:Y:S01]  /*7da0*/  IABS R22, R25 ;  /* 0x0000001900167213 */ /* 0x000fe20000000000 */
[----:B------:R-:W-:Y:S02]  /*7db0*/  IMAD.MOV R4, RZ, RZ, -R4 ;  /* 0x000000ffff047224 */ /* 0x000fe400078e0a04 */
[----:B------:R-:W-:Y:S01]  /*7dc0*/  @!P2 IMAD.IADD R15, R15, 0x1, -R0 ;  /* 0x000000010f0fa824 */ /* 0x000fe200078e0a00 */
[C---:B------:R-:W-:Y:S01]  /*7dd0*/  ISETP.GT.U32.AND P6, PT, R0.reuse, R19, PT ;  /* 0x000000130000720c */ /* 0x040fe20003fc4070 */
[C---:B------:R-:W-:Y:S01]  /*7de0*/  IMAD R20, R0.reuse, R4, R20 ;  /* 0x0000000400147224 */ /* 0x040fe200078e0214 */
[----:B------:R-:W-:Y:S01]  /*7df0*/  ISETP.GT.U32.AND P2, PT, R0, R18, PT ;  /* 0x000000120000720c */ /* 0x000fe20003f44070 */
[----:B------:R-:W-:Y:S01]  /*7e00*/  IMAD.HI.U32 R4, R8, R22, RZ ;  /* 0x0000001608047227 */ /* 0x000fe200078e00ff */
[----:B------:R-:W-:-:S03]  /*7e10*/  IABS R21, R23 ;  /* 0x0000001700157213 */ /* 0x000fc60000000000 */
[----:B------:R-:W-:Y:S02]  /*7e20*/  IMAD.MOV R4, RZ, RZ, -R4 ;  /* 0x000000ffff047224 */ /* 0x000fe400078e0a04 */
[----:B------:R-:W-:Y:S01]  /*7e30*/  @!P0 IMAD.MOV R13, RZ, RZ, -R13 ;  /* 0x000000ffff0d8224 */ /* 0x000fe200078e0a0d */
[----:B------:R-:W-:Y:S01]  /*7e40*/  ISETP.GT.U32.AND P0, PT, R0, R17, PT ;  /* 0x000000110000720c */ /* 0x000fe20003f04070 */
[----:B------:R-:W-:-:S04]  /*7e50*/  IMAD.HI.U32 R2, R8, R21, RZ ;  /* 0x0000001508027227 */ /* 0x000fc800078e00ff */
[C---:B------:R-:W-:Y:S02]  /*7e60*/  IMAD R22, R0.reuse, R4, R22 ;  /* 0x0000000400167224 */ /* 0x040fe400078e0216 */
[----:B------:R-:W-:Y:S01]  /*7e70*/  @!P5 IMAD.MOV R15, RZ, RZ, -R15 ;  /* 0x000000ffff0fd224 */ /* 0x000fe200078e0a0f */
[C---:B------:R-:W-:Y:S01]  /*7e80*/  ISETP.GT.U32.AND P5, PT, R0.reuse, R20, PT ;  /* 0x000000140000720c */ /* 0x040fe20003fa4070 */
[----:B------:R-:W-:Y:S02]  /*7e90*/  IMAD.MOV R2, RZ, RZ, -R2 ;  /* 0x000000ffff027224 */ /* 0x000fe400078e0a02 */
[--C-:B------:R-:W-:Y:S01]  /*7ea0*/  @!P6 IMAD.IADD R19, R19, 0x1, -R0.reuse ;  /* 0x000000011313e824 */ /* 0x100fe200078e0a00 */
[----:B------:R-:W-:Y:S01]  /*7eb0*/  ISETP.GT.U32.AND P6, PT, R0, R22, PT ;  /* 0x000000160000720c */ /* 0x000fe20003fc4070 */
[----:B------:R-:W-:Y:S02]  /*7ec0*/  @!P2 IMAD.IADD R18, R18, 0x1, -R0 ;  /* 0x000000011212a824 */ /* 0x000fe400078e0a00 */
[----:B------:R-:W-:-:S02]  /*7ed0*/  IMAD R21, R0, R2, R21 ;  /* 0x0000000200157224 */ /* 0x000fc400078e0215 */
[----:B------:R-:W-:Y:S01]  /*7ee0*/  @!P1 IMAD.MOV R14, RZ, RZ, -R14 ;  /* 0x000000ffff0e9224 */ /* 0x000fe200078e0a0e */
[C---:B------:R-:W-:Y:S01]  /*7ef0*/  ISETP.GT.U32.AND P1, PT, R0.reuse, R18, PT ;  /* 0x000000120000720c */ /* 0x040fe20003f24070 */
[--C-:B------:R-:W-:Y:S01]  /*7f00*/  @!P0 IMAD.IADD R17, R17, 0x1, -R0.reuse ;  /* 0x0000000111118824 */ /* 0x100fe200078e0a00 */
[----:B------:R-:W-:Y:S02]  /*7f10*/  IABS R2, R30 ;  /* 0x0000001e00027213 */ /* 0x000fe40000000000 */
[----:B------:R-:W-:Y:S01]  /*7f20*/  ISETP.GT.U32.AND P0, PT, R0, R21, PT ;  /* 0x000000150000720c */ /* 0x000fe20003f04070 */
[----:B------:R-:W-:Y:S01]  /*7f30*/  @!P5 IMAD.IADD R20, R20, 0x1, -R0 ;  /* 0x000000011414d824 */ /* 0x000fe200078e0a00 */
[----:B------:R-:W-:Y:S01]  /*7f40*/  ISETP.GE.AND P2, PT, R27, RZ, PT ;  /* 0x000000ff1b00720c */ /* 0x000fe20003f46270 */
[----:B------:R-:W-:Y:S01]  /*7f50*/  IMAD.HI.U32 R4, R8, R2, RZ ;  /* 0x0000000208047227 */ /* 0x000fe200078e00ff */
[----:B------:R-:W-:-:S03]  /*7f60*/  ISETP.GE.AND P5, PT, R23, RZ, PT ;  /* 0x000000ff1700720c */ /* 0x000fc60003fa6270 */
[----:B------:R-:W-:Y:S02]  /*7f70*/  @!P6 IMAD.IADD R22, R22, 0x1, -R0 ;  /* 0x000000011616e824 */ /* 0x000fe400078e0a00 */
[----:B------:R-:W-:Y:S01]  /*7f80*/  @!P4 IMAD.MOV R17, RZ, RZ, -R17 ;  /* 0x000000ffff11c224 */ /* 0x000fe200078e0a11 */
[C---:B------:R-:W-:Y:S01]  /*7f90*/  ISETP.GT.U32.AND P4, PT, R0.reuse, R20, PT ;  /* 0x000000140000720c */ /* 0x040fe20003f84070 */
[----:B------:R-:W-:Y:S01]  /*7fa0*/  IMAD.MOV R23, RZ, RZ, -R4 ;  /* 0x000000ffff177224 */ /* 0x000fe200078e0a04 */
[----:B-----5:R-:W-:Y:S01]  /*7fb0*/  IABS R4, R54 ;  /* 0x0000003600047213 */ /* 0x020fe20000000000 */
[----:B------:R-:W-:Y:S01]  /*7fc0*/  @!P3 IMAD.MOV R16, RZ, RZ, -R16 ;  /* 0x000000ffff10b224 */ /* 0x000fe200078e0a10 */
[----:B------:R-:W-:Y:S01]  /*7fd0*/  ISETP.GT.U32.AND P6, PT, R0, R22, PT ;  /* 0x000000160000720c */ /* 0x000fe20003fc4070 */
[--C-:B------:R-:W-:Y:S01]  /*7fe0*/  @!P1 IMAD.IADD R18, R18, 0x1, -R0.reuse ;  /* 0x0000000112129824 */ /* 0x100fe200078e0a00 */
[----:B------:R-:W-:Y:S01]  /*7ff0*/  ISETP.GE.AND P3, PT, R26, RZ, PT ;  /* 0x000000ff1a00720c */ /* 0x000fe20003f66270 */
[----:B------:R-:W-:Y:S01]  /*8000*/  @!P0 IMAD.IADD R21, R21, 0x1, -R0 ;  /* 0x0000000115158824 */ /* 0x000fe200078e0a00 */
[----:B------:R-:W-:Y:S01]  /*8010*/  ISETP.GE.AND P1, PT, R24, RZ, PT ;  /* 0x000000ff1800720c */ /* 0x000fe20003f26270 */
[----:B------:R-:W-:Y:S01]  /*8020*/  IMAD.HI.U32 R5, R8, R4, RZ ;  /* 0x0000000408057227 */ /* 0x000fe200078e00ff */
[----:B------:R-:W-:Y:S01]  /*8030*/  ISETP.GE.AND P0, PT, R25, RZ, PT ;  /* 0x000000ff1900720c */ /* 0x000fe20003f06270 */
[----:B------:R-:W-:Y:S02]  /*8040*/  STL [R1+0x4448], R61 ;  /* 0x0044483d01007387 */ /* 0x000fe40000100800 */
[----:B------:R-:W-:Y:S01]  /*8050*/  @!P2 IMAD.MOV R18, RZ, RZ, -R18 ;  /* 0x000000ffff12a224 */ /* 0x000fe200078e0a12 */
[----:B------:R-:W-:Y:S01]  /*8060*/  ISETP.GT.U32.AND P2, PT, R0, R21, PT ;  /* 0x000000150000720c */ /* 0x000fe20003f44070 */
[----:B------:R-:W-:Y:S01]  /*8070*/  IMAD.MOV R5, RZ, RZ, -R5 ;  /* 0x000000ffff057224 */ /* 0x000fe200078e0a05 */
[----:B------:R-:W-:Y:S01]  /*8080*/  STL [R1+0x444c], R60 ;  /* 0x00444c3c01007387 */ /* 0x000fe20000100800 */
[----:B------:R-:W-:-:S02]  /*8090*/  @!P4 IMAD.IADD R20, R20, 0x1, -R0 ;  /* 0x000000011414c824 */ /* 0x000fc400078e0a00 */
[----:B------:R-:W-:Y:S01]  /*80a0*/  @!P6 IMAD.IADD R22, R22, 0x1, -R0 ;  /* 0x000000011616e824 */ /* 0x000fe200078e0a00 */
[----:B------:R-:W-:Y:S01]  /*80b0*/  STL [R1+0x4450], R12 ;  /* 0x0044500c01007387 */ /* 0x000fe20000100800 */
[C---:B------:R-:W-:Y:S02]  /*80c0*/  IMAD R25, R0.reuse, R5, R4 ;  /* 0x0000000500197224 */ /* 0x040fe400078e0204 */
[----:B------:R-:W-:Y:S01]  /*80d0*/  IMAD R23, R0, R23, R2 ;  /* 0x0000001700177224 */ /* 0x000fe200078e0202 */
[----:B------:R-:W-:Y:S01]  /*80e0*/  STL [R1+0x4454], R13 ;  /* 0x0044540d01007387 */ /* 0x000fe20000100800 */
[----:B------:R-:W-:Y:S02]  /*80f0*/  @!P3 IMAD.MOV R19, RZ, RZ, -R19 ;  /* 0x000000ffff13b224 */ /* 0x000fe400078e0a13 */
[----:B------:R-:W-:Y:S01]  /*8100*/  @!P1 IMAD.MOV R20, RZ, RZ, -R20 ;  /* 0x000000ffff149224 */ /* 0x000fe200078e0a14 */
[----:B------:R-:W-:Y:S01]  /*8110*/  STL [R1+0x4458], R14 ;  /* 0x0044580e01007387 */ /* 0x000fe20000100800 */
[----:B------:R-:W-:-:S03]  /*8120*/  @!P0 IMAD.MOV R22, RZ, RZ, -R22 ;  /* 0x000000ffff168224 */ /* 0x000fc600078e0a16 */
[----:B------:R-:W-:Y:S01]  /*8130*/  STL [R1+0x445c], R15 ;  /* 0x00445c0f01007387 */ /* 0x000fe20000100800 */
[----:B------:R-:W-:-:S03]  /*8140*/  ISETP.GT.U32.AND P0, PT, R0, R25, PT ;  /* 0x000000190000720c */ /* 0x000fc60003f04070 */
[----:B------:R-:W-:Y:S01]  /*8150*/  STL [R1+0x4460], R16 ;  /* 0x0044601001007387 */ /* 0x000fe20000100800 */
[----:B------:R-:W-:-:S03]  /*8160*/  IABS R24, R53 ;  /* 0x0000003500187213 */ /* 0x000fc60000000000 */
[----:B------:R-:W-:Y:S01]  /*8170*/  STL [R1+0x4464], R17 ;  /* 0x0044641101007387 */ /* 0x000fe20000100800 */
[----:B------:R-:W-:Y:S02]  /*8180*/  ISETP.GT.U32.AND P4, PT, R0, R23, PT ;  /* 0x000000170000720c */ /* 0x000fe40003f84070 */
[----:B------:R-:W-:Y:S01]  /*8190*/  ISETP.GE.AND P1, PT, R53, RZ, PT ;  /* 0x000000ff3500720c */ /* 0x000fe20003f26270 */
[----:B------:R-:W-:Y:S01]  /*81a0*/  STL [R1+0x4468], R18 ;  /* 0x0044681201007387 */ /* 0x000fe20000100800 */
[----:B------:R-:W-:-:S03]  /*81b0*/  IMAD.MOV.U32 R53, RZ, RZ, R55 ;  /* 0x000000ffff357224 */ /* 0x000fc600078e0037 */
[----:B------:R-:W-:Y:S01]  /*81c0*/  STL [R1+0x446c], R19 ;  /* 0x00446c1301007387 */ /* 0x000fe20000100800 */
[----:B------:R-:W-:-:S03]  /*81d0*/  @!P2 IMAD.IADD R21, R21, 0x1, -R0 ;  /* 0x000000011515a824 */ /* 0x000fc600078e0a00 */
[----:B------:R-:W-:Y:S04]  /*81e0*/  STL [R1+0x4470], R20 ;  /* 0x0044701401007387 */ /* 0x000fe80000100800 */
[----:B------:R-:W2:Y:S01]  /*81f0*/  LDL.LU R55, [R1+0xb0] ;  /* 0x0000b00001377983 */ /* 0x000ea20000300800 */
[----:B------:R-:W-:Y:S01]  /*8200*/  @!P5 IMAD.MOV R21, RZ, RZ, -R21 ;  /* 0x000000ffff15d224 */ /* 0x000fe200078e0a15 */
[----:B------:R-:W-:Y:S01]  /*8210*/  IABS R27, R29 ;  /* 0x0000001d001b7213 */ /* 0x000fe20000000000 */
[--C-:B------:R-:W-:Y:S01]  /*8220*/  @!P0 IMAD.IADD R25, R25, 0x1, -R0.reuse ;  /* 0x0000000119198824 */ /* 0x100fe200078e0a00 */
[----:B------:R-:W-:Y:S01]  /*8230*/  ISETP.GE.AND P0, PT, R29, RZ, PT ;  /* 0x000000ff1d00720c */ /* 0x000fe20003f06270 */
[----:B------:R-:W-:Y:S01]  /*8240*/  @!P4 IMAD.IADD R23, R23, 0x1, -R0 ;  /* 0x000000011717c824 */ /* 0x000fe200078e0a00 */
[----:B------:R-:W-:Y:S01]  /*8250*/  STL [R1+0x4474], R21 ;  /* 0x0044741501007387 */ /* 0x000fe20000100800 */
[----:B------:R-:W-:-:S02]  /*8260*/  ISETP.GE.AND P4, PT, R56, RZ, PT ;  /* 0x000000ff3800720c */ /* 0x000fc40003f86270 */
[----:B------:R-:W-:Y:S01]  /*8270*/  IABS R26, R56 ;  /* 0x00000038001a7213 */ /* 0x000fe20000000000 */
[----:B------:R-:W-:Y:S04]  /*8280*/  STL [R1+0x4478], R22 ;  /* 0x0044781601007387 */ /* 0x000fe80000100800 */
[----:B------:R-:W3:Y:S04]  /*8290*/  LDL.LU R29, [R1+0xb8] ;  /* 0x0000b800011d7983 */ /* 0x000ee80000300800 */
[----:B------:R-:W4:Y:S01]  /*82a0*/  LDL.LU R56, [R1+0xbc] ;  /* 0x0000bc0001387983 */ /* 0x000f220000300800 */
[----:B------:R-:W-:-:S04]  /*82b0*/  IMAD.HI.U32 R2, R8, R24, RZ ;  /* 0x0000001808027227 */ /* 0x000fc800078e00ff */
[----:B------:R-:W-:-:S04]  /*82c0*/  IMAD.MOV R2, RZ, RZ, -R2 ;  /* 0x000000ffff027224 */ /* 0x000fc800078e0a02 */
[----:B------:R-:W-:-:S05]  /*82d0*/  IMAD R24, R0, R2, R24 ;  /* 0x0000000200187224 */ /* 0x000fca00078e0218 */
[----:B------:R-:W-:Y:S02]  /*82e0*/  ISETP.GT.U32.AND P6, PT, R0, R24, PT ;  /* 0x000000180000720c */ /* 0x000fe40003fc4070 */
[----:B------:R-:W-:Y:S01]  /*82f0*/  ISETP.GE.AND P2, PT, R54, RZ, PT ;  /* 0x000000ff3600720c */ /* 0x000fe20003f46270 */
[----:B------:R-:W-:Y:S01]  /*8300*/  IMAD.MOV.U32 R54, RZ, RZ, R28 ;  /* 0x000000ffff367224 */ /* 0x000fe200078e001c */
[----:B------:R-:W-:-:S09]  /*8310*/  IABS R28, R52 ;  /* 0x00000034001c7213 */ /* 0x000fd20000000000 */
[----:B------:R-:W-:-:S05]  /*8320*/  @!P6 IMAD.IADD R24, R24, 0x1, -R0 ;  /* 0x000000011818e824 */ /* 0x000fca00078e0a00 */
[----:B------:R-:W-:Y:S01]  /*8330*/  ISETP.GT.U32.AND P6, PT, R0, R24, PT ;  /* 0x000000180000720c */ /* 0x000fe20003fc4070 */
[----:B------:R-:W-:Y:S01]  /*8340*/  IMAD.HI.U32 R6, R8, R28, RZ ;  /* 0x0000001c08067227 */ /* 0x000fe200078e00ff */
[----:B------:R-:W-:-:S03]  /*8350*/  ISETP.GT.U32.AND P5, PT, R0, R23, PT ;  /* 0x000000170000720c */ /* 0x000fc60003fa4070 */
[----:B------:R-:W-:-:S04]  /*8360*/  IMAD.HI.U32 R4, R8, R26, RZ ;  /* 0x0000001a08047227 */ /* 0x000fc800078e00ff */
[----:B------:R-:W-:-:S04]  /*8370*/  IMAD.HI.U32 R2, R8, R27, RZ ;  /* 0x0000001b08027227 */ /* 0x000fc800078e00ff */
[----:B------:R-:W-:Y:S02]  /*8380*/  IMAD.MOV R6, RZ, RZ, -R6 ;  /* 0x000000ffff067224 */ /* 0x000fe400078e0a06 */
[----:B------:R-:W-:Y:S02]  /*8390*/  IMAD.MOV R4, RZ, RZ, -R4 ;  /* 0x000000ffff047224 */ /* 0x000fe400078e0a04 */
[----:B------:R-:W-:Y:S01]  /*83a0*/  IMAD.MOV R2, RZ, RZ, -R2 ;  /* 0x000000ffff027224 */ /* 0x000fe200078e0a02 */
[----:B------:R-:W-:Y:S01]  /*83b0*/  ISETP.GE.AND P3, PT, R30, RZ, PT ;  /* 0x000000ff1e00720c */ /* 0x000fe20003f66270 */
[----:B------:R-:W-:Y:S02]  /*83c0*/  @!P6 IMAD.IADD R24, R24, 0x1, -R0 ;  /* 0x000000011818e824 */ /* 0x000fe400078e0a00 */
[C---:B------:R-:W-:Y:S02]  /*83d0*/  IMAD R28, R0.reuse, R6, R28 ;  /* 0x00000006001c7224 */ /* 0x040fe400078e021c */
[----:B------:R-:W-:-:S02]  /*83e0*/  IMAD R26, R0, R4, R26 ;  /* 0x00000004001a7224 */ /* 0x000fc400078e021a */
[C---:B------:R-:W-:Y:S02]  /*83f0*/  IMAD R27, R0.reuse, R2, R27 ;  /* 0x00000002001b7224 */ /* 0x040fe400078e021b */
[----:B------:R-:W-:Y:S01]  /*8400*/  @!P1 IMAD.MOV R24, RZ, RZ, -R24 ;  /* 0x000000ffff189224 */ /* 0x000fe200078e0a18 */
[C---:B------:R-:W-:Y:S01]  /*8410*/  ISETP.GT.U32.AND P1, PT, R0.reuse, R28, PT ;  /* 0x0000001c0000720c */ /* 0x040fe20003f24070 */
[----:B------:R-:W-:Y:S01]  /*8420*/  @!P5 IMAD.IADD R23, R23, 0x1, -R0 ;  /* 0x000000011717d824 */ /* 0x000fe200078e0a00 */
[C---:B------:R-:W-:Y:S02]  /*8430*/  ISETP.GT.U32.AND P5, PT, R0.reuse, R26, PT ;  /* 0x0000001a0000720c */ /* 0x040fe40003fa4070 */
[----:B------:R-:W-:Y:S01]  /*8440*/  ISETP.GT.U32.AND P6, PT, R0, R27, PT ;  /* 0x0000001b0000720c */ /* 0x000fe20003fc4070 */
[----:B------:R-:W-:Y:S01]  /*8450*/  @!P3 IMAD.MOV R23, RZ, RZ, -R23 ;  /* 0x000000ffff17b224 */ /* 0x000fe200078e0a17 */
[----:B------:R-:W-:-:S04]  /*8460*/  IABS R5, R57 ;  /* 0x0000003900057213 */ /* 0x000fc80000000000 */
[----:B------:R-:W-:Y:S03]  /*8470*/  STL [R1+0x447c], R23 ;  /* 0x00447c1701007387 */ /* 0x000fe60000100800 */
[--C-:B------:R-:W-:Y:S01]  /*8480*/  @!P1 IMAD.IADD R28, R28, 0x1, -R0.reuse ;  /* 0x000000011c1c9824 */ /* 0x100fe200078e0a00 */
[----:B------:R-:W-:Y:S01]  /*8490*/  STL [R1+0x4480], R24 ;  /* 0x0044801801007387 */ /* 0x000fe20000100800 */
[--C-:B------:R-:W-:Y:S01]  /*84a0*/  @!P5 IMAD.IADD R26, R26, 0x1, -R0.reuse ;  /* 0x000000011a1ad824 */ /* 0x100fe200078e0a00 */
[----:B------:R-:W-:Y:S01]  /*84b0*/  ISETP.GE.AND P1, PT, R57, RZ, PT ;  /* 0x000000ff3900720c */ /* 0x000fe20003f26270 */
[----:B------:R-:W-:Y:S01]  /*84c0*/  @!P6 IMAD.IADD R27, R27, 0x1, -R0 ;  /* 0x000000011b1be824 */ /* 0x000fe200078e0a00 */
[----:B------:R-:W5:Y:S01]  /*84d0*/  LDL.LU R57, [R1+0xc0] ;  /* 0x0000c00001397983 */ /* 0x000f620000300800 */
[C---:B------:R-:W-:Y:S02]  /*84e0*/  ISETP.GT.U32.AND P5, PT, R0.reuse, R25, PT ;  /* 0x000000190000720c */ /* 0x040fe40003fa4070 */
[C---:B------:R-:W-:Y:S01]  /*84f0*/  ISETP.GT.U32.AND P6, PT, R0.reuse, R26, PT ;  /* 0x0000001a0000720c */ /* 0x040fe20003fc4070 */
[----:B------:R-:W5:Y:S01]  /*8500*/  LDL.LU R32, [R1+0xc4] ;  /* 0x0000c40001207983 */ /* 0x000f620000300800 */
[----:B------:R-:W-:Y:S01]  /*8510*/  ISETP.GT.U32.AND P3, PT, R0, R27, PT ;  /* 0x0000001b0000720c */ /* 0x000fe20003f64070 */
[----:B------:R-:W-:-:S08]  /*8520*/  IMAD.HI.U32 R4, R8, R5, RZ ;  /* 0x0000000508047227 */ /* 0x000fd000078e00ff */
[--C-:B------:R-:W-:Y:S02]  /*8530*/  @!P5 IMAD.IADD R25, R25, 0x1, -R0.reuse ;  /* 0x000000011919d824 */ /* 0x100fe400078e0a00 */
[--C-:B------:R-:W-:Y:S02]  /*8540*/  @!P6 IMAD.IADD R26, R26, 0x1, -R0.reuse ;  /* 0x000000011a1ae824 */ /* 0x100fe400078e0a00 */
[----:B------:R-:W-:Y:S02]  /*8550*/  @!P3 IMAD.IADD R27, R27, 0x1, -R0 ;  /* 0x000000011b1bb824 */ /* 0x000fe400078e0a00 */
[----:B------:R-:W-:Y:S02]  /*8560*/  @!P2 IMAD.MOV R25, RZ, RZ, -R25 ;  /* 0x000000ffff19a224 */ /* 0x000fe400078e0a19 */
[----:B------:R-:W-:Y:S02]  /*8570*/  @!P4 IMAD.MOV R26, RZ, RZ, -R26 ;  /* 0x000000ffff1ac224 */ /* 0x000fe400078e0a1a */
[----:B------:R-:W-:-:S02]  /*8580*/  IMAD.MOV R4, RZ, RZ, -R4 ;  /* 0x000000ffff047224 */ /* 0x000fc400078e0a04 */
[----:B------:R-:W-:Y:S01]  /*8590*/  @!P0 IMAD.MOV R27, RZ, RZ, -R27 ;  /* 0x000000ffff1b8224 */ /* 0x000fe200078e0a1b */
[----:B------:R-:W-:Y:S01]  /*85a0*/  STL [R1+0x4484], R25 ;  /* 0x0044841901007387 */ /* 0x000fe20000100800 */
[----:B------:R-:W-:Y:S01]  /*85b0*/  IMAD R5, R0, R4, R5 ;  /* 0x0000000400057224 */ /* 0x000fe200078e0205 */
[----:B------:R-:W-:Y:S02]  /*85c0*/  ISETP.GE.AND P3, PT, R52, RZ, PT ;  /* 0x000000ff3400720c */ /* 0x000fe40003f66270 */
[----:B------:R-:W-:Y:S04]  /*85d0*/  STL [R1+0x4488], R26 ;  /* 0x0044881a01007387 */ /* 0x000fe80000100800 */
[----:B------:R-:W-:Y:S01]  /*85e0*/  STL [R1+0x448c], R27 ;  /* 0x00448c1b01007387 */ /* 0x000fe20000100800 */
[----:B------:R-:W-:-:S03]  /*85f0*/  ISETP.GT.U32.AND P5, PT, R0, R5, PT ;  /* 0x000000050000720c */ /* 0x000fc60003fa4070 */
[----:B------:R-:W5:Y:S10]  /*8600*/  LDL.LU R52, [R1+0xc8] ;  /* 0x0000c80001347983 */ /* 0x000f740000300800 */
[----:B------:R-:W-:Y:S01]  /*8610*/  @!P5 IMAD.IADD R5, R5, 0x1, -R0 ;  /* 0x000000010505d824 */ /* 0x000fe200078e0a00 */
[----:B------:R-:W-:-:S02]  /*8620*/  ISETP.GT.U32.AND P5, PT, R0, R28, PT ;  /* 0x0000001c0000720c */ /* 0x000fc40003fa4070 */
[----:B------:R-:W-:Y:S02]  /*8630*/  IABS R2, R53 ;  /* 0x0000003500027213 */ /* 0x000fe40000000000 */
[----:B------:R-:W-:-:S03]  /*8640*/  IABS R6, R54 ;  /* 0x0000003600067213 */ /* 0x000fc60000000000 */
[----:B------:R-:W-:-:S06]  /*8650*/  IMAD.HI.U32 R4, R8, R2, RZ ;  /* 0x0000000208047227 */ /* 0x000fcc00078e00ff */
[----:B------:R-:W-:Y:S01]  /*8660*/  @!P5 IMAD.IADD R28, R28, 0x1, -R0 ;  /* 0x000000011c1cd824 */ /* 0x000fe200078e0a00 */
[----:B------:R-:W-:Y:S02]  /*8670*/  ISETP.GE.AND P5, PT, R54, RZ, PT ;  /* 0x000000ff3600720c */ /* 0x000fe40003fa6270 */
[----:B------:R-:W5:Y:S01]  /*8680*/  LDL.LU R54, [R1+0xcc] ;  /* 0x0000cc0001367983 */ /* 0x000f620000300800 */
[----:B------:R-:W-:-:S04]  /*8690*/  IMAD.MOV R4, RZ, RZ, -R4 ;  /* 0x000000ffff047224 */ /* 0x000fc800078e0a04 */
[----:B------:R-:W-:-:S05]  /*86a0*/  IMAD R2, R0, R4, R2 ;  /* 0x0000000400027224 */ /* 0x000fca00078e0202 */
[----:B------:R-:W-:Y:S02]  /*86b0*/  ISETP.GT.U32.AND P6, PT, R0, R2, PT ;  /* 0x000000020000720c */ /* 0x000fe40003fc4070 */
[----:B------:R-:W-:Y:S02]  /*86c0*/  ISETP.GE.AND P4, PT, R53, RZ, PT ;  /* 0x000000ff3500720c */ /* 0x000fe40003f86270 */
[----:B------:R-:W5:Y:S09]  /*86d0*/  LDL.LU R53, [R1+0xd0] ;  /* 0x0000d00001357983 */ /* 0x000f720000300800 */
[----:B------:R-:W-:Y:S01]  /*86e0*/  @!P6 IMAD.IADD R2, R2, 0x1, -R0 ;  /* 0x000000010202e824 */ /* 0x000fe200078e0a00 */
[----:B------:R-:W-:-:S04]  /*86f0*/  ISETP.GT.U32.AND P6, PT, R0, R5, PT ;  /* 0x000000050000720c */ /* 0x000fc80003fc4070 */
[----:B------:R-:W-:Y:S01]  /*8700*/  ISETP.GT.U32.AND P2, PT, R0, R2, PT ;  /* 0x000000020000720c */ /* 0x000fe20003f44070 */
[----:B------:R-:W-:-:S08]  /*8710*/  @!P3 IMAD.MOV R28, RZ, RZ, -R28 ;  /* 0x000000ffff1cb224 */ /* 0x000fd000078e0a1c */
[----:B------:R-:W-:-:S04]  /*8720*/  @!P6 IMAD.IADD R5, R5, 0x1, -R0 ;  /* 0x000000010505e824 */ /* 0x000fc800078e0a00 */
[----:B------:R-:W-:Y:S02]  /*8730*/  @!P1 IMAD.MOV R5, RZ, RZ, -R5 ;  /* 0x000000ffff059224 */ /* 0x000fe400078e0a05 */
[----:B------:R-:W-:Y:S01]  /*8740*/  @!P2 IMAD.IADD R2, R2, 0x1, -R0 ;  /* 0x000000010202a824 */ /* 0x000fe200078e0a00 */
[----:B--2---:R-:W-:Y:S02]  /*8750*/  IABS R30, R55 ;  /* 0x00000037001e7213 */ /* 0x004fe40000000000 */
[----:B------:R-:W-:Y:S02]  /*8760*/  ISETP.GE.AND P2, PT, R55, RZ, PT ;  /* 0x000000ff3700720c */ /* 0x000fe40003f46270 */
[----:B------:R-:W2:Y:S04]  /*8770*/  LDL.LU R55, [R1+0xd4] ;  /* 0x0000d40001377983 */ /* 0x000ea80000300800 */
[----:B------:R-:W-:Y:S04]  /*8780*/  STL [R1+0x4490], R28 ;  /* 0x0044901c01007387 */ /* 0x000fe80000100800 */
[----:B------:R0:W-:Y:S02]  /*8790*/  STL [R1+0x1bc], R5 ;  /* 0x0001bc0501007387 */ /* 0x0001e40000100800 */
[----:B0-----:R-:W-:-:S04]  /*87a0*/  IMAD.MOV.U32 R5, RZ, RZ, R2 ;  /* 0x000000ffff057224 */ /* 0x001fc800078e0002 */
[----:B------:R-:W-:Y:S01]  /*87b0*/  @!P4 IMAD.MOV R5, RZ, RZ, -R5 ;  /* 0x000000ffff05c224 */ /* 0x000fe200078e0a05 */
[----:B----4-:R-:W-:Y:S02]  /*87c0*/  IABS R10, R56 ;  /* 0x00000038000a7213 */ /* 0x010fe40000000000 */
[----:B------:R-:W-:Y:S02]  /*87d0*/  ISETP.GE.AND P4, PT, R56, RZ, PT ;  /* 0x000000ff3800720c */ /* 0x000fe40003f86270 */
[----:B------:R0:W-:Y:S04]  /*87e0*/  STL [R1+0x29c], R5 ;  /* 0x00029c0501007387 */ /* 0x0001e80000100800 */
[----:B------:R-:W4:Y:S01]  /*87f0*/  LDL.LU R56, [R1+0xd8] ;  /* 0x0000d80001387983 */ /* 0x000f220000300800 */
[----:B------:R-:W-:-:S04]  /*8800*/  IMAD.HI.U32 R4, R8, R6, RZ ;  /* 0x0000000608047227 */ /* 0x000fc800078e00ff */
[----:B------:R-:W-:Y:S02]  /*8810*/  IMAD.MOV R4, RZ, RZ, -R4 ;  /* 0x000000ffff047224 */ /* 0x000fe400078e0a04 */
[----:B------:R-:W-:-:S04]  /*8820*/  IMAD.HI.U32 R7, R8, R30, RZ ;  /* 0x0000001e08077227 */ /* 0x000fc800078e00ff */
[----:B------:R-:W-:Y:S02]  /*8830*/  IMAD R6, R0, R4, R6 ;  /* 0x0000000400067224 */ /* 0x000fe400078e0206 */
[----:B------:R-:W-:-:S03]  /*8840*/  IMAD.MOV R7, RZ, RZ, -R7 ;  /* 0x000000ffff077224 */ /* 0x000fc600078e0a07 */
[C---:B------:R-:W-:Y:S01]  /*8850*/  ISETP.GT.U32.AND P0, PT, R0.reuse, R6, PT ;  /* 0x000000060000720c */ /* 0x040fe20003f04070 */
[----:B------:R-:W-:Y:S01]  /*8860*/  IMAD R30, R0, R7, R30 ;  /* 0x00000007001e7224 */ /* 0x000fe200078e021e */
[----:B---3--:R-:W-:-:S04]  /*8870*/  IABS R4, R29 ;  /* 0x0000001d00047213 */ /* 0x008fc80000000000 */
[----:B------:R-:W-:Y:S01]  /*8880*/  ISETP.GT.U32.AND P6, PT, R0, R30, PT ;  /* 0x0000001e0000720c */ /* 0x000fe20003fc4070 */
[----:B------:R-:W-:-:S04]  /*8890*/  IMAD.HI.U32 R9, R8, R4, RZ ;  /* 0x0000000408097227 */ /* 0x000fc800078e00ff */
[----:B------:R-:W-:Y:S02]  /*88a0*/  IMAD.MOV R9, RZ, RZ, -R9 ;  /* 0x000000ffff097224 */ /* 0x000fe400078e0a09 */
[----:B------:R-:W-:Y:S01]  /*88b0*/  @!P0 IMAD.IADD R6, R6, 0x1, -R0 ;  /* 0x0000000106068824 */ /* 0x000fe200078e0a00 */
[----:B------:R-:W-:Y:S01]  /*88c0*/  ISETP.GE.AND P0, PT, R29, RZ, PT ;  /* 0x000000ff1d00720c */ /* 0x000fe20003f06270 */
[----:B------:R-:W-:Y:S02]  /*88d0*/  IMAD R4, R0, R9, R4 ;  /* 0x0000000900047224 */ /* 0x000fe400078e0204 */
[----:B------:R-:W-:Y:S01]  /*88e0*/  IMAD.HI.U32 R29, R8, R10, RZ ;  /* 0x0000000a081d7227 */ /* 0x000fe200078e00ff */
[----:B------:R-:W-:-:S03]  /*88f0*/  ISETP.GT.U32.AND P3, PT, R0, R6, PT ;  /* 0x000000060000720c */ /* 0x000fc60003f64070 */
[----:B------:R-:W-:Y:S01]  /*8900*/  @!P6 IMAD.IADD R30, R30, 0x1, -R0 ;  /* 0x000000011e1ee824 */ /* 0x000fe200078e0a00 */
[----:B------:R-:W-:Y:S01]  /*8910*/  ISETP.GT.U32.AND P6, PT, R0, R4, PT ;  /* 0x000000040000720c */ /* 0x000fe20003fc4070 */
[----:B------:R-:W-:-:S04]  /*8920*/  IMAD.MOV R29, RZ, RZ, -R29 ;  /* 0x000000ffff1d7224 */ /* 0x000fc800078e0a1d */
[----:B------:R-:W-:-:S04]  /*8930*/  IMAD R10, R0, R29, R10 ;  /* 0x0000001d000a7224 */ /* 0x000fc800078e020a */
[----:B------:R-:W-:Y:S01]  /*8940*/  @!P3 IMAD.IADD R6, R6, 0x1, -R0 ;  /* 0x000000010606b824 */ /* 0x000fe200078e0a00 */
[----:B-----5:R-:W-:-:S05]  /*8950*/  IABS R7, R57 ;  /* 0x0000003900077213 */ /* 0x020fca0000000000 */
[----:B------:R-:W-:-:S04]  /*8960*/  IMAD.HI.U32 R11, R8, R7, RZ ;  /* 0x00000007080b7227 */ /* 0x000fc800078e00ff */
[----:B------:R-:W-:Y:S01]  /*8970*/  IMAD.MOV R11, RZ, RZ, -R11 ;  /* 0x000000ffff0b7224 */ /* 0x000fe200078e0a0b */
[----:B------:R-:W-:Y:S02]  /*8980*/  IABS R9, R32 ;  /* 0x0000002000097213 */ /* 0x000fe40000000000 */
[C---:B------:R-:W-:Y:S01]  /*8990*/  ISETP.GT.U32.AND P3, PT, R0.reuse, R10, PT ;  /* 0x0000000a0000720c */ /* 0x040fe20003f64070 */
[C---:B0-----:R-:W-:Y:S01]  /*89a0*/  IMAD R5, R0.reuse, R11, R7 ;  /* 0x0000000b00057224 */ /* 0x041fe200078e0207 */
[----:B------:R-:W-:Y:S01]  /*89b0*/  ISETP.GT.U32.AND P1, PT, R0, R30, PT ;  /* 0x0000001e0000720c */ /* 0x000fe20003f24070 */
[----:B------:R-:W-:Y:S02]  /*89c0*/  @!P6 IMAD.IADD R4, R4, 0x1, -R0 ;  /* 0x000000010404e824 */ /* 0x000fe400078e0a00 */
[----:B------:R-:W-:Y:S01]  /*89d0*/  IMAD.HI.U32 R2, R8, R9, RZ ;  /* 0x0000000908027227 */ /* 0x000fe200078e00ff */
[----:B------:R-:W-:-:S03]  /*89e0*/  ISETP.GT.U32.AND P6, PT, R0, R5, PT ;  /* 0x000000050000720c */ /* 0x000fc60003fc4070 */
[----:B------:R-:W-:-:S04]  /*89f0*/  IMAD.MOV R2, RZ, RZ, -R2 ;  /* 0x000000ffff027224 */ /* 0x000fc800078e0a02 */
[----:B------:R-:W-:Y:S02]  /*8a00*/  IMAD R2, R0, R2, R9 ;  /* 0x0000000200027224 */ /* 0x000fe400078e0209 */
[--C-:B------:R-:W-:Y:S02]  /*8a10*/  @!P3 IMAD.IADD R10, R10, 0x1, -R0.reuse ;  /* 0x000000010a0ab824 */ /* 0x100fe400078e0a00 */
[--C-:B------:R-:W-:Y:S01]  /*8a20*/  @!P1 IMAD.IADD R30, R30, 0x1, -R0.reuse ;  /* 0x000000011e1e9824 */ /* 0x100fe200078e0a00 */
[----:B------:R-:W-:Y:S01]  /*8a30*/  ISETP.GE.AND P1, PT, R57, RZ, PT ;  /* 0x000000ff3900720c */ /* 0x000fe20003f26270 */
[----:B------:R-:W-:Y:S01]  /*8a40*/  @!P6 IMAD.IADD R5, R5, 0x1, -R0 ;  /* 0x000000010505e824 */ /* 0x000fe200078e0a00 */
[----:B------:R-:W-:Y:S01]  /*8a50*/  ISETP.GT.U32.AND P6, PT, R0, R10, PT ;  /* 0x0000000a0000720c */ /* 0x000fe20003fc4070 */
[----:B------:R-:W-:Y:S01]  /*8a60*/  IMAD.MOV.U32 R57, RZ, RZ, R31 ;  /* 0x000000ffff397224 */ /* 0x000fe200078e001f */
[----:B------:R-:W-:-:S05]  /*8a70*/  IABS R9, R52 ;  /* 0x0000003400097213 */ /* 0x000fca0000000000 */
[----:B------:R-:W-:Y:S01]  /*8a80*/  IMAD.HI.U32 R31, R8, R9, RZ ;  /* 0x00000009081f7227 */ /* 0x000fe200078e00ff */
[----:B------:R-:W-:-:S03]  /*8a90*/  ISETP.GT.U32.AND P3, PT, R0, R4, PT ;  /* 0x000000040000720c */ /* 0x000fc60003f64070 */
[----:B------:R-:W-:Y:S02]  /*8aa0*/  IMAD.MOV R31, RZ, RZ, -R31 ;  /* 0x000000ffff1f7224 */ /* 0x000fe400078e0a1f */
[----:B------:R-:W-:Y:S02]  /*8ab0*/  IMAD.MOV.U32 R12, RZ, RZ, R6 ;  /* 0x000000ffff0c7224 */ /* 0x000fe400078e0006 */
[----:B------:R-:W-:Y:S02]  /*8ac0*/  IMAD R9, R0, R31, R9 ;  /* 0x0000001f00097224 */ /* 0x000fe400078e0209 */
[----:B------:R-:W-:Y:S02]  /*8ad0*/  @!P5 IMAD.MOV R12, RZ, RZ, -R12 ;  /* 0x000000ffff0cd224 */ /* 0x000fe400078e0a0c */
[--C-:B------:R-:W-:Y:S01]  /*8ae0*/  @!P6 IMAD.IADD R10, R10, 0x1, -R0.reuse ;  /* 0x000000010a0ae824 */ /* 0x100fe200078e0a00 */
[----:B------:R-:W-:Y:S02]  /*8af0*/  ISETP.GT.U32.AND P6, PT, R0, R9, PT ;  /* 0x000000090000720c */ /* 0x000fe40003fc4070 */
[----:B------:R0:W-:Y:S01]  /*8b00*/  STL [R1+0x298], R12 ;  /* 0x0002980c01007387 */ /* 0x0001e20000100800 */
[----:B------:R-:W-:-:S02]  /*8b10*/  @!P3 IMAD.IADD R4, R4, 0x1, -R0 ;  /* 0x000000010404b824 */ /* 0x000fc400078e0a00 */
[----:B0-----:R-:W-:-:S04]  /*8b20*/  IMAD.MOV.U32 R12, RZ, RZ, R30 ;  /* 0x000000ffff0c7224 */ /* 0x001fc800078e001e */
[----:B------:R-:W-:Y:S02]  /*8b30*/  @!P2 IMAD.MOV R12, RZ, RZ, -R12 ;  /* 0x000000ffff0ca224 */ /* 0x000fe400078e0a0c */
[----:B------:R-:W-:Y:S01]  /*8b40*/  @!P0 IMAD.MOV R4, RZ, RZ, -R4 ;  /* 0x000000ffff048224 */ /* 0x000fe200078e0a04 */
[----:B------:R-:W-:Y:S02]  /*8b50*/  ISETP.GE.AND P3, PT, R32, RZ, PT ;  /* 0x000000ff2000720c */ /* 0x000fe40003f66270 */
[----:B------:R-:W-:Y:S01]  /*8b60*/  STL [R1+0x218], R12 ;  /* 0x0002180c01007387 */ /* 0x000fe20000100800 */
[----:B------:R-:W-:Y:S01]  /*8b70*/  @!P6 IMAD.IADD R9, R9, 0x1, -R0 ;  /* 0x000000010909e824 */ /* 0x000fe200078e0a00 */
[----:B------:R-:W-:Y:S02]  /*8b80*/  IABS R7, R54 ;  /* 0x0000003600077213 */ /* 0x000fe40000000000 */
[----:B------:R-:W3:Y:S01]  /*8b90*/  LDL.LU R33, [R1+0xdc] ;  /* 0x0000dc0001217983 */ /* 0x000ee20000300800 */
[----:B------:R-:W-:-:S03]  /*8ba0*/  ISETP.GE.AND P6, PT, R54, RZ, PT ;  /* 0x000000ff3600720c */ /* 0x000fc60003fc6270 */
[----:B------:R-:W5:Y:S04]  /*8bb0*/  LDL.LU R32, [R1+0xe0] ;  /* 0x0000e00001207983 */ /* 0x000f680000300800 */
[----:B------:R-:W-:Y:S04]  /*8bc0*/  STL [R1+0x270], R4 ;  /* 0x0002700401007387 */ /* 0x000fe80000100800 */
[----:B------:R-:W5:Y:S01]  /*8bd0*/  LDL.LU R54, [R1+0xe8] ;  /* 0x0000e80001367983 */ /* 0x000f620000300800 */
[----:B------:R-:W-:Y:S01]  /*8be0*/  ISETP.GT.U32.AND P5, PT, R0, R5, PT ;  /* 0x000000050000720c */ /* 0x000fe20003fa4070 */
[----:B------:R-:W-:Y:S01]  /*8bf0*/  IMAD.HI.U32 R6, R8, R7, RZ ;  /* 0x0000000708067227 */ /* 0x000fe200078e00ff */
[----:B------:R-:W-:-:S03]  /*8c00*/  ISETP.GT.U32.AND P2, PT, R0, R2, PT ;  /* 0x000000020000720c */ /* 0x000fc60003f44070 */
[----:B------:R-:W-:-:S04]  /*8c10*/  IMAD.MOV R6, RZ, RZ, -R6 ;  /* 0x000000ffff067224 */ /* 0x000fc800078e0a06 */
[----:B------:R-:W-:-:S04]  /*8c20*/  IMAD R7, R0, R6, R7 ;  /* 0x0000000600077224 */ /* 0x000fc800078e0207 */
[--C-:B------:R-:W-:Y:S01]  /*8c30*/  @!P5 IMAD.IADD R5, R5, 0x1, -R0.reuse ;  /* 0x000000010505d824 */ /* 0x100fe200078e0a00 */
[----:B------:R-:W-:Y:S01]  /*8c40*/  ISETP.GT.U32.AND P5, PT, R0, R7, PT ;  /* 0x000000070000720c */ /* 0x000fe20003fa4070 */
[----:B------:R-:W-:Y:S01]  /*8c50*/  @!P2 IMAD.IADD R2, R2, 0x1, -R0 ;  /* 0x000000010202a824 */ /* 0x000fe200078e0a00 */
[----:B------:R-:W-:-:S04]  /*8c60*/  IABS R11, R53 ;  /* 0x00000035000b7213 */ /* 0x000fc80000000000 */
[----:B------:R-:W-:Y:S01]  /*8c70*/  ISETP.GT.U32.AND P2, PT, R0, R2, PT ;  /* 0x000000020000720c */ /* 0x000fe20003f44070 */
[----:B------:R-:W-:-:S04]  /*8c80*/  IMAD.HI.U32 R30, R8, R11, RZ ;  /* 0x0000000b081e7227 */ /* 0x000fc800078e00ff */
[----:B------:R-:W-:Y:S02]  /*8c90*/  IMAD.MOV R30, RZ, RZ, -R30 ;  /* 0x000000ffff1e7224 */ /* 0x000fe400078e0a1e */
[----:B------:R-:W-:Y:S02]  /*8ca0*/  @!P5 IMAD.IADD R7, R7, 0x1, -R0 ;  /* 0x000000010707d824 */ /* 0x000fe400078e0a00 */
[C---:B------:R-:W-:Y:S02]  /*8cb0*/  IMAD R11, R0.reuse, R30, R11 ;  /* 0x0000001e000b7224 */ /* 0x040fe400078e020b */
[----:B------:R-:W-:Y:S01]  /*8cc0*/  @!P4 IMAD.MOV R10, RZ, RZ, -R10 ;  /* 0x000000ffff0ac224 */ /* 0x000fe200078e0a0a */
[----:B------:R-:W-:Y:S01]  /*8cd0*/  ISETP.GT.U32.AND P4, PT, R0, R7, PT ;  /* 0x000000070000720c */ /* 0x000fe20003f84070 */
[----:B------:R-:W-:Y:S01]  /*8ce0*/  @!P2 IMAD.IADD R2, R2, 0x1, -R0 ;  /* 0x000000010202a824 */ /* 0x000fe200078e0a00 */
[----:B------:R-:W-:Y:S02]  /*8cf0*/  ISETP.GT.U32.AND P2, PT, R0, R11, PT ;  /* 0x0000000b0000720c */ /* 0x000fe40003f44070 */
[----:B------:R0:W-:Y:S01]  /*8d00*/  STL [R1+0x278], R10 ;  /* 0x0002780a01007387 */ /* 0x0001e20000100800 */
[----:B------:R-:W-:-:S02]  /*8d10*/  @!P1 IMAD.MOV R5, RZ, RZ, -R5 ;  /* 0x000000ffff059224 */ /* 0x000fc400078e0a05 */
[----:B0-----:R-:W-:-:S04]  /*8d20*/  IMAD.MOV.U32 R10, RZ, RZ, R2 ;  /* 0x000000ffff0a7224 */ /* 0x001fc800078e0002 */
[----:B------:R-:W-:Y:S01]  /*8d30*/  @!P3 IMAD.MOV R10, RZ, RZ, -R10 ;  /* 0x000000ffff0ab224 */ /* 0x000fe200078e0a0a */
[----:B------:R-:W-:Y:S01]  /*8d40*/  STL [R1+0x288], R5 ;  /* 0x0002880501007387 */ /* 0x000fe20000100800 */
[--C-:B------:R-:W-:Y:S01]  /*8d50*/  @!P4 IMAD.IADD R7, R7, 0x1, -R0.reuse ;  /* 0x000000010707c824 */ /* 0x100fe200078e0a00 */
[----:B------:R-:W-:Y:S02]  /*8d60*/  ISETP.GE.AND P0, PT, R52, RZ, PT ;  /* 0x000000ff3400720c */ /* 0x000fe40003f06270 */
[----:B------:R5:W-:Y:S01]  /*8d70*/  STL [R1+0x294], R10 ;  /* 0x0002940a01007387 */ /* 0x000be20000100800 */
[----:B------:R-:W-:Y:S01]  /*8d80*/  ISETP.GE.AND P1, PT, R53, RZ, PT ;  /* 0x000000ff3500720c */ /* 0x000fe20003f26270 */
[----:B------:R-:W-:Y:S01]  /*8d90*/  @!P2 IMAD.IADD R11, R11, 0x1, -R0 ;  /* 0x000000010b0ba824 */ /* 0x000fe200078e0a00 */
[----:B--2---:R-:W-:Y:S02]  /*8da0*/  IABS R29, R55 ;  /* 0x00000037001d7213 */ /* 0x004fe40000000000 */
[----:B------:R-:W-:-:S02]  /*8db0*/  ISETP.GE.AND P4, PT, R55, RZ, PT ;  /* 0x000000ff3700720c */ /* 0x000fc40003f86270 */
[----:B------:R-:W2:Y:S04]  /*8dc0*/  LDL.LU R55, [R1+0xec] ;  /* 0x0000ec0001377983 */ /* 0x000ea80000300800 */
[----:B------:R-:W2:Y:S04]  /*8dd0*/  LDL.LU R52, [R1+0xf0] ;  /* 0x0000f00001347983 */ /* 0x000ea80000300800 */
[----:B------:R-:W2:Y:S01]  /*8de0*/  LDL.LU R53, [R1+0xf4] ;  /* 0x0000f40001357983 */ /* 0x000ea20000300800 */
[----:B----4-:R-:W-:Y:S02]  /*8df0*/  IABS R4, R56 ;  /* 0x0000003800047213 */ /* 0x010fe40000000000 */
[----:B------:R-:W-:-:S02]  /*8e00*/  ISETP.GE.AND P2, PT, R56, RZ, PT ;  /* 0x000000ff3800720c */ /* 0x000fc40003f46270 */
[----:B------:R-:W4:Y:S01]  /*8e10*/  LDL.LU R56, [R1+0xf8] ;  /* 0x0000f80001387983 */ /* 0x000f220000300800 */
[----:B------:R-:W-:-:S04]  /*8e20*/  IMAD.HI.U32 R6, R8, R29, RZ ;  /* 0x0000001d08067227 */ /* 0x000fc800078e00ff */
[----:B------:R-:W-:Y:S01]  /*8e30*/  IMAD.MOV R6, RZ, RZ, -R6 ;  /* 0x000000ffff067224 */ /* 0x000fe200078e0a06 */
[----:B------:R-:W-:-:S03]  /*8e40*/  ISETP.GT.U32.AND P5, PT, R0, R9, PT ;  /* 0x000000090000720c */ /* 0x000fc60003fa4070 */
[----:B------:R-:W-:Y:S02]  /*8e50*/  IMAD R29, R0, R6, R29 ;  /* 0x00000006001d7224 */ /* 0x000fe400078e021d */
[----:B------:R-:W-:-:S04]  /*8e60*/  IMAD.HI.U32 R6, R8, R4, RZ ;  /* 0x0000000408067227 */ /* 0x000fc800078e00ff */
[----:B------:R-:W-:Y:S01]  /*8e70*/  IMAD.MOV R6, RZ, RZ, -R6 ;  /* 0x000000ffff067224 */ /* 0x000fe200078e0a06 */
[----:B------:R-:W-:-:S03]  /*8e80*/  ISETP.GT.U32.AND P3, PT, R0, R29, PT ;  /* 0x0000001d0000720c */ /* 0x000fc60003f64070 */
[----:B------:R-:W-:Y:S02]  /*8e90*/  IMAD R4, R0, R6, R4 ;  /* 0x0000000600047224 */ /* 0x000fe400078e0204 */
[----:B------:R-:W-:-:S03]  /*8ea0*/  @!P5 IMAD.IADD R9, R9, 0x1, -R0 ;  /* 0x000000010909d824 */ /* 0x000fc600078e0a00 */
[----:B------:R-:W-:Y:S01]  /*8eb0*/  ISETP.GT.U32.AND P5, PT, R0, R4, PT ;  /* 0x000000040000720c */ /* 0x000fe20003fa4070 */
[----:B------:R-:W-:-:S04]  /*8ec0*/  @!P0 IMAD.MOV R9, RZ, RZ, -R9 ;  /* 0x000000ffff098224 */ /* 0x000fc800078e0a09 */
[--C-:B------:R-:W-:Y:S01]  /*8ed0*/  @!P3 IMAD.IADD R29, R29, 0x1, -R0.reuse ;  /* 0x000000011d1db824 */ /* 0x100fe200078e0a00 */
[----:B------:R0:W-:Y:S07]  /*8ee0*/  STL [R1+0x290], R9 ;  /* 0x0002900901007387 */ /* 0x0001ee0000100800 */
[----:B------:R-:W-:Y:S01]  /*8ef0*/  @!P5 IMAD.IADD R4, R4, 0x1, -R0 ;  /* 0x000000010404d824 */ /* 0x000fe200078e0a00 */
[C---:B------:R-:W-:Y:S02]  /*8f00*/  ISETP.GT.U32.AND P5, PT, R0.reuse, R29, PT ;  /* 0x0000001d0000720c */ /* 0x040fe40003fa4070 */
[----:B------:R-:W-:-:S02]  /*8f10*/  ISETP.GT.U32.AND P3, PT, R0, R11, PT ;  /* 0x0000000b0000720c */ /* 0x000fc40003f64070 */
[----:B------:R-:W-:Y:S01]  /*8f20*/  ISETP.GT.U32.AND P0, PT, R0, R4, PT ;  /* 0x000000040000720c */ /* 0x000fe20003f04070 */
[----:B------:R-:W-:-:S08]  /*8f30*/  @!P6 IMAD.MOV R7, RZ, RZ, -R7 ;  /* 0x000000ffff07e224 */ /* 0x000fd000078e0a07 */
[--C-:B------:R-:W-:Y:S01]  /*8f40*/  @!P5 IMAD.IADD R29, R29, 0x1, -R0.reuse ;  /* 0x000000011d1dd824 */ /* 0x100fe200078e0a00 */
[----:B------:R-:W-:Y:S01]  /*8f50*/  STL [R1+0x28c], R7 ;  /* 0x00028c0701007387 */ /* 0x000fe20000100800 */
[--C-:B------:R-:W-:Y:S02]  /*8f60*/  @!P3 IMAD.IADD R11, R11, 0x1, -R0.reuse ;  /* 0x000000010b0bb824 */ /* 0x100fe400078e0a00 */
[----:B------:R-:W-:Y:S02]  /*8f70*/  @!P0 IMAD.IADD R4, R4, 0x1, -R0 ;  /* 0x0000000104048824 */ /* 0x000fe400078e0a00 */
[----:B------:R-:W-:-:S04]  /*8f80*/  IMAD.MOV.U32 R12, RZ, RZ, R11 ;  /* 0x000000ffff0c7224 */ /* 0x000fc800078e000b */
[----:B------:R-:W-:Y:S02]  /*8f90*/  @!P1 IMAD.MOV R12, RZ, RZ, -R12 ;  /* 0x000000ffff0c9224 */ /* 0x000fe400078e0a0c */
[----:B------:R-:W-:Y:S01]  /*8fa0*/  @!P2 IMAD.MOV R4, RZ, RZ, -R4 ;  /* 0x000000ffff04a224 */ /* 0x000fe200078e0a04 */
[----:B---3--:R-:W-:-:S05]  /*8fb0*/  IABS R6, R33 ;  /* 0x0000002100067213 */ /* 0x008fca0000000000 */
[----:B------:R-:W-:Y:S01]  /*8fc0*/  IMAD.HI.U32 R2, R8, R6, RZ ;  /* 0x0000000608027227 */ /* 0x000fe200078e00ff */
[----:B-----5:R-:W-:-:S05]  /*8fd0*/  IABS R10, R54 ;  /* 0x00000036000a7213 */ /* 0x020fca0000000000 */
[----:B0-----:R-:W-:Y:S02]  /*8fe0*/  IMAD.MOV.U32 R9, RZ, RZ, R10 ;  /* 0x000000ffff097224 */ /* 0x001fe400078e000a */
[----:B------:R-:W-:-:S04]  /*8ff0*/  IMAD.MOV R10, RZ, RZ, -R2 ;  /* 0x000000ffff0a7224 */ /* 0x000fc800078e0a02 */
[----:B------:R-:W-:-:S05]  /*9000*/  IMAD R6, R0, R10, R6 ;  /* 0x0000000a00067224 */ /* 0x000fca00078e0206 */
[----:B------:R-:W-:Y:S02]  /*9010*/  ISETP.GT.U32.AND P5, PT, R0, R6, PT ;  /* 0x000000060000720c */ /* 0x000fe40003fa4070 */
[----:B------:R-:W-:Y:S02]  /*9020*/  ISETP.GE.AND P0, PT, R54, RZ, PT ;  /* 0x000000ff3600720c */ /* 0x000fe40003f06270 */
[----:B------:R-:W3:Y:S01]  /*9030*/  LDL.LU R54, [R1+0xfc] ;  /* 0x0000fc0001367983 */ /* 0x000ee20000300800 */
[----:B------:R-:W-:-:S08]  /*9040*/  IABS R5, R32 ;  /* 0x0000002000057213 */ /* 0x000fd00000000000 */
[----:B------:R-:W-:Y:S01]  /*9050*/  @!P5 IMAD.IADD R6, R6, 0x1, -R0 ;  /* 0x000000010606d824 */ /* 0x000fe200078e0a00 */
[----:B------:R-:W-:Y:S01]  /*9060*/  ISETP.GE.AND P6, PT, R33, RZ, PT ;  /* 0x000000ff2100720c */ /* 0x000fe20003fc6270 */
[----:B------:R-:W-:Y:S01]  /*9070*/  IMAD.HI.U32 R2, R8, R5, RZ ;  /* 0x0000000508027227 */ /* 0x000fe200078e00ff */
[----:B------:R-:W5:Y:S02]  /*9080*/  LDL.LU R33, [R1+0x100] ;  /* 0x0001000001217983 */ /* 0x000f640000300800 */
[C---:B------:R-:W-:Y:S01]  /*9090*/  ISETP.GT.U32.AND P5, PT, R0.reuse, R6, PT ;  /* 0x000000060000720c */ /* 0x040fe20003fa4070 */
[----:B------:R-:W-:Y:S01]  /*90a0*/  IMAD.MOV R2, RZ, RZ, -R2 ;  /* 0x000000ffff027224 */ /* 0x000fe200078e0a02 */
[----:B------:R0:W-:Y:S03]  /*90b0*/  STL [R1+0x284], R12 ;  /* 0x0002840c01007387 */ /* 0x0001e60000100800 */
[----:B------:R-:W-:-:S02]  /*90c0*/  IMAD R5, R0, R2, R5 ;  /* 0x0000000200057224 */ /* 0x000fc400078e0205 */
[----:B0-----:R-:W-:-:S06]  /*90d0*/  IMAD.MOV.U32 R12, RZ, RZ, R29 ;  /* 0x000000ffff0c7224 */ /* 0x001fcc00078e001d */
[----:B------:R-:W-:Y:S02]  /*90e0*/  @!P5 IMAD.IADD R6, R6, 0x1, -R0 ;  /* 0x000000010606d824 */ /* 0x000fe400078e0a00 */
[----:B------:R-:W-:Y:S01]  /*90f0*/  @!P4 IMAD.MOV R12, RZ, RZ, -R12 ;  /* 0x000000ffff0cc224 */ /* 0x000fe200078e0a0c */
[----:B------:R-:W-:Y:S01]  /*9100*/  ISETP.GT.U32.AND P1, PT, R0, R5, PT ;  /* 0x000000050000720c */ /* 0x000fe20003f24070 */
[----:B------:R-:W-:-:S03]  /*9110*/  IMAD.HI.U32 R7, R8, R9, RZ ;  /* 0x0000000908077227 */ /* 0x000fc600078e00ff */
[----:B------:R0:W-:Y:S01]  /*9120*/  STL [R1+0x280], R12 ;  /* 0x0002800c01007387 */ /* 0x0001e20000100800 */
[----:B------:R-:W-:Y:S01]  /*9130*/  IMAD.MOV R7, RZ, RZ, -R7 ;  /* 0x000000ffff077224 */ /* 0x000fe200078e0a07 */
[----:B------:R-:W-:Y:S01]  /*9140*/  ISETP.GE.AND P3, PT, R32, RZ, PT ;  /* 0x000000ff2000720c */ /* 0x000fe20003f66270 */
[----:B0-----:R-:W-:Y:S01]  /*9150*/  IMAD.MOV.U32 R12, RZ, RZ, R6 ;  /* 0x000000ffff0c7224 */ /* 0x001fe200078e0006 */
[----:B------:R-:W-:Y:S03]  /*9160*/  STL [R1+0x27c], R4 ;  /* 0x00027c0401007387 */ /* 0x000fe60000100800 */
[----:B------:R-:W-:Y:S01]  /*9170*/  @!P6 IMAD.MOV R12, RZ, RZ, -R12 ;  /* 0x000000ffff0ce224 */ /* 0x000fe200078e0a0c */
[----:B------:R-:W5:Y:S01]  /*9180*/  LDL.LU R32, [R1+0x104] ;  /* 0x0001040001207983 */ /* 0x000f620000300800 */
[----:B------:R-:W-:-:S03]  /*9190*/  IMAD R9, R0, R7, R9 ;  /* 0x0000000700097224 */ /* 0x000fc600078e0209 */
[----:B------:R0:W-:Y:S01]  /*91a0*/  STL [R1+0x274], R12 ;  /* 0x0002740c01007387 */ /* 0x0001e20000100800 */
[----:B------:R-:W-:-:S05]  /*91b0*/  @!P1 IMAD.IADD R5, R5, 0x1, -R0 ;  /* 0x0000000105059824 */ /* 0x000fca00078e0a00 */
[----:B------:R-:W-:-:S13]  /*91c0*/  ISETP.GT.U32.AND P1, PT, R0, R5, PT ;  /* 0x000000050000720c */ /* 0x000fda0003f24070 */
[----:B------:R-:W-:Y:S01]  /*91d0*/  @!P1 IMAD.IADD R5, R5, 0x1, -R0 ;  /* 0x0000000105059824 */ /* 0x000fe200078e0a00 */
[----:B--2---:R-:W-:Y:S02]  /*91e0*/  IABS R30, R55 ;  /* 0x00000037001e7213 */ /* 0x004fe40000000000 */
[----:B------:R-:W-:Y:S02]  /*91f0*/  ISETP.GE.AND P2, PT, R55, RZ, PT ;  /* 0x000000ff3700720c */ /* 0x000fe40003f46270 */
[----:B------:R-:W-:Y:S01]  /*9200*/  IABS R7, R52 ;  /* 0x0000003400077213 */ /* 0x000fe20000000000 */
[----:B------:R-:W2:Y:S01]  /*9210*/  LDL.LU R55, [R1+0x108] ;  /* 0x0001080001377983 */ /* 0x000ea20000300800 */
[----:B------:R-:W-:-:S03]  /*9220*/  IABS R10, R53 ;  /* 0x00000035000a7213 */ /* 0x000fc60000000000 */
[----:B------:R-:W-:Y:S01]  /*9230*/  IMAD.HI.U32 R11, R8, R7, RZ ;  /* 0x00000007080b7227 */ /* 0x000fe200078e00ff */
[----:B----4-:R-:W-:-:S05]  /*9240*/  IABS R2, R56 ;  /* 0x0000003800027213 */ /* 0x010fca0000000000 */
[----:B------:R-:W-:Y:S02]  /*9250*/  IMAD.MOV.U32 R29, RZ, RZ, R2 ;  /* 0x000000ffff1d7224 */ /* 0x000fe400078e0002 */
[----:B------:R-:W-:Y:S02]  /*9260*/  IMAD.MOV R2, RZ, RZ, -R11 ;  /* 0x000000ffff027224 */ /* 0x000fe400078e0a0b */
[----:B------:R-:W-:-:S04]  /*9270*/  IMAD.HI.U32 R11, R8, R10, RZ ;  /* 0x0000000a080b7227 */ /* 0x000fc800078e00ff */
[----:B------:R-:W-:-:S04]  /*9280*/  IMAD.MOV R11, RZ, RZ, -R11 ;  /* 0x000000ffff0b7224 */ /* 0x000fc800078e0a0b */
[----:B------:R-:W-:-:S05]  /*9290*/  IMAD R10, R0, R11, R10 ;  /* 0x0000000b000a7224 */ /* 0x000fca00078e020a */
[----:B------:R-:W-:Y:S01]  /*92a0*/  ISETP.GT.U32.AND P1, PT, R0, R10, PT ;  /* 0x0000000a0000720c */ /* 0x000fe20003f24070 */
[----:B0-----:R-:W-:-:S04]  /*92b0*/  IMAD.MOV.U32 R12, RZ, RZ, R5 ;  /* 0x000000ffff0c7224 */ /* 0x001fc800078e0005 */
[----:B------:R-:W-:-:S05]  /*92c0*/  @!P3 IMAD.MOV R12, RZ, RZ, -R12 ;  /* 0x000000ffff0cb224 */ /* 0x000fca00078e0a0c */
[----:B------:R-:W-:Y:S03]  /*92d0*/  STL [R1+0x250], R12 ;  /* 0x0002500c01007387 */ /* 0x000fe60000100800 */
[----:B------:R-:W-:Y:S01]  /*92e0*/  @!P1 IMAD.IADD R10, R10, 0x1, -R0 ;  /* 0x000000010a0a9824 */ /* 0x000fe200078e0a00 */
[----:B------:R-:W-:Y:S02]  /*92f0*/  ISETP.GE.AND P1, PT, R56, RZ, PT ;  /* 0x000000ff3800720c */ /* 0x000fe40003f26270 */
[----:B------:R-:W4:Y:S01]  /*9300*/  LDL.LU R56, [R1+0x10c] ;  /* 0x00010c0001387983 */ /* 0x000f220000300800 */
[----:B------:R-:W-:-:S04]  /*9310*/  IMAD.HI.U32 R31, R8, R30, RZ ;  /* 0x0000001e081f7227 */ /* 0x000fc800078e00ff */
[----:B------:R-:W-:Y:S01]  /*9320*/  IMAD.MOV R31, RZ, RZ, -R31 ;  /* 0x000000ffff1f7224 */ /* 0x000fe200078e0a1f */
[----:B------:R-:W-:-:S03]  /*9330*/  ISETP.GT.U32.AND P4, PT, R0, R9, PT ;  /* 0x000000090000720c */ /* 0x000fc60003f84070 */
[----:B------:R-:W-:-:S05]  /*9340*/  IMAD R4, R0, R31, R30 ;  /* 0x0000001f00047224 */ /* 0x000fca00078e021e */
[----:B------:R-:W-:-:S05]  /*9350*/  ISETP.GT.U32.AND P5, PT, R0, R4, PT ;  /* 0x000000040000720c */ /* 0x000fca0003fa4070 */
[----:B------:R-:W-:Y:S02]  /*9360*/  @!P4 IMAD.IADD R9, R9, 0x1, -R0 ;  /* 0x000000010909c824 */ /* 0x000fe400078e0a00 */
[----:B------:R-:W-:-:S03]  /*9370*/  IMAD R2, R0, R2, R7 ;  /* 0x0000000200027224 */ /* 0x000fc600078e0207 */
[----:B------:R-:W-:-:S03]  /*9380*/  ISETP.GT.U32.AND P4, PT, R0, R9, PT ;  /* 0x000000090000720c */ /* 0x000fc60003f84070 */
[----:B------:R-:W-:Y:S01]  /*9390*/  @!P5 IMAD.IADD R4, R4, 0x1, -R0 ;  /* 0x000000010404d824 */ /* 0x000fe200078e0a00 */
[----:B------:R-:W-:-:S04]  /*93a0*/  ISETP.GT.U32.AND P6, PT, R0, R2, PT ;  /* 0x000000020000720c */ /* 0x000fc80003fc4070 */
[----:B------:R-:W-:Y:S01]  /*93b0*/  ISETP.GT.U32.AND P5, PT, R0, R4, PT ;  /* 0x000000040000720c */ /* 0x000fe20003fa4070 */
[----:B------:R-:W-:-:S04]  /*93c0*/  IMAD.HI.U32 R7, R8, R29, RZ ;  /* 0x0000001d08077227 */ /* 0x000fc800078e00ff */
[--C-:B------:R-:W-:Y:S02]  /*93d0*/  @!P4 IMAD.IADD R9, R9, 0x1, -R0.reuse ;  /* 0x000000010909c824 */ /* 0x100fe400078e0a00 */
[----:B------:R-:W-:Y:S02]  /*93e0*/  IMAD.MOV R7, RZ, RZ, -R7 ;  /* 0x000000ffff077224 */ /* 0x000fe400078e0a07 */
[----:B------:R-:W-:Y:S02]  /*93f0*/  @!P0 IMAD.MOV R9, RZ, RZ, -R9 ;  /* 0x000000ffff098224 */ /* 0x000fe400078e0a09 */
[----:B------:R-:W-:Y:S02]  /*9400*/  IMAD R11, R0, R7, R29 ;  /* 0x00000007000b7224 */ /* 0x000fe400078e021d */
[--C-:B------:R-:W-:Y:S02]  /*9410*/  @!P6 IMAD.IADD R2, R2, 0x1, -R0.reuse ;  /* 0x000000010202e824 */ /* 0x100fe400078e0a00 */
[----:B------:R-:W-:Y:S01]  /*9420*/  @!P5 IMAD.IADD R4, R4, 0x1, -R0 ;  /* 0x000000010404d824 */ /* 0x000fe200078e0a00 */
[----:B------:R-:W-:Y:S01]  /*9430*/  ISETP.GE.AND P6, PT, R52, RZ, PT ;  /* 0x000000ff3400720c */ /* 0x000fe20003fc6270 */
[----:B------:R0:W-:Y:S01]  /*9440*/  STL [R1+0x25c], R9 ;  /* 0x00025c0901007387 */ /* 0x0001e20000100800 */
[----:B------:R-:W-:Y:S01]  /*9450*/  ISETP.GT.U32.AND P3, PT, R0, R2, PT ;  /* 0x000000020000720c */ /* 0x000fe20003f64070 */
[----:B------:R-:W-:-:S02]  /*9460*/  @!P2 IMAD.MOV R4, RZ, RZ, -R4 ;  /* 0x000000ffff04a224 */ /* 0x000fc400078e0a04 */
[----:B------:R-:W4:Y:S01]  /*9470*/  LDL.LU R52, [R1+0x110] ;  /* 0x0001100001347983 */ /* 0x000f220000300800 */
[----:B------:R-:W-:-:S03]  /*9480*/  ISETP.GT.U32.AND P0, PT, R0, R10, PT ;  /* 0x0000000a0000720c */ /* 0x000fc60003f04070 */
[----:B------:R-:W4:Y:S01]  /*9490*/  LDL.LU R36, [R1+0x114] ;  /* 0x0001140001247983 */ /* 0x000f220000300800 */
[----:B------:R-:W-:-:S03]  /*94a0*/  ISETP.GE.AND P5, PT, R53, RZ, PT ;  /* 0x000000ff3500720c */ /* 0x000fc60003fa6270 */
[----:B------:R2:W-:Y:S04]  /*94b0*/  STL [R1+0x264], R4 ;  /* 0x0002640401007387 */ /* 0x0005e80000100800 */
[----:B------:R-:W4:Y:S01]  /*94c0*/  LDL.LU R53, [R1+0x118] ;  /* 0x0001180001357983 */ /* 0x000f220000300800 */
[--C-:B------:R-:W-:Y:S02]  /*94d0*/  @!P3 IMAD.IADD R2, R2, 0x1, -R0.reuse ;  /* 0x000000010202b824 */ /* 0x100fe400078e0a00 */
[----:B------:R-:W-:Y:S02]  /*94e0*/  @!P0 IMAD.IADD R10, R10, 0x1, -R0 ;  /* 0x000000010a0a8824 */ /* 0x000fe400078e0a00 */
[----:B0-----:R-:W-:Y:S02]  /*94f0*/  IMAD.MOV.U32 R9, RZ, RZ, R2 ;  /* 0x000000ffff097224 */ /* 0x001fe400078e0002 */
[----:B------:R-:W-:Y:S01]  /*9500*/  IMAD.MOV.U32 R12, RZ, RZ, R10 ;  /* 0x000000ffff0c7224 */ /* 0x000fe200078e000a */
[----:B------:R-:W-:Y:S01]  /*9510*/  ISETP.GT.U32.AND P4, PT, R0, R11, PT ;  /* 0x0000000b0000720c */ /* 0x000fe20003f84070 */
[----:B------:R-:W-:-:S02]  /*9520*/  @!P6 IMAD.MOV R9, RZ, RZ, -R9 ;  /* 0x000000ffff09e224 */ /* 0x000fc400078e0a09 */
[----:B------:R-:W-:-:S10]  /*9530*/  @!P5 IMAD.MOV R12, RZ, RZ, -R12 ;  /* 0x000000ffff0cd224 */ /* 0x000fd400078e0a0c */
[----:B------:R-:W-:Y:S01]  /*9540*/  @!P4 IMAD.IADD R11, R11, 0x1, -R0 ;  /* 0x000000010b0bc824 */ /* 0x000fe200078e0a00 */
[----:B---3--:R-:W-:-:S05]  /*9550*/  IABS R7, R54 ;  /* 0x0000003600077213 */ /* 0x008fca0000000000 */
[----:B------:R-:W-:-:S04]  /*9560*/  IMAD.HI.U32 R29, R8, R7, RZ ;  /* 0x00000007081d7227 */ /* 0x000fc800078e00ff */
[----:B------:R-:W-:Y:S01]  /*9570*/  IMAD.MOV R29, RZ, RZ, -R29 ;  /* 0x000000ffff1d7224 */ /* 0x000fe200078e0a1d */
[----:B-----5:R-:W-:-:S03]  /*9580*/  IABS R6, R33 ;  /* 0x0000002100067213 */ /* 0x020fc60000000000 */
[----:B------:R-:W-:Y:S01]  /*9590*/  IMAD R7, R0, R29, R7 ;  /* 0x0000001d00077224 */ /* 0x000fe200078e0207 */
[----:B------:R-:W-:Y:S02]  /*95a0*/  ISETP.GE.AND P2, PT, R54, RZ, PT ;  /* 0x000000ff3600720c */ /* 0x000fe40003f46270 */
[----:B------:R-:W3:Y:S01]  /*95b0*/  LDL.LU R54, [R1+0x11c] ;  /* 0x00011c0001367983 */ /* 0x000ee20000300800 */
[----:B------:R-:W-:Y:S01]  /*95c0*/  IMAD.HI.U32 R5, R8, R6, RZ ;  /* 0x0000000608057227 */ /* 0x000fe200078e00ff */
[----:B------:R-:W-:-:S03]  /*95d0*/  ISETP.GT.U32.AND P3, PT, R0, R7, PT ;  /* 0x000000070000720c */ /* 0x000fc60003f64070 */
[----:B------:R-:W-:-:S04]  /*95e0*/  IMAD.MOV R5, RZ, RZ, -R5 ;  /* 0x000000ffff057224 */ /* 0x000fc800078e0a05 */
[C---:B------:R-:W-:Y:S01]  /*95f0*/  IMAD R6, R0.reuse, R5, R6 ;  /* 0x0000000500067224 */ /* 0x040fe200078e0206 */
[----:B------:R0:W-:Y:S04]  /*9600*/  STL [R1+0x26c], R9 ;  /* 0x00026c0901007387 */ /* 0x0001e80000100800 */
[C---:B------:R-:W-:Y:S01]  /*9610*/  ISETP.GT.U32.AND P6, PT, R0.reuse, R6, PT ;  /* 0x000000060000720c */ /* 0x040fe20003fc4070 */
[----:B------:R-:W-:Y:S01]  /*9620*/  @!P3 IMAD.IADD R7, R7, 0x1, -R0 ;  /* 0x000000010707b824 */ /* 0x000fe200078e0a00 */
[----:B------:R1:W-:Y:S01]  /*9630*/  STL [R1+0x268], R12 ;  /* 0x0002680c01007387 */ /* 0x0003e20000100800 */
[----:B------:R-:W-:-:S10]  /*9640*/  ISETP.GT.U32.AND P4, PT, R0, R11, PT ;  /* 0x0000000b0000720c */ /* 0x000fd40003f84070 */
[--C-:B------:R-:W-:Y:S01]  /*9650*/  @!P6 IMAD.IADD R6, R6, 0x1, -R0.reuse ;  /* 0x000000010606e824 */ /* 0x100fe200078e0a00 */
[----:B------:R-:W-:Y:S02]  /*9660*/  ISETP.GT.U32.AND P6, PT, R0, R7, PT ;  /* 0x000000070000720c */ /* 0x000fe40003fc4070 */
[----:B------:R-:W-:-:S04]  /*9670*/  @!P4 IMAD.IADD R11, R11, 0x1, -R0 ;  /* 0x000000010b0bc824 */ /* 0x000fc800078e0a00 */
[----:B------:R-:W-:-:S07]  /*9680*/  @!P1 IMAD.MOV R11, RZ, RZ, -R11 ;  /* 0x000000ffff0b9224 */ /* 0x000fce00078e0a0b */
[----:B------:R-:W-:-:S04]  /*9690*/  @!P6 IMAD.IADD R7, R7, 0x1, -R0 ;  /* 0x000000010707e824 */ /* 0x000fc800078e0a00 */
[----:B------:R-:W-:-:S04]  /*96a0*/  IMAD.MOV.U32 R13, RZ, RZ, R7 ;  /* 0x000000ffff0d7224 */ /* 0x000fc800078e0007 */
[----:B------:R-:W-:Y:S01]  /*96b0*/  @!P2 IMAD.MOV R13, RZ, RZ, -R13 ;  /* 0x000000ffff0da224 */ /* 0x000fe200078e0a0d */
[----:B--2---:R-:W-:Y:S02]  /*96c0*/  IABS R4, R55 ;  /* 0x0000003700047213 */ /* 0x004fe40000000000 */
[----:B------:R-:W-:Y:S02]  /*96d0*/  ISETP.GE.AND P3, PT, R55, RZ, PT ;  /* 0x000000ff3700720c */ /* 0x000fe40003f66270 */
[----:B------:R-:W2:Y:S04]  /*96e0*/  LDL.LU R55, [R1+0x120] ;  /* 0x0001200001377983 */ /* 0x000ea80000300800 */
[----:B------:R5:W-:Y:S04]  /*96f0*/  STL [R1+0x260], R11 ;  /* 0x0002600b01007387 */ /* 0x000be80000100800 */
[----:B------:R-:W-:Y:S01]  /*9700*/  STL [R1+0x258], R13 ;  /* 0x0002580d01007387 */ /* 0x000fe20000100800 */
[----:B----4-:R-:W-:-:S02]  /*9710*/  IABS R2, R56 ;  /* 0x0000003800027213 */ /* 0x010fc40000000000 */
[----:B------:R-:W-:Y:S02]  /*9720*/  ISETP.GE.AND P1, PT, R56, RZ, PT ;  /* 0x000000ff3800720c */ /* 0x000fe40003f26270 */
[----:B------:R-:W4:Y:S01]  /*9730*/  LDL.LU R56, [R1+0x124] ;  /* 0x0001240001387983 */ /* 0x000f220000300800 */
[----:B------:R-:W-:Y:S01]  /*9740*/  IABS R5, R32 ;  /* 0x0000002000057213 */ /* 0x000fe20000000000 */
[----:B0-----:R-:W-:Y:S01]  /*9750*/  IMAD.HI.U32 R9, R8, R4, RZ ;  /* 0x0000000408097227 */ /* 0x001fe200078e00ff */
[----:B------:R-:W-:-:S03]  /*9760*/  ISETP.GT.U32.AND P5, PT, R0, R6, PT ;  /* 0x000000060000720c */ /* 0x000fc60003fa4070 */
[----:B------:R-:W-:-:S04]  /*9770*/  IMAD.HI.U32 R29, R8, R5, RZ ;  /* 0x00000005081d7227 */ /* 0x000fc800078e00ff */
[----:B------:R-:W-:Y:S02]  /*9780*/  IMAD.MOV R10, RZ, RZ, -R29 ;  /* 0x000000ffff0a7224 */ /* 0x000fe400078e0a1d */
[----:B------:R-:W-:Y:S02]  /*9790*/  IMAD.MOV R9, RZ, RZ, -R9 ;  /* 0x000000ffff097224 */ /* 0x000fe400078e0a09 */
[C---:B------:R-:W-:Y:S02]  /*97a0*/  IMAD R5, R0.reuse, R10, R5 ;  /* 0x0000000a00057224 */ /* 0x040fe400078e0205 */
[----:B------:R-:W-:-:S03]  /*97b0*/  IMAD R4, R0, R9, R4 ;  /* 0x0000000900047224 */ /* 0x000fc600078e0204 */
[----:B------:R-:W-:Y:S01]  /*97c0*/  ISETP.GT.U32.AND P6, PT, R0, R5, PT ;  /* 0x000000050000720c */ /* 0x000fe20003fc4070 */
[----:B------:R-:W-:Y:S01]  /*97d0*/  @!P5 IMAD.IADD R6, R6, 0x1, -R0 ;  /* 0x000000010606d824 */ /* 0x000fe200078e0a00 */
[----:B------:R-:W-:Y:S01]  /*97e0*/  ISETP.GT.U32.AND P5, PT, R0, R4, PT ;  /* 0x000000040000720c */ /* 0x000fe20003fa4070 */
[----:B------:R-:W-:-:S04]  /*97f0*/  IMAD.HI.U32 R30, R8, R2, RZ ;  /* 0x00000002081e7227 */ /* 0x000fc800078e00ff */
[----:B------:R-:W-:-:S04]  /*9800*/  IMAD.MOV R30, RZ, RZ, -R30 ;  /* 0x000000ffff1e7224 */ /* 0x000fc800078e0a1e */
[----:B------:R-:W-:Y:S02]  /*9810*/  IMAD R2, R0, R30, R2 ;  /* 0x0000001e00027224 */ /* 0x000fe400078e0202 */
[--C-:B------:R-:W-:Y:S01]  /*9820*/  @!P6 IMAD.IADD R5, R5, 0x1, -R0.reuse ;  /* 0x000000010505e824 */ /* 0x100fe200078e0a00 */
[----:B------:R-:W-:Y:S01]  /*9830*/  ISETP.GE.AND P0, PT, R33, RZ, PT ;  /* 0x000000ff2100720c */ /* 0x000fe20003f06270 */
[----:B------:R-:W-:Y:S01]  /*9840*/  @!P5 IMAD.IADD R4, R4, 0x1, -R0 ;  /* 0x000000010404d824 */ /* 0x000fe200078e0a00 */
[C---:B------:R-:W-:Y:S02]  /*9850*/  ISETP.GT.U32.AND P6, PT, R0.reuse, R2, PT ;  /* 0x000000020000720c */ /* 0x040fe40003fc4070 */
[C---:B------:R-:W-:Y:S02]  /*9860*/  ISETP.GT.U32.AND P5, PT, R0.reuse, R5, PT ;  /* 0x000000050000720c */ /* 0x040fe40003fa4070 */
[----:B------:R-:W-:Y:S01]  /*9870*/  ISETP.GT.U32.AND P2, PT, R0, R4, PT ;  /* 0x000000040000720c */ /* 0x000fe20003f44070 */
[----:B-1----:R-:W-:Y:S01]  /*9880*/  IMAD.MOV.U32 R12, RZ, RZ, R6 ;  /* 0x000000ffff0c7224 */ /* 0x002fe200078e0006 */
[----:B------:R-:W-:-:S02]  /*9890*/  ISETP.GE.AND P4, PT, R32, RZ, PT ;  /* 0x000000ff2000720c */ /* 0x000fc40003f86270 */
[----:B------:R-:W-:-:S05]  /*98a0*/  IABS R10, R36 ;  /* 0x00000024000a7213 */ /* 0x000fca0000000000 */
[----:B------:R-:W-:Y:S01]  /*98b0*/  IMAD.HI.U32 R31, R8, R10, RZ ;  /* 0x0000000a081f7227 */ /* 0x000fe200078e00ff */
[----:B-----5:R-:W-:-:S03]  /*98c0*/  IABS R11, R53 ;  /* 0x00000035000b7213 */ /* 0x020fc60000000000 */
[----:B------:R-:W-:Y:S02]  /*98d0*/  IMAD.MOV R31, RZ, RZ, -R31 ;  /* 0x000000ffff1f7224 */ /* 0x000fe400078e0a1f */
[----:B------:R-:W-:Y:S02]  /*98e0*/  @!P0 IMAD.MOV R12, RZ, RZ, -R12 ;  /* 0x000000ffff0c8224 */ /* 0x000fe400078e0a0c */
[----:B------:R-:W-:-:S04]  /*98f0*/  IMAD.HI.U32 R32, R8, R11, RZ ;  /* 0x0000000b08207227 */ /* 0x000fc800078e00ff */
[----:B------:R-:W-:Y:S02]  /*9900*/  @!P6 IMAD.IADD R2, R2, 0x1, -R0 ;  /* 0x000000010202e824 */ /* 0x000fe400078e0a00 */
[----:B------:R-:W-:Y:S02]  /*9910*/  IMAD.MOV R32, RZ, RZ, -R32 ;  /* 0x000000ffff207224 */ /* 0x000fe400078e0a20 */
[C---:B------:R-:W-:Y:S02]  /*9920*/  IMAD R10, R0.reuse, R31, R10 ;  /* 0x0000001f000a7224 */ /* 0x040fe400078e020a */
[--C-:B------:R-:W-:Y:S01]  /*9930*/  @!P5 IMAD.IADD R5, R5, 0x1, -R0.reuse ;  /* 0x000000010505d824 */ /* 0x100fe200078e0a00 */
[----:B------:R0:W-:Y:S01]  /*9940*/  STL [R1+0x254], R12 ;  /* 0x0002540c01007387 */ /* 0x0001e20000100800 */
[C---:B------:R-:W-:Y:S01]  /*9950*/  IMAD R11, R0.reuse, R32, R11 ;  /* 0x00000020000b7224 */ /* 0x040fe200078e020b */
[----:B------:R-:W-:Y:S01]  /*9960*/  ISETP.GT.U32.AND P6, PT, R0, R2, PT ;  /* 0x000000020000720c */ /* 0x000fe20003fc4070 */
[----:B------:R-:W-:Y:S01]  /*9970*/  @!P2 IMAD.IADD R4, R4, 0x1, -R0 ;  /* 0x000000010404a824 */ /* 0x000fe200078e0a00 */
[----:B------:R-:W-:Y:S01]  /*9980*/  ISETP.GT.U32.AND P2, PT, R0, R10, PT ;  /* 0x0000000a0000720c */ /* 0x000fe20003f44070 */
[----:B------:R-:W5:Y:S01]  /*9990*/  LDL.LU R35, [R1+0x128] ;  /* 0x0001280001237983 */ /* 0x000f620000300800 */
[----:B0-----:R-:W-:Y:S01]  /*99a0*/  IMAD.MOV.U32 R12, RZ, RZ, R5 ;  /* 0x000000ffff0c7224 */ /* 0x001fe200078e0005 */
[----:B------:R-:W-:Y:S01]  /*99b0*/  IABS R9, R52 ;  /* 0x0000003400097213 */ /* 0x000fe20000000000 */
[----:B------:R-:W-:Y:S01]  /*99c0*/  IMAD.MOV.U32 R7, RZ, RZ, R4 ;  /* 0x000000ffff077224 */ /* 0x000fe200078e0004 */
[----:B------:R-:W-:Y:S01]  /*99d0*/  ISETP.GE.AND P0, PT, R52, RZ, PT ;  /* 0x000000ff3400720c */ /* 0x000fe20003f06270 */
[----:B------:R-:W-:Y:S01]  /*99e0*/  @!P4 IMAD.MOV R12, RZ, RZ, -R12 ;  /* 0x000000ffff0cc224 */ /* 0x000fe200078e0a0c */
[----:B------:R-:W-:-:S04]  /*99f0*/  ISETP.GT.U32.AND P4, PT, R0, R11, PT ;  /* 0x0000000b0000720c */ /* 0x000fc80003f84070 */
[--C-:B------:R-:W-:Y:S01]  /*9a00*/  @!P6 IMAD.IADD R2, R2, 0x1, -R0.reuse ;  /* 0x000000010202e824 */ /* 0x100fe200078e0a00 */
[----:B------:R-:W5:Y:S01]  /*9a10*/  LDL.LU R34, [R1+0x12c] ;  /* 0x00012c0001227983 */ /* 0x000f620000300800 */
[--C-:B------:R-:W-:Y:S02]  /*9a20*/  @!P2 IMAD.IADD R10, R10, 0x1, -R0.reuse ;  /* 0x000000010a0aa824 */ /* 0x100fe400078e0a00 */
[----:B------:R-:W-:Y:S01]  /*9a30*/  @!P3 IMAD.MOV R7, RZ, RZ, -R7 ;  /* 0x000000ffff07b224 */ /* 0x000fe200078e0a07 */
[----:B------:R-:W5:Y:S04]  /*9a40*/  LDL.LU R52, [R1+0x130] ;  /* 0x0001300001347983 */ /* 0x000f680000300800 */
[----:B------:R-:W-:Y:S01]  /*9a50*/  @!P4 IMAD.IADD R11, R11, 0x1, -R0 ;  /* 0x000000010b0bc824 */ /* 0x000fe200078e0a00 */
[----:B------:R-:W-:Y:S01]  /*9a60*/  ISETP.GT.U32.AND P4, PT, R0, R10, PT ;  /* 0x0000000a0000720c */ /* 0x000fe20003f84070 */
[----:B------:R-:W-:Y:S04]  /*9a70*/  STL [R1+0x24c], R12 ;  /* 0x00024c0c01007387 */ /* 0x000fe80000100800 */
[----:B------:R0:W-:Y:S01]  /*9a80*/  STL [R1+0x248], R7 ;  /* 0x0002480701007387 */ /* 0x0001e20000100800 */
[----:B---3--:R-:W-:-:S05]  /*9a90*/  IABS R29, R54 ;  /* 0x00000036001d7213 */ /* 0x008fca0000000000 */
[----:B------:R-:W-:-:S04]  /*9aa0*/  IMAD.HI.U32 R33, R8, R29, RZ ;  /* 0x0000001d08217227 */ /* 0x000fc800078e00ff */
[----:B------:R-:W-:-:S04]  /*9ab0*/  IMAD.MOV R33, RZ, RZ, -R33 ;  /* 0x000000ffff217224 */ /* 0x000fc800078e0a21 */
[----:B------:R-:W-:-:S05]  /*9ac0*/  IMAD R29, R0, R33, R29 ;  /* 0x00000021001d7224 */ /* 0x000fca00078e021d */
[----:B------:R-:W-:Y:S01]  /*9ad0*/  ISETP.GT.U32.AND P6, PT, R0, R29, PT ;  /* 0x0000001d0000720c */ /* 0x000fe20003fc4070 */
[----:B0-----:R-:W-:Y:S02]  /*9ae0*/  IMAD.MOV.U32 R7, RZ, RZ, R2 ;  /* 0x000000ffff077224 */ /* 0x001fe400078e0002 */
[----:B------:R-:W-:Y:S02]  /*9af0*/  @!P4 IMAD.IADD R10, R10, 0x1, -R0 ;  /* 0x000000010a0ac824 */ /* 0x000fe400078e0a00 */
[----:B------:R-:W-:-:S08]  /*9b00*/  @!P1 IMAD.MOV R7, RZ, RZ, -R7 ;  /* 0x000000ffff079224 */ /* 0x000fd000078e0a07 */
[----:B------:R-:W-:-:S05]  /*9b10*/  @!P6 IMAD.IADD R29, R29, 0x1, -R0 ;  /* 0x000000011d1de824 */ /* 0x000fca00078e0a00 */
[----:B------:R-:W-:Y:S01]  /*9b20*/  ISETP.GT.U32.AND P1, PT, R0, R29, PT ;  /* 0x0000001d0000720c */ /* 0x000fe20003f24070 */
[----:B------:R5:W-:-:S12]  /*9b30*/  STL [R1+0x244], R7 ;  /* 0x0002440701007387 */ /* 0x000bd80000100800 */
[----:B------:R-:W-:Y:S01]  /*9b40*/  @!P1 IMAD.IADD R29, R29, 0x1, -R0 ;  /* 0x000000011d1d9824 */ /* 0x000fe200078e0a00 */
[----:B--2---:R-:W-:-:S05]  /*9b50*/  IABS R6, R55 ;  /* 0x0000003700067213 */ /* 0x004fca0000000000 */
[----:B------:R-:W-:-:S04]  /*9b60*/  IMAD.MOV.U32 R4, RZ, RZ, R6 ;  /* 0x000000ffff047224 */ /* 0x000fc800078e0006 */
[----:B------:R-:W-:-:S04]  /*9b70*/  IMAD.HI.U32 R6, R8, R4, RZ ;  /* 0x0000000408067227 */ /* 0x000fc800078e00ff */
[----:B------:R-:W-:-:S04]  /*9b80*/  IMAD.MOV R6, RZ, RZ, -R6 ;  /* 0x000000ffff067224 */ /* 0x000fc800078e0a06 */
[----:B------:R-:W-:-:S05]  /*9b90*/  IMAD R4, R0, R6, R4 ;  /* 0x0000000600047224 */ /* 0x000fca00078e0204 */
[----:B------:R-:W-:Y:S02]  /*9ba0*/  ISETP.GT.U32.AND P4, PT, R0, R4, PT ;  /* 0x000000040000720c */ /* 0x000fe40003f84070 */
[----:B------:R-:W-:Y:S02]  /*9bb0*/  ISETP.GE.AND P1, PT, R55, RZ, PT ;  /* 0x000000ff3700720c */ /* 0x000fe40003f26270 */
[----:B------:R-:W2:Y:S09]  /*9bc0*/  LDL.LU R55, [R1+0x134] ;  /* 0x0001340001377983 */ /* 0x000eb20000300800 */
[----:B------:R-:W-:Y:S01]  /*9bd0*/  @!P4 IMAD.IADD R4, R4, 0x1, -R0 ;  /* 0x000000010404c824 */ /* 0x000fe200078e0a00 */
[----:B----4-:R-:W-:-:S02]  /*9be0*/  IABS R5, R56 ;  /* 0x0000003800057213 */ /* 0x010fc40000000000 */
[----:B------:R-:W-:Y:S02]  /*9bf0*/  ISETP.GE.AND P4, PT, R56, RZ, PT ;  /* 0x000000ff3800720c */ /* 0x000fe40003f86270 */
[----:B------:R-:W3:Y:S01]  /*9c00*/  LDL.LU R56, [R1+0x138] ;  /* 0x0001380001387983 */ /* 0x000ee20000300800 */
[----:B------:R-:W-:-:S04]  /*9c10*/  IMAD.HI.U32 R30, R8, R9, RZ ;  /* 0x00000009081e7227 */ /* 0x000fc800078e00ff */
[----:B------:R-:W-:-:S04]  /*9c20*/  IMAD.MOV R30, RZ, RZ, -R30 ;  /* 0x000000ffff1e7224 */ /* 0x000fc800078e0a1e */
[----:B------:R-:W-:-:S05]  /*9c30*/  IMAD R9, R0, R30, R9 ;  /* 0x0000001e00097224 */ /* 0x000fca00078e0209 */
[----:B------:R-:W-:Y:S01]  /*9c40*/  ISETP.GT.U32.AND P5, PT, R0, R9, PT ;  /* 0x000000090000720c */ /* 0x000fe20003fa4070 */
[----:B------:R-:W-:Y:S01]  /*9c50*/  IMAD.HI.U32 R2, R8, R5, RZ ;  /* 0x0000000508027227 */ /* 0x000fe200078e00ff */
[----:B------:R-:W-:-:S03]  /*9c60*/  ISETP.GT.U32.AND P6, PT, R0, R11, PT ;  /* 0x0000000b0000720c */ /* 0x000fc60003fc4070 */
[----:B------:R-:W-:-:S08]  /*9c70*/  IMAD.MOV R2, RZ, RZ, -R2 ;  /* 0x000000ffff027224 */ /* 0x000fd000078e0a02 */
[----:B------:R-:W-:Y:S02]  /*9c80*/  @!P5 IMAD.IADD R9, R9, 0x1, -R0 ;  /* 0x000000010909d824 */ /* 0x000fe400078e0a00 */
[----:B------:R-:W-:-:S03]  /*9c90*/  IMAD R2, R0, R2, R5 ;  /* 0x0000000200027224 */ /* 0x000fc600078e0205 */
[C---:B------:R-:W-:Y:S01]  /*9ca0*/  ISETP.GT.U32.AND P2, PT, R0.reuse, R9, PT ;  /* 0x000000090000720c */ /* 0x040fe20003f44070 */
[----:B------:R-:W-:Y:S01]  /*9cb0*/  @!P6 IMAD.IADD R11, R11, 0x1, -R0 ;  /* 0x000000010b0be824 */ /* 0x000fe200078e0a00 */
[----:B------:R-:W-:Y:S02]  /*9cc0*/  ISETP.GT.U32.AND P6, PT, R0, R2, PT ;  /* 0x000000020000720c */ /* 0x000fe40003fc4070 */
[----:B------:R-:W-:-:S09]  /*9cd0*/  ISETP.GE.AND P3, PT, R36, RZ, PT ;  /* 0x000000ff2400720c */ /* 0x000fd20003f66270 */
[--C-:B------:R-:W-:Y:S02]  /*9ce0*/  @!P2 IMAD.IADD R9, R9, 0x1, -R0.reuse ;  /* 0x000000010909a824 */ /* 0x100fe400078e0a00 */
[----:B------:R-:W-:Y:S02]  /*9cf0*/  @!P6 IMAD.IADD R2, R2, 0x1, -R0 ;  /* 0x000000010202e824 */ /* 0x000fe400078e0a00 */
[----:B------:R-:W-:-:S04]  /*9d00*/  IMAD.MOV.U32 R12, RZ, RZ, R9 ;  /* 0x000000ffff0c7224 */ /* 0x000fc800078e0009 */
[----:B------:R-:W-:Y:S01]  /*9d10*/  @!P0 IMAD.MOV R12, RZ, RZ, -R12 ;  /* 0x000000ffff0c8224 */ /* 0x000fe200078e0a0c */
[----:B------:R-:W-:Y:S02]  /*9d20*/  ISETP.GT.U32.AND P6, PT, R0, R2, PT ;  /* 0x000000020000720c */ /* 0x000fe40003fc4070 */
[----:B------:R-:W-:Y:S02]  /*9d30*/  ISETP.GE.AND P2, PT, R54, RZ, PT ;  /* 0x000000ff3600720c */ /* 0x000fe40003f46270 */
[----:B------:R0:W-:Y:S01]  /*9d40*/  STL [R1+0x240], R12 ;  /* 0x0002400c01007387 */ /* 0x0001e20000100800 */
[----:B------:R-:W-:-:S03]  /*9d50*/  ISETP.GT.U32.AND P0, PT, R0, R4, PT ;  /* 0x000000040000720c */ /* 0x000fc60003f04070 */
[----:B------:R-:W4:Y:S01]  /*9d60*/  LDL.LU R54, [R1+0x13c] ;  /* 0x00013c0001367983 */ /* 0x000f220000300800 */
[----:B------:R-:W-:-:S03]  /*9d70*/  ISETP.GE.AND P5, PT, R53, RZ, PT ;  /* 0x000000ff3500720c */ /* 0x000fc60003fa6270 */
[----:B------:R-:W4:Y:S01]  /*9d80*/  LDL.LU R37, [R1+0x140] ;  /* 0x0001400001257983 */ /* 0x000f220000300800 */
[----:B-----5:R-:W-:Y:S01]  /*9d90*/  IABS R7, R35 ;  /* 0x0000002300077213 */ /* 0x020fe20000000000 */
[----:B------:R-:W-:Y:S02]  /*9da0*/  @!P3 IMAD.MOV R10, RZ, RZ, -R10 ;  /* 0x000000ffff0ab224 */ /* 0x000fe400078e0a0a */
[----:B------:R-:W5:Y:S02]  /*9db0*/  LDL.LU R53, [R1+0x144] ;  /* 0x0001440001357983 */ /* 0x000f640000300800 */
[----:B------:R-:W-:-:S04]  /*9dc0*/  IMAD.HI.U32 R6, R8, R7, RZ ;  /* 0x0000000708067227 */ /* 0x000fc800078e00ff */
[----:B------:R-:W-:Y:S01]  /*9dd0*/  IMAD.MOV R6, RZ, RZ, -R6 ;  /* 0x000000ffff067224 */ /* 0x000fe200078e0a06 */
[----:B------:R-:W-:-:S03]  /*9de0*/  IABS R30, R34 ;  /* 0x00000022001e7213 */ /* 0x000fc60000000000 */
[----:B------:R-:W-:Y:S02]  /*9df0*/  IMAD R7, R0, R6, R7 ;  /* 0x0000000600077224 */ /* 0x000fe400078e0207 */
[----:B------:R-:W-:-:S03]  /*9e00*/  IMAD.HI.U32 R31, R8, R30, RZ ;  /* 0x0000001e081f7227 */ /* 0x000fc600078e00ff */
[----:B------:R-:W-:Y:S01]  /*9e10*/  ISETP.GT.U32.AND P3, PT, R0, R7, PT ;  /* 0x000000070000720c */ /* 0x000fe20003f64070 */
[----:B------:R-:W-:Y:S02]  /*9e20*/  IMAD.MOV R9, RZ, RZ, -R31 ;  /* 0x000000ffff097224 */ /* 0x000fe400078e0a1f */
[--C-:B------:R-:W-:Y:S01]  /*9e30*/  @!P6 IMAD.IADD R2, R2, 0x1, -R0.reuse ;  /* 0x000000010202e824 */ /* 0x100fe200078e0a00 */
[----:B------:R1:W-:Y:S01]  /*9e40*/  STL [R1+0x23c], R10 ;  /* 0x00023c0a01007387 */ /* 0x0003e20000100800 */
[----:B0-----:R-:W-:Y:S02]  /*9e50*/  IMAD.MOV.U32 R12, RZ, RZ, R29 ;  /* 0x000000ffff0c7224 */ /* 0x001fe400078e001d */
[----:B------:R-:W-:Y:S02]  /*9e60*/  @!P0 IMAD.IADD R4, R4, 0x1, -R0 ;  /* 0x0000000104048824 */ /* 0x000fe400078e0a00 */
[----:B------:R-:W-:Y:S02]  /*9e70*/  @!P5 IMAD.MOV R11, RZ, RZ, -R11 ;  /* 0x000000ffff0bd224 */ /* 0x000fe400078e0a0b */
[----:B------:R-:W-:-:S02]  /*9e80*/  @!P2 IMAD.MOV R12, RZ, RZ, -R12 ;  /* 0x000000ffff0ca224 */ /* 0x000fc400078e0a0c */
[----:B-1----:R-:W-:Y:S02]  /*9e90*/  IMAD R10, R0, R9, R30 ;  /* 0x00000009000a7224 */ /* 0x002fe400078e021e */
[----:B------:R-:W-:Y:S02]  /*9ea0*/  IMAD.MOV.U32 R9, RZ, RZ, R2 ;  /* 0x000000ffff097224 */ /* 0x000fe400078e0002 */
[----:B------:R-:W-:Y:S02]  /*9eb0*/  @!P1 IMAD.MOV R4, RZ, RZ, -R4 ;  /* 0x000000ffff049224 */ /* 0x000fe400078e0a04 */
[----:B------:R-:W-:Y:S01]  /*9ec0*/  @!P4 IMAD.MOV R9, RZ, RZ, -R9 ;  /* 0x000000ffff09c224 */ /* 0x000fe200078e0a09 */
[----:B------:R-:W-:Y:S01]  /*9ed0*/  STL [R1+0x234], R11 ;  /* 0x0002340b01007387 */ /* 0x000fe20000100800 */
[----:B------:R-:W-:-:S03]  /*9ee0*/  @!P3 IMAD.IADD R7, R7, 0x1, -R0 ;  /* 0x000000010707b824 */ /* 0x000fc600078e0a00 */
[----:B------:R-:W-:Y:S04]  /*9ef0*/  STL [R1+0x228], R12 ;  /* 0x0002280c01007387 */ /* 0x000fe80000100800 */
[----:B------:R0:W-:Y:S04]  /*9f00*/  STL [R1+0x22c], R4 ;  /* 0x00022c0401007387 */ /* 0x0001e80000100800 */
[----:B------:R4:W-:Y:S01]  /*9f10*/  STL [R1+0x230], R9 ;  /* 0x0002300901007387 */ /* 0x0009e20000100800 */
[----:B--2---:R-:W-:Y:S02]  /*9f20*/  ISETP.GE.AND P3, PT, R55, RZ, PT ;  /* 0x000000ff3700720c */ /* 0x004fe40003f66270 */
[----:B0-----:R-:W-:-:S02]  /*9f30*/  IABS R4, R55 ;  /* 0x0000003700047213 */ /* 0x001fc40000000000 */
[----:B------:R-:W2:Y:S01]  /*9f40*/  LDL.LU R55, [R1+0x148] ;  /* 0x0001480001377983 */ /* 0x000ea20000300800 */
[----:B---3--:R-:W-:Y:S02]  /*9f50*/  ISETP.GE.AND P4, PT, R56, RZ, PT ;  /* 0x000000ff3800720c */ /* 0x008fe40003f86270 */
[----:B------:R-:W-:Y:S02]  /*9f60*/  IABS R2, R56 ;  /* 0x0000003800027213 */ /* 0x000fe40000000000 */
[----:B------:R-:W3:Y:S01]  /*9f70*/  LDL.LU R56, [R1+0x14c] ;  /* 0x00014c0001387983 */ /* 0x000ee20000300800 */
[----:B------:R-:W-:Y:S01]  /*9f80*/  ISETP.GT.U32.AND P6, PT, R0, R10, PT ;  /* 0x0000000a0000720c */ /* 0x000fe20003fc4070 */
[----:B------:R-:W-:Y:S02]  /*9f90*/  IMAD.HI.U32 R29, R8, R4, RZ ;  /* 0x00000004081d7227 */ /* 0x000fe400078e00ff */
[----:B------:R-:W5:Y:S10]  /*9fa0*/  LDL.LU R36, [R1+0x150] ;  /* 0x0001500001247983 */ /* 0x000f740000300800 */
[----:B------:R-:W-:-:S05]  /*9fb0*/  @!P6 IMAD.IADD R10, R10, 0x1, -R0 ;  /* 0x000000010a0ae824 */ /* 0x000fca00078e0a00 */
[C---:B------:R-:W-:Y:S01]  /*9fc0*/  ISETP.GT.U32.AND P6, PT, R0.reuse, R10, PT ;  /* 0x0000000a0000720c */ /* 0x040fe20003fc4070 */
[----:B------:R-:W-:Y:S01]  /*9fd0*/  IMAD.MOV R29, RZ, RZ, -R29 ;  /* 0x000000ffff1d7224 */ /* 0x000fe200078e0a1d */
[----:B------:R-:W-:-:S03]  /*9fe0*/  ISETP.GT.U32.AND P1, PT, R0, R7, PT ;  /* 0x000000070000720c */ /* 0x000fc60003f24070 */
[----:B------:R-:W-:Y:S01]  /*9ff0*/  IMAD R4, R0, R29, R4 ;  /* 0x0000001d00047224 */ /* 0x000fe200078e0204 */
[----:B------:R-:W-:Y:S02]  /*a000*/  ISETP.GE.AND P5, PT, R35, RZ, PT ;  /* 0x000000ff2300720c */ /* 0x000fe40003fa6270 */
[----:B------:R-:W-:Y:S01]  /*a010*/  IABS R5, R52 ;  /* 0x0000003400057213 */ /* 0x000fe20000000000 */
[----:B------:R-:W-:Y:S01]  /*a020*/  IMAD.HI.U32 R32, R8, R2, RZ ;  /* 0x0000000208207227 */ /* 0x000fe200078e00ff */
[----:B------:R-:W-:Y:S01]  /*a030*/  ISETP.GE.AND P2, PT, R34, RZ, PT ;  /* 0x000000ff2200720c */ /* 0x000fe20003f46270 */
[----:B------:R-:W5:Y:S02]  /*a040*/  LDL.LU R35, [R1+0x154] ;  /* 0x0001540001237983 */ /* 0x000f640000300800 */
[--C-:B------:R-:W-:Y:S01]  /*a050*/  @!P6 IMAD.IADD R10, R10, 0x1, -R0.reuse ;  /* 0x000000010a0ae824 */ /* 0x100fe200078e0a00 */
[----:B------:R-:W-:Y:S01]  /*a060*/  ISETP.GT.U32.AND P6, PT, R0, R4, PT ;  /* 0x000000040000720c */ /* 0x000fe20003fc4070 */
[----:B------:R-:W-:-:S02]  /*a070*/  @!P1 IMAD.IADD R7, R7, 0x1, -R0 ;  /* 0x0000000107079824 */ /* 0x000fc400078e0a00 */
[----:B------:R-:W-:-:S04]  /*a080*/  IMAD.HI.U32 R6, R8, R5, RZ ;  /* 0x0000000508067227 */ /* 0x000fc800078e00ff */
[----:B------:R-:W-:Y:S02]  /*a090*/  IMAD.MOV.U32 R12, RZ, RZ, R7 ;  /* 0x000000ffff0c7224 */ /* 0x000fe400078e0007 */
[----:B------:R-:W-:-:S04]  /*a0a0*/  IMAD.MOV R6, RZ, RZ, -R6 ;  /* 0x000000ffff067224 */ /* 0x000fc800078e0a06 */
[----:B------:R-:W-:Y:S02]  /*a0b0*/  @!P6 IMAD.IADD R4, R4, 0x1, -R0 ;  /* 0x000000010404e824 */ /* 0x000fe400078e0a00 */
[----:B------:R-:W-:Y:S02]  /*a0c0*/  @!P5 IMAD.MOV R12, RZ, RZ, -R12 ;  /* 0x000000ffff0cd224 */ /* 0x000fe400078e0a0c */
[----:B------:R-:W-:Y:S01]  /*a0d0*/  IMAD.MOV R32, RZ, RZ, -R32 ;  /* 0x000000ffff207224 */ /* 0x000fe200078e0a20 */
[C---:B------:R-:W-:Y:S01]  /*a0e0*/  ISETP.GT.U32.AND P5, PT, R0.reuse, R4, PT ;  /* 0x000000040000720c */ /* 0x040fe20003fa4070 */
[C---:B------:R-:W-:Y:S01]  /*a0f0*/  IMAD R5, R0.reuse, R6, R5 ;  /* 0x0000000600057224 */ /* 0x040fe200078e0205 */
[----:B----4-:R-:W-:Y:S01]  /*a100*/  IABS R9, R37 ;  /* 0x0000002500097213 */ /* 0x010fe20000000000 */
[----:B------:R-:W-:-:S04]  /*a110*/  IMAD R2, R0, R32, R2 ;  /* 0x0000002000027224 */ /* 0x000fc800078e0202 */
[----:B------:R-:W-:Y:S01]  /*a120*/  IMAD.HI.U32 R30, R8, R9, RZ ;  /* 0x00000009081e7227 */ /* 0x000fe200078e00ff */
[----:B------:R-:W-:-:S03]  /*a130*/  ISETP.GT.U32.AND P1, PT, R0, R5, PT ;  /* 0x000000050000720c */ /* 0x000fc60003f24070 */
[----:B------:R-:W-:Y:S02]  /*a140*/  IMAD.MOV R30, RZ, RZ, -R30 ;  /* 0x000000ffff1e7224 */ /* 0x000fe400078e0a1e */
[----:B------:R-:W-:Y:S01]  /*a150*/  @!P2 IMAD.MOV R10, RZ, RZ, -R10 ;  /* 0x000000ffff0aa224 */ /* 0x000fe200078e0a0a */
[C---:B------:R-:W-:Y:S01]  /*a160*/  ISETP.GT.U32.AND P2, PT, R0.reuse, R2, PT ;  /* 0x000000020000720c */ /* 0x040fe20003f44070 */
[----:B------:R-:W-:Y:S02]  /*a170*/  IMAD R9, R0, R30, R9 ;  /* 0x0000001e00097224 */ /* 0x000fe400078e0209 */
[--C-:B------:R-:W-:Y:S01]  /*a180*/  @!P5 IMAD.IADD R4, R4, 0x1, -R0.reuse ;  /* 0x000000010404d824 */ /* 0x100fe200078e0a00 */
[----:B------:R-:W-:Y:S02]  /*a190*/  IABS R6, R54 ;  /* 0x0000003600067213 */ /* 0x000fe40000000000 */
[----:B------:R-:W-:Y:S01]  /*a1a0*/  ISETP.GT.U32.AND P5, PT, R0, R9, PT ;  /* 0x000000090000720c */ /* 0x000fe20003fa4070 */
[----:B------:R-:W-:Y:S01]  /*a1b0*/  @!P1 IMAD.IADD R5, R5, 0x1, -R0 ;  /* 0x0000000105059824 */ /* 0x000fe200078e0a00 */
[----:B------:R0:W-:Y:S01]  /*a1c0*/  STL [R1+0x224], R12 ;  /* 0x0002240c01007387 */ /* 0x0001e20000100800 */
[----:B------:R-:W-:Y:S01]  /*a1d0*/  IMAD.HI.U32 R31, R8, R6, RZ ;  /* 0x00000006081f7227 */ /* 0x000fe200078e00ff */
[----:B------:R-:W-:-:S02]  /*a1e0*/  ISETP.GE.AND P1, PT, R54, RZ, PT ;  /* 0x000000ff3600720c */ /* 0x000fc40003f26270 */
[----:B------:R-:W4:Y:S01]  /*a1f0*/  LDL.LU R34, [R1+0x158] ;  /* 0x0001580001227983 */ /* 0x000f220000300800 */
[--C-:B------:R-:W-:Y:S02]  /*a200*/  @!P2 IMAD.IADD R2, R2, 0x1, -R0.reuse ;  /* 0x000000010202a824 */ /* 0x100fe400078e0a00 */
[----:B------:R-:W-:Y:S01]  /*a210*/  IMAD.MOV R31, RZ, RZ, -R31 ;  /* 0x000000ffff1f7224 */ /* 0x000fe200078e0a1f */
[----:B------:R-:W4:Y:S04]  /*a220*/  LDL.LU R54, [R1+0x15c] ;  /* 0x00015c0001367983 */ /* 0x000f280000300800 */
[----:B------:R1:W-:Y:S01]  /*a230*/  STL [R1+0x21c], R10 ;  /* 0x00021c0a01007387 */ /* 0x0003e20000100800 */
[----:B------:R-:W-:Y:S01]  /*a240*/  @!P5 IMAD.IADD R9, R9, 0x1, -R0 ;  /* 0x000000010909d824 */ /* 0x000fe200078e0a00 */
[C---:B------:R-:W-:Y:S01]  /*a250*/  ISETP.GT.U32.AND P6, PT, R0.reuse, R5, PT ;  /* 0x000000050000720c */ /* 0x040fe20003fc4070 */
[C---:B------:R-:W-:Y:S01]  /*a260*/  IMAD R6, R0.reuse, R31, R6 ;  /* 0x0000001f00067224 */ /* 0x040fe200078e0206 */
[----:B------:R-:W-:-:S02]  /*a270*/  ISETP.GT.U32.AND P5, PT, R0, R2, PT ;  /* 0x000000020000720c */ /* 0x000fc40003fa4070 */
[----:B------:R-:W-:Y:S02]  /*a280*/  ISETP.GE.AND P0, PT, R52, RZ, PT ;  /* 0x000000ff3400720c */ /* 0x000fe40003f06270 */
[----:B------:R-:W4:Y:S07]  /*a290*/  LDL.LU R52, [R1+0x160] ;  /* 0x0001600001347983 */ /* 0x000f2e0000300800 */
[--C-:B------:R-:W-:Y:S02]  /*a2a0*/  @!P6 IMAD.IADD R5, R5, 0x1, -R0.reuse ;  /* 0x000000010505e824 */ /* 0x100fe400078e0a00 */
[----:B------:R-:W-:-:S02]  /*a2b0*/  @!P5 IMAD.IADD R2, R2, 0x1, -R0 ;  /* 0x000000010202d824 */ /* 0x000fc400078e0a00 */
[----:B0-----:R-:W-:Y:S02]  /*a2c0*/  IMAD.MOV.U32 R12, RZ, RZ, R5 ;  /* 0x000000ffff0c7224 */ /* 0x001fe400078e0005 */
[----:B------:R-:W-:Y:S02]  /*a2d0*/  IMAD.MOV.U32 R5, RZ, RZ, R4 ;  /* 0x000000ffff057224 */ /* 0x000fe400078e0004 */
[----:B------:R-:W-:Y:S02]  /*a2e0*/  @!P0 IMAD.MOV R12, RZ, RZ, -R12 ;  /* 0x000000ffff0c8224 */ /* 0x000fe400078e0a0c */
[----:B------:R-:W-:Y:S02]  /*a2f0*/  @!P3 IMAD.MOV R5, RZ, RZ, -R5 ;  /* 0x000000ffff05b224 */ /* 0x000fe400078e0a05 */
[----:B------:R-:W-:Y:S01]  /*a300*/  @!P4 IMAD.MOV R2, RZ, RZ, -R2 ;  /* 0x000000ffff02c224 */ /* 0x000fe200078e0a02 */
[----:B------:R-:W-:Y:S04]  /*a310*/  STL [R1+0x214], R12 ;  /* 0x0002140c01007387 */ /* 0x000fe80000100800 */
[----:B------:R4:W-:Y:S04]  /*a320*/  STL [R1+0x210], R5 ;  /* 0x0002100501007387 */ /* 0x0009e80000100800 */
[----:B------:R0:W-:Y:S01]  /*a330*/  STL [R1+0x20c], R2 ;  /* 0x00020c0201007387 */ /* 0x0001e20000100800 */
[----:B--2---:R-:W-:-:S02]  /*a340*/  IABS R32, R55 ;  /* 0x0000003700207213 */ /* 0x004fc40000000000 */
[----:B---3--:R-:W-:-:S05]  /*a350*/  IABS R30, R56 ;  /* 0x00000038001e7213 */ /* 0x008fca0000000000 */
[----:B-1----:R-:W-:-:S04]  /*a360*/  IMAD.MOV.U32 R10, RZ, RZ, R30 ;  /* 0x000000ffff0a7224 */ /* 0x002fc800078e001e */
[----:B------:R-:W-:-:S04]  /*a370*/  IMAD.HI.U32 R31, R8, R10, RZ ;  /* 0x0000000a081f7227 */ /* 0x000fc800078e00ff */
[----:B------:R-:W-:-:S04]  /*a380*/  IMAD.MOV R31, RZ, RZ, -R31 ;  /* 0x000000ffff1f7224 */ /* 0x000fc800078e0a1f */
[----:B------:R-:W-:-:S05]  /*a390*/  IMAD R10, R0, R31, R10 ;  /* 0x0000001f000a7224 */ /* 0x000fca00078e020a */
[----:B------:R-:W-:-:S13]  /*a3a0*/  ISETP.GT.U32.AND P5, PT, R0, R10, PT ;  /* 0x0000000a0000720c */ /* 0x000fda0003fa4070 */
[----:B------:R-:W-:Y:S01]  /*a3b0*/  @!P5 IMAD.IADD R10, R10, 0x1, -R0 ;  /* 0x000000010a0ad824 */ /* 0x000fe200078e0a00 */
[----:B------:R-:W-:Y:S02]  /*a3c0*/  ISETP.GE.AND P5, PT, R55, RZ, PT ;  /* 0x000000ff3700720c */ /* 0x000fe40003fa6270 */
[----:B------:R-:W2:Y:S01]  /*a3d0*/  LDL.LU R55, [R1+0x164] ;  /* 0x0001640001377983 */ /* 0x000ea20000300800 */
[----:B-----5:R-:W-:-:S05]  /*a3e0*/  IABS R11, R53 ;  /* 0x00000035000b7213 */ /* 0x020fca0000000000 */
[----:B------:R-:W-:-:S04]  /*a3f0*/  IMAD.HI.U32 R29, R8, R11, RZ ;  /* 0x0000000b081d7227 */ /* 0x000fc800078e00ff */
[----:B------:R-:W-:Y:S01]  /*a400*/  IMAD.MOV R29, RZ, RZ, -R29 ;  /* 0x000000ffff1d7224 */ /* 0x000fe200078e0a1d */
[----:B------:R-:W-:Y:S01]  /*a410*/  ISETP.GT.U32.AND P6, PT, R0, R6, PT ;  /* 0x000000060000720c */ /* 0x000fe20003fc4070 */
[----:B------:R-:W-:-:S04]  /*a420*/  IMAD.HI.U32 R33, R8, R32, RZ ;  /* 0x0000002008217227 */ /* 0x000fc800078e00ff */
[----:B------:R-:W-:Y:S02]  /*a430*/  IMAD R7, R0, R29, R11 ;  /* 0x0000001d00077224 */ /* 0x000fe400078e020b */
[----:B------:R-:W-:-:S03]  /*a440*/  IMAD.MOV R33, RZ, RZ, -R33 ;  /* 0x000000ffff217224 */ /* 0x000fc600078e0a21 */
[C---:B------:R-:W-:Y:S01]  /*a450*/  ISETP.GT.U32.AND P2, PT, R0.reuse, R7, PT ;  /* 0x000000070000720c */ /* 0x040fe20003f44070 */
[----:B------:R-:W-:Y:S02]  /*a460*/  IMAD R32, R0, R33, R32 ;  /* 0x0000002100207224 */ /* 0x000fe400078e0220 */
[----:B------:R-:W-:Y:S01]  /*a470*/  @!P6 IMAD.IADD R6, R6, 0x1, -R0 ;  /* 0x000000010606e824 */ /* 0x000fe200078e0a00 */
[----:B------:R-:W-:Y:S02]  /*a480*/  IABS R11, R36 ;  /* 0x00000024000b7213 */ /* 0x000fe40000000000 */
[----:B------:R-:W-:-:S03]  /*a490*/  ISETP.GT.U32.AND P6, PT, R0, R32, PT ;  /* 0x000000200000720c */ /* 0x000fc60003fc4070 */
[----:B------:R-:W-:-:S04]  /*a4a0*/  IMAD.HI.U32 R30, R8, R11, RZ ;  /* 0x0000000b081e7227 */ /* 0x000fc800078e00ff */
[----:B------:R-:W-:Y:S01]  /*a4b0*/  @!P2 IMAD.IADD R7, R7, 0x1, -R0 ;  /* 0x000000010707a824 */ /* 0x000fe200078e0a00 */
[----:B------:R-:W-:Y:S01]  /*a4c0*/  ISETP.GT.U32.AND P2, PT, R0, R6, PT ;  /* 0x000000060000720c */ /* 0x000fe20003f44070 */
[----:B------:R-:W-:-:S04]  /*a4d0*/  IMAD.MOV R30, RZ, RZ, -R30 ;  /* 0x000000ffff1e7224 */ /* 0x000fc800078e0a1e */
[----:B------:R-:W-:Y:S02]  /*a4e0*/  @!P6 IMAD.IADD R32, R32, 0x1, -R0 ;  /* 0x000000012020e824 */ /* 0x000fe400078e0a00 */
[----:B------:R-:W-:-:S03]  /*a4f0*/  IMAD R11, R0, R30, R11 ;  /* 0x0000001e000b7224 */ /* 0x000fc600078e020b */
[----:B------:R-:W-:-:S03]  /*a500*/  ISETP.GT.U32.AND P3, PT, R0, R32, PT ;  /* 0x000000200000720c */ /* 0x000fc60003f64070 */
[----:B------:R-:W-:Y:S01]  /*a510*/  @!P2 IMAD.IADD R6, R6, 0x1, -R0 ;  /* 0x000000010606a824 */ /* 0x000fe200078e0a00 */
[----:B------:R-:W-:-:S03]  /*a520*/  ISETP.GT.U32.AND P2, PT, R0, R11, PT ;  /* 0x0000000b0000720c */ /* 0x000fc60003f44070 */
[----:B------:R-:W-:Y:S01]  /*a530*/  @!P1 IMAD.MOV R6, RZ, RZ, -R6 ;  /* 0x000000ffff069224 */ /* 0x000fe200078e0a06 */
[----:B------:R-:W-:Y:S02]  /*a540*/  IABS R29, R35 ;  /* 0x00000023001d7213 */ /* 0x000fe40000000000 */
[----:B------:R-:W-:Y:S02]  /*a550*/  ISETP.GT.U32.AND P6, PT, R0, R7, PT ;  /* 0x000000070000720c */ /* 0x000fe40003fc4070 */
[----:B------:R1:W-:Y:S01]  /*a560*/  STL [R1+0x208], R6 ;  /* 0x0002080601007387 */ /* 0x0003e20000100800 */
[--C-:B------:R-:W-:Y:S01]  /*a570*/  @!P3 IMAD.IADD R32, R32, 0x1, -R0.reuse ;  /* 0x000000012020b824 */ /* 0x100fe200078e0a00 */
[----:B------:R-:W-:Y:S01]  /*a580*/  ISETP.GE.AND P3, PT, R53, RZ, PT ;  /* 0x000000ff3500720c */ /* 0x000fe20003f66270 */
[----:B------:R-:W-:Y:S01]  /*a590*/  IMAD.HI.U32 R33, R8, R29, RZ ;  /* 0x0000001d08217227 */ /* 0x000fe200078e00ff */
[----:B------:R-:W3:Y:S03]  /*a5a0*/  LDL.LU R53, [R1+0x168] ;  /* 0x0001680001357983 */ /* 0x000ee60000300800 */
[----:B------:R-:W-:Y:S01]  /*a5b0*/  @!P2 IMAD.IADD R11, R11, 0x1, -R0 ;  /* 0x000000010b0ba824 */ /* 0x000fe200078e0a00 */
[----:B------:R-:W-:-:S02]  /*a5c0*/  ISETP.GE.AND P2, PT, R56, RZ, PT ;  /* 0x000000ff3800720c */ /* 0x000fc40003f46270 */
[----:B------:R-:W5:Y:S01]  /*a5d0*/  LDL.LU R56, [R1+0x16c] ;  /* 0x00016c0001387983 */ /* 0x000f620000300800 */
[----:B------:R-:W-:Y:S01]  /*a5e0*/  ISETP.GT.U32.AND P0, PT, R0, R9, PT ;  /* 0x000000090000720c */ /* 0x000fe20003f04070 */
[----:B------:R-:W-:-:S04]  /*a5f0*/  IMAD.MOV R33, RZ, RZ, -R33 ;  /* 0x000000ffff217224 */ /* 0x000fc800078e0a21 */
[----:B------:R-:W-:Y:S02]  /*a600*/  IMAD R29, R0, R33, R29 ;  /* 0x00000021001d7224 */ /* 0x000fe400078e021d */
[----:B------:R-:W-:-:S03]  /*a610*/  @!P6 IMAD.IADD R7, R7, 0x1, -R0 ;  /* 0x000000010707e824 */ /* 0x000fc600078e0a00 */
[----:B------:R-:W-:-:S03]  /*a620*/  ISETP.GT.U32.AND P6, PT, R0, R29, PT ;  /* 0x0000001d0000720c */ /* 0x000fc60003fc4070 */
[----:B------:R-:W-:Y:S01]  /*a630*/  @!P0 IMAD.IADD R9, R9, 0x1, -R0 ;  /* 0x0000000109098824 */ /* 0x000fe200078e0a00 */
[----:B------:R-:W-:Y:S02]  /*a640*/  ISETP.GE.AND P0, PT, R37, RZ, PT ;  /* 0x000000ff2500720c */ /* 0x000fe40003f06270 */
[----:B----4-:R-:W-:Y:S01]  /*a650*/  IABS R5, R54 ;  /* 0x0000003600057213 */ /* 0x010fe20000000000 */
[----:B0-----:R-:W-:Y:S01]  /*a660*/  IMAD.MOV.U32 R2, RZ, RZ, R9 ;  /* 0x000000ffff027224 */ /* 0x001fe200078e0009 */
[----:B------:R-:W-:-:S03]  /*a670*/  ISETP.GT.U32.AND P4, PT, R0, R10, PT ;  /* 0x0000000a0000720c */ /* 0x000fc60003f84070 */
[----:B------:R-:W-:-:S04]  /*a680*/  IMAD.HI.U32 R31, R8, R5, RZ ;  /* 0x00000005081f7227 */ /* 0x000fc800078e00ff */
[----:B------:R-:W-:Y:S02]  /*a690*/  @!P6 IMAD.IADD R29, R29, 0x1, -R0 ;  /* 0x000000011d1de824 */ /* 0x000fe400078e0a00 */
[----:B------:R-:W-:Y:S02]  /*a6a0*/  @!P0 IMAD.MOV R2, RZ, RZ, -R2 ;  /* 0x000000ffff028224 */ /* 0x000fe400078e0a02 */
[----:B------:R-:W-:Y:S01]  /*a6b0*/  IMAD.MOV R31, RZ, RZ, -R31 ;  /* 0x000000ffff1f7224 */ /* 0x000fe200078e0a1f */
[C---:B------:R-:W-:Y:S01]  /*a6c0*/  ISETP.GT.U32.AND P1, PT, R0.reuse, R29, PT ;  /* 0x0000001d0000720c */ /* 0x040fe20003f24070 */
[----:B-1----:R-:W-:Y:S01]  /*a6d0*/  IMAD.MOV.U32 R6, RZ, RZ, R7 ;  /* 0x000000ffff067224 */ /* 0x002fe200078e0007 */
[----:B------:R0:W-:Y:S01]  /*a6e0*/  STL [R1+0x204], R2 ;  /* 0x0002040201007387 */ /* 0x0001e20000100800 */
[----:B------:R-:W-:Y:S02]  /*a6f0*/  IMAD R5, R0, R31, R5 ;  /* 0x0000001f00057224 */ /* 0x000fe400078e0205 */
[----:B------:R-:W-:-:S02]  /*a700*/  @!P3 IMAD.MOV R6, RZ, RZ, -R6 ;  /* 0x000000ffff06b224 */ /* 0x000fc400078e0a06 */
[----:B------:R-:W-:Y:S02]  /*a710*/  @!P4 IMAD.IADD R10, R10, 0x1, -R0 ;  /* 0x000000010a0ac824 */ /* 0x000fe400078e0a00 */
[----:B0-----:R-:W-:-:S04]  /*a720*/  IMAD.MOV.U32 R2, RZ, RZ, R32 ;  /* 0x000000ffff027224 */ /* 0x001fc800078e0020 */
[----:B------:R-:W-:Y:S01]  /*a730*/  @!P5 IMAD.MOV R2, RZ, RZ, -R2 ;  /* 0x000000ffff02d224 */ /* 0x000fe200078e0a02 */
[----:B------:R-:W-:Y:S01]  /*a740*/  ISETP.GT.U32.AND P5, PT, R0, R5, PT ;  /* 0x000000050000720c */ /* 0x000fe20003fa4070 */
[----:B------:R-:W-:Y:S01]  /*a750*/  STL [R1+0x200], R6 ;  /* 0x0002000601007387 */ /* 0x000fe20000100800 */
[----:B------:R-:W-:Y:S01]  /*a760*/  @!P1 IMAD.IADD R29, R29, 0x1, -R0 ;  /* 0x000000011d1d9824 */ /* 0x000fe200078e0a00 */
[----:B------:R-:W-:Y:S01]  /*a770*/  ISETP.GE.AND P1, PT, R54, RZ, PT ;  /* 0x000000ff3600720c */ /* 0x000fe20003f26270 */
[----:B------:R-:W-:Y:S01]  /*a780*/  IMAD.MOV.U32 R7, RZ, RZ, R10 ;  /* 0x000000ffff077224 */ /* 0x000fe200078e000a */
[----:B------:R-:W-:Y:S04]  /*a790*/  STL [R1+0x1fc], R2 ;  /* 0x0001fc0201007387 */ /* 0x000fe80000100800 */
[----:B------:R-:W4:Y:S01]  /*a7a0*/  LDL.LU R54, [R1+0x170] ;  /* 0x0001700001367983 */ /* 0x000f220000300800 */
[----:B------:R-:W-:-:S03]  /*a7b0*/  @!P2 IMAD.MOV R7, RZ, RZ, -R7 ;  /* 0x000000ffff07a224 */ /* 0x000fc600078e0a07 */
[----:B------:R-:W-:Y:S02]  /*a7c0*/  @!P5 IMAD.IADD R5, R5, 0x1, -R0 ;  /* 0x000000010505d824 */ /* 0x000fe400078e0a00 */
[----:B------:R0:W-:Y:S01]  /*a7d0*/  STL [R1+0x1f8], R7 ;  /* 0x0001f80701007387 */ /* 0x0001e20000100800 */
[----:B--2---:R-:W-:Y:S02]  /*a7e0*/  ISETP.GE.AND P5, PT, R55, RZ, PT ;  /* 0x000000ff3700720c */ /* 0x004fe40003fa6270 */
[----:B0-----:R-:W-:Y:S02]  /*a7f0*/  IABS R7, R55 ;  /* 0x0000003700077213 */ /* 0x001fe40000000000 */
[----:B------:R-:W2:Y:S01]  /*a800*/  LDL.LU R55, [R1+0x174] ;  /* 0x0001740001377983 */ /* 0x000ea20000300800 */
[----:B------:R-:W-:Y:S02]  /*a810*/  ISETP.GT.U32.AND P6, PT, R0, R11, PT ;  /* 0x0000000b0000720c */ /* 0x000fe40003fc4070 */
[----:B------:R-:W-:-:S02]  /*a820*/  IABS R4, R34 ;  /* 0x0000002200047213 */ /* 0x000fc40000000000 */
[----:B------:R-:W-:-:S03]  /*a830*/  ISETP.GE.AND P3, PT, R36, RZ, PT ;  /* 0x000000ff2400720c */ /* 0x000fc60003f66270 */
[----:B------:R-:W-:Y:S01]  /*a840*/  IMAD.HI.U32 R30, R8, R4, RZ ;  /* 0x00000004081e7227 */ /* 0x000fe200078e00ff */
[----:B------:R-:W-:-:S03]  /*a850*/  ISETP.GE.AND P4, PT, R35, RZ, PT ;  /* 0x000000ff2300720c */ /* 0x000fc60003f86270 */
[----:B------:R-:W-:Y:S02]  /*a860*/  IMAD.MOV R30, RZ, RZ, -R30 ;  /* 0x000000ffff1e7224 */ /* 0x000fe400078e0a1e */
[----:B------:R-:W-:Y:S02]  /*a870*/  @!P6 IMAD.IADD R11, R11, 0x1, -R0 ;  /* 0x000000010b0be824 */ /* 0x000fe400078e0a00 */
[----:B------:R-:W-:Y:S02]  /*a880*/  IMAD R4, R0, R30, R4 ;  /* 0x0000001e00047224 */ /* 0x000fe400078e0204 */
[----:B------:R-:W-:-:S03]  /*a890*/  IMAD.MOV.U32 R2, RZ, RZ, R11 ;  /* 0x000000ffff027224 */ /* 0x000fc600078e000b */
[----:B------:R-:W-:Y:S01]  /*a8a0*/  ISETP.GT.U32.AND P0, PT, R0, R4, PT ;  /* 0x000000040000720c */ /* 0x000fe20003f04070 */
[----:B------:R-:W-:Y:S02]  /*a8b0*/  @!P3 IMAD.MOV R2, RZ, RZ, -R2 ;  /* 0x000000ffff02b224 */ /* 0x000fe400078e0a02 */
[----:B------:R-:W-:-:S03]  /*a8c0*/  IMAD.MOV.U32 R10, RZ, RZ, R29 ;  /* 0x000000ffff0a7224 */ /* 0x000fc600078e001d */
[----:B------:R3:W-:Y:S01]  /*a8d0*/  STL [R1+0x1f4], R2 ;  /* 0x0001f40201007387 */ /* 0x0007e20000100800 */
[----:B------:R-:W-:-:S03]  /*a8e0*/  @!P4 IMAD.MOV R10, RZ, RZ, -R10 ;  /* 0x000000ffff0ac224 */ /* 0x000fc600078e0a0a */
[----:B------:R-:W2:Y:S01]  /*a8f0*/  LDL.LU R35, [R1+0x178] ;  /* 0x0001780001237983 */ /* 0x000ea20000300800 */
[----:B------:R-:W-:Y:S02]  /*a900*/  ISETP.GE.AND P6, PT, R34, RZ, PT ;  /* 0x000000ff2200720c */ /* 0x000fe40003fc6270 */
[----:B------:R-:W-:Y:S01]  /*a910*/  @!P0 IMAD.IADD R4, R4, 0x1, -R0 ;  /* 0x0000000104048824 */ /* 0x000fe200078e0a00 */
[----:B------:R0:W-:Y:S04]  /*a920*/  STL [R1+0x1f0], R10 ;  /* 0x0001f00a01007387 */ /* 0x0001e80000100800 */
[----:B------:R-:W2:Y:S01]  /*a930*/  LDL.LU R34, [R1+0x17c] ;  /* 0x00017c0001227983 */ /* 0x000ea20000300800 */
[C---:B------:R-:W-:Y:S02]  /*a940*/  ISETP.GT.U32.AND P2, PT, R0.reuse, R4, PT ;  /* 0x000000040000720c */ /* 0x040fe40003f44070 */
[----:B------:R-:W-:-:S02]  /*a950*/  ISETP.GT.U32.AND P3, PT, R0, R5, PT ;  /* 0x000000050000720c */ /* 0x000fc40003f64070 */
[----:B------:R-:W-:Y:S02]  /*a960*/  IABS R33, R52 ;  /* 0x0000003400217213 */ /* 0x000fe40000000000 */
[----:B------:R-:W-:Y:S02]  /*a970*/  ISETP.GE.AND P0, PT, R52, RZ, PT ;  /* 0x000000ff3400720c */ /* 0x000fe40003f06270 */
[----:B------:R-:W2:Y:S05]  /*a980*/  LDL.LU R52, [R1+0x180] ;  /* 0x0001800001347983 */ /* 0x000eaa0000300800 */
[----:B------:R-:W-:-:S04]  /*a990*/  @!P2 IMAD.IADD R4, R4, 0x1, -R0 ;  /* 0x000000010404a824 */ /* 0x000fc800078e0a00 */
[----:B------:R-:W-:-:S04]  /*a9a0*/  IMAD.MOV.U32 R13, RZ, RZ, R4 ;  /* 0x000000ffff0d7224 */ /* 0x000fc800078e0004 */
[----:B------:R-:W-:Y:S02]  /*a9b0*/  @!P6 IMAD.MOV R13, RZ, RZ, -R13 ;  /* 0x000000ffff0de224 */ /* 0x000fe400078e0a0d */
[----:B------:R-:W-:Y:S01]  /*a9c0*/  @!P3 IMAD.IADD R5, R5, 0x1, -R0 ;  /* 0x000000010505b824 */ /* 0x000fe200078e0a00 */
[----:B-----5:R-:W-:Y:S02]  /*a9d0*/  IABS R9, R56 ;  /* 0x0000003800097213 */ /* 0x020fe40000000000 */
[----:B------:R-:W-:Y:S01]  /*a9e0*/  ISETP.GE.AND P3, PT, R56, RZ, PT ;  /* 0x000000ff3800720c */ /* 0x000fe20003f66270 */
[----:B------:R-:W-:Y:S01]  /*a9f0*/  IMAD.MOV.U32 R56, RZ, RZ, R57 ;  /* 0x000000ffff387224 */ /* 0x000fe200078e0039 */
[----:B------:R-:W-:Y:S04]  /*aa00*/  STL [R1+0x1ec], R13 ;  /* 0x0001ec0d01007387 */ /* 0x000fe80000100800 */
[----:B------:R-:W5:Y:S01]  /*aa10*/  LDL.LU R57, [R1+0x184] ;  /* 0x0001840001397983 */ /* 0x000f620000300800 */
[----:B------:R-:W-:-:S04]  /*aa20*/  IMAD.HI.U32 R6, R8, R33, RZ ;  /* 0x0000002108067227 */ /* 0x000fc800078e00ff */
[----:B------:R-:W-:-:S04]  /*aa30*/  IMAD.MOV R6, RZ, RZ, -R6 ;  /* 0x000000ffff067224 */ /* 0x000fc800078e0a06 */
[----:B------:R-:W-:-:S05]  /*aa40*/  IMAD R6, R0, R6, R33 ;  /* 0x0000000600067224 */ /* 0x000fca00078e0221 */
[----:B------:R-:W-:Y:S01]  /*aa50*/  ISETP.GT.U32.AND P4, PT, R0, R6, PT ;  /* 0x000000060000720c */ /* 0x000fe20003f84070 */
[C---:B------:R-:W-:Y:S01]  /*aa60*/  IMAD.HI.U32 R30, R8.reuse, R7, RZ ;  /* 0x00000007081e7227 */ /* 0x040fe200078e00ff */
[----:B---3--:R-:W-:Y:S02]  /*aa70*/  IABS R2, R53 ;  /* 0x0000003500027213 */ /* 0x008fe40000000000 */
[----:B------:R-:W-:Y:S01]  /*aa80*/  ISETP.GE.AND P2, PT, R53, RZ, PT ;  /* 0x000000ff3500720c */ /* 0x000fe20003f46270 */
[----:B------:R-:W-:Y:S01]  /*aa90*/  IMAD.MOV R30, RZ, RZ, -R30 ;  /* 0x000000ffff1e7224 */ /* 0x000fe200078e0a1e */
[----:B------:R-:W3:Y:S01]  /*aaa0*/  LDL.LU R53, [R1+0x188] ;  /* 0x0001880001357983 */ /* 0x000ee20000300800 */
[----:B------:R-:W-:-:S04]  /*aab0*/  IMAD.HI.U32 R29, R8, R2, RZ ;  /* 0x00000002081d7227 */ /* 0x000fc800078e00ff */
[----:B------:R-:W-:Y:S02]  /*aac0*/  IMAD.MOV R29, RZ, RZ, -R29 ;  /* 0x000000ffff1d7224 */ /* 0x000fe400078e0a1d */
[----:B------:R-:W-:Y:S02]  /*aad0*/  @!P4 IMAD.IADD R6, R6, 0x1, -R0 ;  /* 0x000000010606c824 */ /* 0x000fe400078e0a00 */
[C---:B------:R-:W-:Y:S02]  /*aae0*/  IMAD R7, R0.reuse, R30, R7 ;  /* 0x0000001e00077224 */ /* 0x040fe400078e0207 */
[C---:B------:R-:W-:Y:S01]  /*aaf0*/  IMAD R2, R0.reuse, R29, R2 ;  /* 0x0000001d00027224 */ /* 0x040fe200078e0202 */
[C---:B------:R-:W-:Y:S01]  /*ab00*/  ISETP.GT.U32.AND P4, PT, R0.reuse, R6, PT ;  /* 0x000000060000720c */ /* 0x040fe20003f84070 */
[----:B------:R-:W-:Y:S01]  /*ab10*/  IMAD.MOV.U32 R12, RZ, RZ, R5 ;  /* 0x000000ffff0c7224 */ /* 0x000fe200078e0005 */
[----:B------:R-:W-:Y:S01]  /*ab20*/  ISETP.GT.U32.AND P6, PT, R0, R7, PT ;  /* 0x000000070000720c */ /* 0x000fe20003fc4070 */
[----:B0-----:R-:W-:-:S04]  /*ab30*/  IMAD.HI.U32 R10, R8, R9, RZ ;  /* 0x00000009080a7227 */ /* 0x001fc800078e00ff */
[----:B------:R-:W-:Y:S01]  /*ab40*/  @!P1 IMAD.MOV R12, RZ, RZ, -R12 ;  /* 0x000000ffff0c9224 */ /* 0x000fe200078e0a0c */
[----:B------:R-:W-:Y:S01]  /*ab50*/  ISETP.GT.U32.AND P1, PT, R0, R2, PT ;  /* 0x000000020000720c */ /* 0x000fe20003f24070 */
[----:B------:R-:W-:-:S04]  /*ab60*/  IMAD.MOV R10, RZ, RZ, -R10 ;  /* 0x000000ffff0a7224 */ /* 0x000fc800078e0a0a */
[----:B------:R-:W-:Y:S01]  /*ab70*/  IMAD R9, R0, R10, R9 ;  /* 0x0000000a00097224 */ /* 0x000fe200078e0209 */
[----:B----4-:R-:W-:Y:S01]  /*ab80*/  IABS R11, R54 ;  /* 0x00000036000b7213 */ /* 0x010fe20000000000 */
[----:B------:R-:W-:-:S03]  /*ab90*/  @!P4 IMAD.IADD R6, R6, 0x1, -R0 ;  /* 0x000000010606c824 */ /* 0x000fc600078e0a00 */
[----:B------:R-:W-:Y:S01]  /*aba0*/  ISETP.GT.U32.AND P4, PT, R0, R9, PT ;  /* 0x000000090000720c */ /* 0x000fe20003f84070 */
[----:B------:R-:W-:-:S04]  /*abb0*/  IMAD.HI.U32 R4, R8, R11, RZ ;  /* 0x0000000b08047227 */ /* 0x000fc800078e00ff */
[----:B------:R-:W-:Y:S02]  /*abc0*/  @!P6 IMAD.IADD R7, R7, 0x1, -R0 ;  /* 0x000000010707e824 */ /* 0x000fe400078e0a00 */
[----:B------:R-:W-:Y:S02]  /*abd0*/  IMAD.MOV R4, RZ, RZ, -R4 ;  /* 0x000000ffff047224 */ /* 0x000fe400078e0a04 */
[--C-:B------:R-:W-:Y:S01]  /*abe0*/  @!P1 IMAD.IADD R2, R2, 0x1, -R0.reuse ;  /* 0x0000000102029824 */ /* 0x100fe200078e0a00 */
[C---:B------:R-:W-:Y:S01]  /*abf0*/  ISETP.GT.U32.AND P1, PT, R0.reuse, R7, PT ;  /* 0x000000070000720c */ /* 0x040fe20003f24070 */
[C---:B------:R-:W-:Y:S02]  /*ac00*/  IMAD R11, R0.reuse, R4, R11 ;  /* 0x00000004000b7224 */ /* 0x040fe400078e020b */
[----:B------:R-:W-:Y:S01]  /*ac10*/  @!P4 IMAD.IADD R9, R9, 0x1, -R0 ;  /* 0x000000010909c824 */ /* 0x000fe200078e0a00 */
[----:B------:R0:W-:Y:S04]  /*ac20*/  STL [R1+0x1d8], R12 ;  /* 0x0001d80c01007387 */ /* 0x0001e80000100800 */
[----:B------:R-:W-:-:S05]  /*ac30*/  ISETP.GT.U32.AND P4, PT, R0, R9, PT ;  /* 0x000000090000720c */ /* 0x000fca0003f84070 */
[----:B------:R-:W-:Y:S02]  /*ac40*/  @!P1 IMAD.IADD R7, R7, 0x1, -R0 ;  /* 0x0000000107079824 */ /* 0x000fe400078e0a00 */
[----:B0-----:R-:W-:-:S04]  /*ac50*/  IMAD.MOV.U32 R12, RZ, RZ, R6 ;  /* 0x000000ffff0c7224 */ /* 0x001fc800078e0006 */
[----:B------:R-:W-:Y:S02]  /*ac60*/  @!P0 IMAD.MOV R12, RZ, RZ, -R12 ;  /* 0x000000ffff0c8224 */ /* 0x000fe400078e0a0c */
[----:B------:R-:W-:Y:S01]  /*ac70*/  @!P4 IMAD.IADD R9, R9, 0x1, -R0 ;  /* 0x000000010909c824 */ /* 0x000fe200078e0a00 */
[----:B------:R-:W-:Y:S02]  /*ac80*/  ISETP.GE.AND P4, PT, R54, RZ, PT ;  /* 0x000000ff3600720c */ /* 0x000fe40003f86270 */
[----:B------:R0:W-:Y:S04]  /*ac90*/  STL [R1+0x1e8], R12 ;  /* 0x0001e80c01007387 */ /* 0x0001e80000100800 */
[----:B------:R-:W4:Y:S01]  /*aca0*/  LDL.LU R54, [R1+0x18c] ;  /* 0x00018c0001367983 */ /* 0x000f220000300800 */
[----:B--2---:R-:W-:-:S05]  /*acb0*/  IABS R5, R55 ;  /* 0x0000003700057213 */ /* 0x004fca0000000000 */
[----:B------:R-:W-:-:S04]  /*acc0*/  IMAD.HI.U32 R4, R8, R5, RZ ;  /* 0x0000000508047227 */ /* 0x000fc800078e00ff */
[----:B------:R-:W-:-:S04]  /*acd0*/  IMAD.MOV R4, RZ, RZ, -R4 ;  /* 0x000000ffff047224 */ /* 0x000fc800078e0a04 */
[----:B------:R-:W-:-:S05]  /*ace0*/  IMAD R5, R0, R4, R5 ;  /* 0x0000000400057224 */ /* 0x000fca00078e0205 */
[----:B------:R-:W-:-:S13]  /*acf0*/  ISETP.GT.U32.AND P1, PT, R0, R5, PT ;  /* 0x000000050000720c */ /* 0x000fda0003f24070 */
[----:B------:R-:W-:Y:S01]  /*ad00*/  @!P1 IMAD.IADD R5, R5, 0x1, -R0 ;  /* 0x0000000105059824 */ /* 0x000fe200078e0a00 */
[----:B------:R-:W-:Y:S02]  /*ad10*/  ISETP.GE.AND P1, PT, R55, RZ, PT ;  /* 0x000000ff3700720c */ /* 0x000fe40003f26270 */
[----:B------:R-:W2:Y:S01]  /*ad20*/  LDL.LU R55, [R1+0x190] ;  /* 0x0001900001377983 */ /* 0x000ea20000300800 */
[----:B------:R-:W-:Y:S02]  /*ad30*/  ISETP.GT.U32.AND P6, PT, R0, R11, PT ;  /* 0x0000000b0000720c */ /* 0x000fe40003fc4070 */
[----:B------:R-:W-:Y:S02]  /*ad40*/  IABS R30, R35 ;  /* 0x00000023001e7213 */ /* 0x000fe40000000000 */
[----:B------:R-:W-:-:S03]  /*ad50*/  IABS R29, R34 ;  /* 0x00000022001d7213 */ /* 0x000fc60000000000 */
[----:B------:R-:W-:Y:S01]  /*ad60*/  IMAD.HI.U32 R10, R8, R30, RZ ;  /* 0x0000001e080a7227 */ /* 0x000fe200078e00ff */
[----:B------:R-:W-:-:S03]  /*ad70*/  ISETP.GT.U32.AND P0, PT, R0, R2, PT ;  /* 0x000000020000720c */ /* 0x000fc60003f04070 */
[----:B------:R-:W-:Y:S02]  /*ad80*/  IMAD.MOV R10, RZ, RZ, -R10 ;  /* 0x000000ffff0a7224 */ /* 0x000fe400078e0a0a */
[----:B------:R-:W-:Y:S02]  /*ad90*/  @!P6 IMAD.IADD R11, R11, 0x1, -R0 ;  /* 0x000000010b0be824 */ /* 0x000fe400078e0a00 */
[----:B------:R-:W-:Y:S02]  /*ada0*/  IMAD.MOV.U32 R6, RZ, RZ, R29 ;  /* 0x000000ffff067224 */ /* 0x000fe400078e001d */
[C---:B------:R-:W-:Y:S01]  /*adb0*/  IMAD R30, R0.reuse, R10, R30 ;  /* 0x0000000a001e7224 */ /* 0x040fe200078e021e */
[----:B------:R-:W-:Y:S01]  /*adc0*/  ISETP.GT.U32.AND P6, PT, R0, R11, PT ;  /* 0x0000000b0000720c */ /* 0x000fe20003fc4070 */
[----:B------:R-:W-:-:S04]  /*add0*/  IMAD.HI.U32 R10, R8, R6, RZ ;  /* 0x00000006080a7227 */ /* 0x000fc800078e00ff */
[----:B------:R-:W-:Y:S02]  /*ade0*/  IMAD.MOV R10, RZ, RZ, -R10 ;  /* 0x000000ffff0a7224 */ /* 0x000fe400078e0a0a */
[----:B------:R-:W-:Y:S01]  /*adf0*/  @!P0 IMAD.IADD R2, R2, 0x1, -R0 ;  /* 0x0000000102028824 */ /* 0x000fe200078e0a00 */
[C---:B------:R-:W-:Y:S01]  /*ae00*/  ISETP.GT.U32.AND P0, PT, R0.reuse, R30, PT ;  /* 0x0000001e0000720c */ /* 0x040fe20003f04070 */
[----:B------:R-:W-:Y:S01]  /*ae10*/  IMAD R6, R0, R10, R6 ;  /* 0x0000000a00067224 */ /* 0x000fe200078e0206 */
[----:B------:R-:W-:-:S03]  /*ae20*/  IABS R4, R52 ;  /* 0x0000003400047213 */ /* 0x000fc60000000000 */
[----:B------:R-:W-:Y:S01]  /*ae30*/  @!P6 IMAD.IADD R11, R11, 0x1, -R0 ;  /* 0x000000010b0be824 */ /* 0x000fe200078e0a00 */
[----:B------:R-:W-:Y:S01]  /*ae40*/  ISETP.GT.U32.AND P6, PT, R0, R6, PT ;  /* 0x000000060000720c */ /* 0x000fe20003fc4070 */
[----:B0-----:R-:W-:Y:S02]  /*ae50*/  IMAD.MOV.U32 R12, RZ, RZ, R7 ;  /* 0x000000ffff0c7224 */ /* 0x001fe400078e0007 */
[----:B------:R-:W-:-:S04]  /*ae60*/  IMAD.HI.U32 R31, R8, R4, RZ ;  /* 0x00000004081f7227 */ /* 0x000fc800078e00ff */
[----:B------:R-:W-:Y:S02]  /*ae70*/  @!P5 IMAD.MOV R12, RZ, RZ, -R12 ;  /* 0x000000ffff0cd224 */ /* 0x000fe400078e0a0c */
[----:B------:R-:W-:Y:S01]  /*ae80*/  @!P2 IMAD.MOV R2, RZ, RZ, -R2 ;  /* 0x000000ffff02a224 */ /* 0x000fe200078e0a02 */
[----:B-----5:R-:W-:Y:S01]  /*ae90*/  IABS R10, R57 ;  /* 0x00000039000a7213 */ /* 0x020fe20000000000 */
[--C-:B------:R-:W-:Y:S01]  /*aea0*/  @!P0 IMAD.IADD R30, R30, 0x1, -R0.reuse ;  /* 0x000000011e1e8824 */ /* 0x100fe200078e0a00 */
[----:B------:R-:W-:Y:S01]  /*aeb0*/  STL [R1+0x1e4], R12 ;  /* 0x0001e40c01007387 */ /* 0x000fe20000100800 */
[----:B------:R-:W-:Y:S02]  /*aec0*/  IMAD.MOV R31, RZ, RZ, -R31 ;  /* 0x000000ffff1f7224 */ /* 0x000fe400078e0a1f */
[----:B------:R-:W-:Y:S01]  /*aed0*/  @!P6 IMAD.IADD R6, R6, 0x1, -R0 ;  /* 0x000000010606e824 */ /* 0x000fe200078e0a00 */
[----:B------:R0:W-:Y:S01]  /*aee0*/  STL [R1+0x1e0], R2 ;  /* 0x0001e00201007387 */ /* 0x0001e20000100800 */
[C---:B------:R-:W-:Y:S01]  /*aef0*/  IMAD R4, R0.reuse, R31, R4 ;  /* 0x0000001f00047224 */ /* 0x040fe200078e0204 */
[----:B------:R-:W-:Y:S01]  /*af00*/  ISETP.GT.U32.AND P6, PT, R0, R30, PT ;  /* 0x0000001e0000720c */ /* 0x000fe20003fc4070 */
[----:B------:R-:W-:Y:S01]  /*af10*/  IMAD.HI.U32 R31, R8, R10, RZ ;  /* 0x0000000a081f7227 */ /* 0x000fe200078e00ff */
[----:B------:R-:W-:-:S03]  /*af20*/  ISETP.GT.U32.AND P2, PT, R0, R6, PT ;  /* 0x000000060000720c */ /* 0x000fc60003f44070 */
[----:B------:R-:W-:Y:S02]  /*af30*/  @!P3 IMAD.MOV R9, RZ, RZ, -R9 ;  /* 0x000000ffff09b224 */ /* 0x000fe400078e0a09 */
[----:B0-----:R-:W-:Y:S02]  /*af40*/  IMAD.MOV.U32 R2, RZ, RZ, R11 ;  /* 0x000000ffff027224 */ /* 0x001fe400078e000b */
[----:B------:R-:W-:Y:S02]  /*af50*/  IMAD.MOV R31, RZ, RZ, -R31 ;  /* 0x000000ffff1f7224 */ /* 0x000fe400078e0a1f */
[----:B------:R-:W-:Y:S01]  /*af60*/  @!P4 IMAD.MOV R2, RZ, RZ, -R2 ;  /* 0x000000ffff02c224 */ /* 0x000fe200078e0a02 */
[----:B------:R-:W-:Y:S01]  /*af70*/  STL [R1+0x1dc], R9 ;  /* 0x0001dc0901007387 */ /* 0x000fe20000100800 */
[----:B------:R-:W-:-:S03]  /*af80*/  ISETP.GT.U32.AND P5, PT, R0, R5, PT ;  /* 0x000000050000720c */ /* 0x000fc60003fa4070 */
[----:B------:R0:W-:Y:S01]  /*af90*/  STL [R1+0x1c0], R2 ;  /* 0x0001c00201007387 */ /* 0x0001e20000100800 */
[----:B------:R-:W-:Y:S01]  /*afa0*/  ISETP.GT.U32.AND P4, PT, R0, R4, PT ;  /* 0x000000040000720c */ /* 0x000fe20003f84070 */
[----:B------:R-:W-:Y:S02]  /*afb0*/  @!P6 IMAD.IADD R30, R30, 0x1, -R0 ;  /* 0x000000011e1ee824 */ /* 0x000fe400078e0a00 */
[----:B0-----:R-:W-:Y:S02]  /*afc0*/  IMAD R2, R0, R31, R10 ;  /* 0x0000001f00027224 */ /* 0x001fe400078e020a */
[----:B------:R-:W-:-:S03]  /*afd0*/  @!P2 IMAD.IADD R6, R6, 0x1, -R0 ;  /* 0x000000010606a824 */ /* 0x000fc600078e0a00 */
[----:B------:R-:W-:Y:S02]  /*afe0*/  ISETP.GT.U32.AND P6, PT, R0, R2, PT ;  /* 0x000000020000720c */ /* 0x000fe40003fc4070 */
[----:B------:R-:W-:Y:S02]  /*aff0*/  ISETP.GE.AND P2, PT, R57, RZ, PT ;  /* 0x000000ff3900720c */ /* 0x000fe40003f46270 */
[----:B------:R-:W5:Y:S01]  /*b000*/  LDL.LU R57, [R1+0x198] ;  /* 0x0001980001397983 */ /* 0x000f620000300800 */
[--C-:B------:R-:W-:Y:S02]  /*b010*/  @!P5 IMAD.IADD R5, R5, 0x1, -R0.reuse ;  /* 0x000000010505d824 */ /* 0x100fe400078e0a00 */
[----:B------:R-:W-:Y:S01]  /*b020*/  @!P4 IMAD.IADD R4, R4, 0x1, -R0 ;  /* 0x000000010404c824 */ /* 0x000fe200078e0a00 */
[----:B------:R-:W-:Y:S01]  /*b030*/  ISETP.GE.AND P0, PT, R35, RZ, PT ;  /* 0x000000ff2300720c */ /* 0x000fe20003f06270 */
[----:B------:R-:W-:Y:S01]  /*b040*/  IMAD.MOV.U32 R12, RZ, RZ, R5 ;  /* 0x000000ffff0c7224 */ /* 0x000fe200078e0005 */
[----:B---3--:R-:W-:-:S03]  /*b050*/  IABS R29, R53 ;  /* 0x00000035001d7213 */ /* 0x008fc60000000000 */
[----:B------:R-:W-:Y:S01]  /*b060*/  @!P6 IMAD.IADD R2, R2, 0x1, -R0 ;  /* 0x000000010202e824 */ /* 0x000fe200078e0a00 */
[----:B------:R-:W-:Y:S01]  /*b070*/  ISETP.GT.U32.AND P6, PT, R0, R4, PT ;  /* 0x000000040000720c */ /* 0x000fe20003fc4070 */
[----:B------:R-:W-:Y:S02]  /*b080*/  @!P1 IMAD.MOV R12, RZ, RZ, -R12 ;  /* 0x000000ffff0c9224 */ /* 0x000fe400078e0a0c */
[----:B------:R-:W-:Y:S01]  /*b090*/  IMAD.HI.U32 R7, R8, R29, RZ ;  /* 0x0000001d08077227 */ /* 0x000fe200078e00ff */
[----:B------:R-:W-:Y:S02]  /*b0a0*/  ISETP.GE.AND P3, PT, R34, RZ, PT ;  /* 0x000000ff2200720c */ /* 0x000fe40003f66270 */
[----:B------:R0:W-:Y:S01]  /*b0b0*/  STL [R1+0x1c4], R12 ;  /* 0x0001c40c01007387 */ /* 0x0001e20000100800 */
[----:B------:R-:W-:Y:S01]  /*b0c0*/  IMAD.MOV R7, RZ, RZ, -R7 ;  /* 0x000000ffff077224 */ /* 0x000fe200078e0a07 */
[----:B------:R-:W-:Y:S02]  /*b0d0*/  ISETP.GE.AND P5, PT, R52, RZ, PT ;  /* 0x000000ff3400720c */ /* 0x000fe40003fa6270 */
[----:B------:R-:W3:Y:S01]  /*b0e0*/  LDL.LU R52, [R1+0x19c] ;  /* 0x00019c0001347983 */ /* 0x000ee20000300800 */
[----:B------:R-:W-:-:S02]  /*b0f0*/  IMAD R29, R0, R7, R29 ;  /* 0x00000007001d7224 */ /* 0x000fc400078e021d */
[----:B------:R-:W-:Y:S01]  /*b100*/  @!P6 IMAD.IADD R4, R4, 0x1, -R0 ;  /* 0x000000010404e824 */ /* 0x000fe200078e0a00 */
[----:B------:R-:W3:Y:S01]  /*b110*/  LDL.LU R41, [R1+0x1a0] ;  /* 0x0001a00001297983 */ /* 0x000ee20000300800 */
[----:B0-----:R-:W-:-:S03]  /*b120*/  IMAD.MOV.U32 R12, RZ, RZ, R30 ;  /* 0x000000ffff0c7224 */ /* 0x001fc600078e001e */
[----:B------:R-:W3:Y:S01]  /*b130*/  LDL.LU R40, [R1+0x1a4] ;  /* 0x0001a40001287983 */ /* 0x000ee20000300800 */
[----:B------:R-:W-:Y:S01]  /*b140*/  @!P0 IMAD.MOV R12, RZ, RZ, -R12 ;  /* 0x000000ffff0c8224 */ /* 0x000fe200078e0a0c */
[----:B------:R-:W-:-:S04]  /*b150*/  ISETP.GT.U32.AND P4, PT, R0, R29, PT ;  /* 0x0000001d0000720c */ /* 0x000fc80003f84070 */
[----:B------:R0:W-:Y:S01]  /*b160*/  STL [R1+0x1c8], R12 ;  /* 0x0001c80c01007387 */ /* 0x0001e20000100800 */
[----:B------:R-:W-:Y:S02]  /*b170*/  @!P3 IMAD.MOV R6, RZ, RZ, -R6 ;  /* 0x000000ffff06b224 */ /* 0x000fe400078e0a06 */
[----:B0-----:R-:W-:-:S04]  /*b180*/  IMAD.MOV.U32 R12, RZ, RZ, R4 ;  /* 0x000000ffff0c7224 */ /* 0x001fc800078e0004 */
[----:B------:R-:W-:Y:S01]  /*b190*/  @!P5 IMAD.MOV R12, RZ, RZ, -R12 ;  /* 0x000000ffff0cd224 */ /* 0x000fe200078e0a0c */
[----:B------:R3:W-:Y:S04]  /*b1a0*/  STL [R1+0x1cc], R6 ;  /* 0x0001cc0601007387 */ /* 0x0007e80000100800 */
[----:B------:R-:W-:Y:S01]  /*b1b0*/  STL [R1+0x1d0], R12 ;  /* 0x0001d00c01007387 */ /* 0x000fe20000100800 */
[----:B------:R-:W-:-:S03]  /*b1c0*/  @!P4 IMAD.IADD R29, R29, 0x1, -R0 ;  /* 0x000000011d1dc824 */ /* 0x000fc600078e0a00 */
[----:B------:R-:W3:Y:S01]  /*b1d0*/  LDL.LU R39, [R1+0x1a8] ;  /* 0x0001a80001277983 */ /* 0x000ee20000300800 */
[----:B------:R-:W-:Y:S02]  /*b1e0*/  ISETP.GT.U32.AND P4, PT, R0, R2, PT ;  /* 0x000000020000720c */ /* 0x000fe40003f84070 */
[----:B------:R-:W-:Y:S02]  /*b1f0*/  ISETP.GE.AND P1, PT, R53, RZ, PT ;  /* 0x000000ff3500720c */ /* 0x000fe40003f26270 */
[----:B------:R-:W3:Y:S09]  /*b200*/  LDL.LU R53, [R1+0x220] ;  /* 0x0002200001357983 */ /* 0x000ef20000300800 */
[----:B------:R-:W-:-:S04]  /*b210*/  @!P4 IMAD.IADD R2, R2, 0x1, -R0 ;  /* 0x000000010202c824 */ /* 0x000fc800078e0a00 */
[----:B------:R-:W-:-:S05]  /*b220*/  @!P2 IMAD.MOV R2, RZ, RZ, -R2 ;  /* 0x000000ffff02a224 */ /* 0x000fca00078e0a02 */
[----:B------:R0:W-:Y:S04]  /*b230*/  STL [R1+0x1d4], R2 ;  /* 0x0001d40201007387 */ /* 0x0001e80000100800 */
[----:B------:R-:W3:Y:S01]  /*b240*/  LDL.LU R38, [R1+0x238] ;  /* 0x0002380001267983 */ /* 0x000ee20000300800 */
[----:B----4-:R-:W-:Y:S02]  /*b250*/  IABS R11, R54 ;  /* 0x00000036000b7213 */ /* 0x010fe40000000000 */
[----:B------:R-:W-:-:S03]  /*b260*/  ISETP.GE.AND P3, PT, R54, RZ, PT ;  /* 0x000000ff3600720c */ /* 0x000fc60003f66270 */
[----:B------:R-:W-:-:S04]  /*b270*/  IMAD.HI.U32 R5, R8, R11, RZ ;  /* 0x0000000b08057227 */ /* 0x000fc800078e00ff */
[----:B------:R-:W-:-:S04]  /*b280*/  IMAD.MOV R5, RZ, RZ, -R5 ;  /* 0x000000ffff057224 */ /* 0x000fc800078e0a05 */
[C---:B------:R-:W-:Y:S01]  /*b290*/  IMAD R11, R0.reuse, R5, R11 ;  /* 0x00000005000b7224 */ /* 0x040fe200078e020b */
[----:B--2---:R-:W-:Y:S02]  /*b2a0*/  IABS R10, R55 ;  /* 0x00000037000a7213 */ /* 0x004fe40000000000 */
[----:B------:R-:W-:Y:S02]  /*b2b0*/  ISETP.GE.AND P5, PT, R55, RZ, PT ;  /* 0x000000ff3700720c */ /* 0x000fe40003fa6270 */
[----:B------:R-:W2:Y:S04]  /*b2c0*/  LDL.LU R55, [R1+0x2c4] ;  /* 0x0002c40001377983 */ /* 0x000ea80000300800 */
[----:B------:R-:W4:Y:S01]  /*b2d0*/  LDL.LU R54, [R1+0x2c8] ;  /* 0x0002c80001367983 */ /* 0x000f220000300800 */
[----:B------:R-:W-:-:S02]  /*b2e0*/  ISETP.GT.U32.AND P6, PT, R0, R11, PT ;  /* 0x0000000b0000720c */ /* 0x000fc40003fc4070 */
[----:B------:R-:W-:-:S11]  /*b2f0*/  IABS R9, R56 ;  /* 0x0000003800097213 */ /* 0x000fd60000000000 */
[----:B------:R-:W-:Y:S01]  /*b300*/  @!P6 IMAD.IADD R11, R11, 0x1, -R0 ;  /* 0x000000010b0be824 */ /* 0x000fe200078e0a00 */
[----:B------:R-:W-:Y:S02]  /*b310*/  ISETP.GE.AND P6, PT, R56, RZ, PT ;  /* 0x000000ff3800720c */ /* 0x000fe40003fc6270 */
[----:B------:R-:W4:Y:S01]  /*b320*/  LDL.LU R56, [R1+0x32c] ;  /* 0x00032c0001387983 */ /* 0x000f220000300800 */
[----:B------:R-:W-:Y:S01]  /*b330*/  IMAD.HI.U32 R7, R8, R10, RZ ;  /* 0x0000000a08077227 */ /* 0x000fe200078e00ff */
[----:B------:R-:W-:-:S03]  /*b340*/  ISETP.GT.U32.AND P2, PT, R0, R11, PT ;  /* 0x0000000b0000720c */ /* 0x000fc60003f44070 */
[----:B------:R-:W-:-:S04]  /*b350*/  IMAD.MOV R7, RZ, RZ, -R7 ;  /* 0x000000ffff077224 */ /* 0x000fc800078e0a07 */
[----:B------:R-:W-:-:S05]  /*b360*/  IMAD R10, R0, R7, R10 ;  /* 0x00000007000a7224 */ /* 0x000fca00078e020a */
[----:B------:R-:W-:Y:S01]  /*b370*/  ISETP.GT.U32.AND P4, PT, R0, R10, PT ;  /* 0x0000000a0000720c */ /* 0x000fe20003f84070 */
[----:B------:R-:W-:Y:S02]  /*b380*/  @!P2 IMAD.IADD R11, R11, 0x1, -R0 ;  /* 0x000000010b0ba824 */ /* 0x000fe400078e0a00 */
[----:B------:R-:W-:Y:S01]  /*b390*/  IMAD.HI.U32 R5, R8, R9, RZ ;  /* 0x0000000908057227 */ /* 0x000fe200078e00ff */
[----:B------:R-:W-:-:S09]  /*b3a0*/  ISETP.GT.U32.AND P0, PT, R0, R29, PT ;  /* 0x0000001d0000720c */ /* 0x000fd20003f04070 */
[----:B------:R-:W-:-:S05]  /*b3b0*/  @!P4 IMAD.IADD R10, R10, 0x1, -R0 ;  /* 0x000000010a0ac824 */ /* 0x000fca00078e0a00 */
[----:B------:R-:W-:Y:S01]  /*b3c0*/  ISETP.GT.U32.AND P4, PT, R0, R10, PT ;  /* 0x0000000a0000720c */ /* 0x000fe20003f84070 */
[----:B------:R-:W-:-:S04]  /*b3d0*/  IMAD.MOV R5, RZ, RZ, -R5 ;  /* 0x000000ffff057224 */ /* 0x000fc800078e0a05 */
[----:B------:R-:W-:Y:S01]  /*b3e0*/  IMAD R9, R0, R5, R9 ;  /* 0x0000000500097224 */ /* 0x000fe200078e0209 */
[----:B-----5:R-:W-:Y:S02]  /*b3f0*/  IABS R7, R57 ;  /* 0x0000003900077213 */ /* 0x020fe40000000000 */
[----:B------:R-:W-:Y:S02]  /*b400*/  ISETP.GE.AND P2, PT, R57, RZ, PT ;  /* 0x000000ff3900720c */ /* 0x000fe40003f46270 */
[----:B------:R-:W5:Y:S01]  /*b410*/  LDL.LU R57, [R1+0x330] ;  /* 0x0003300001397983 */ /* 0x000f620000300800 */
[----:B------:R-:W-:-:S04]  /*b420*/  IMAD.HI.U32 R30, R8, R7, RZ ;  /* 0x00000007081e7227 */ /* 0x000fc800078e00ff */
[----:B------:R-:W-:-:S04]  /*b430*/  IMAD.MOV R30, RZ, RZ, -R30 ;  /* 0x000000ffff1e7224 */ /* 0x000fc800078e0a1e */
[----:B------:R-:W-:Y:S02]  /*b440*/  IMAD R7, R0, R30, R7 ;  /* 0x0000001e00077224 */ /* 0x000fe400078e0207 */
[----:B------:R-:W-:Y:S01]  /*b450*/  @!P4 IMAD.IADD R10, R10, 0x1, -R0 ;  /* 0x000000010a0ac824 */ /* 0x000fe200078e0a00 */
[----:B---3--:R-:W-:Y:S02]  /*b460*/  IABS R6, R52 ;  /* 0x0000003400067213 */ /* 0x008fe40000000000 */
[----:B------:R-:W-:-:S03]  /*b470*/  IABS R5, R41 ;  /* 0x0000002900057213 */ /* 0x000fc60000000000 */
[----:B0-----:R-:W-:Y:S01]  /*b480*/  IMAD.HI.U32 R2, R8, R6, RZ ;  /* 0x0000000608027227 */ /* 0x001fe200078e00ff */
[----:B------:R-:W-:-:S03]  /*b490*/  ISETP.GT.U32.AND P4, PT, R0, R7, PT ;  /* 0x000000070000720c */ /* 0x000fc60003f84070 */
[----:B------:R-:W-:-:S04]  /*b4a0*/  IMAD.HI.U32 R31, R8, R5, RZ ;  /* 0x00000005081f7227 */ /* 0x000fc800078e00ff */
[----:B------:R-:W-:Y:S01]  /*b4b0*/  @!P0 IMAD.IADD R29, R29, 0x1, -R0 ;  /* 0x000000011d1d8824 */ /* 0x000fe200078e0a00 */
[C---:B------:R-:W-:Y:S01]  /*b4c0*/  ISETP.GT.U32.AND P0, PT, R0.reuse, R9, PT ;  /* 0x000000090000720c */ /* 0x040fe20003f04070 */
[----:B------:R-:W-:Y:S02]  /*b4d0*/  IMAD.MOV R2, RZ, RZ, -R2 ;  /* 0x000000ffff027224 */ /* 0x000fe400078e0a02 */
[----:B------:R-:W-:Y:S02]  /*b4e0*/  IMAD.MOV R31, RZ, RZ, -R31 ;  /* 0x000000ffff1f7224 */ /* 0x000fe400078e0a1f */
[C---:B------:R-:W-:Y:S02]  /*b4f0*/  IMAD R6, R0.reuse, R2, R6 ;  /* 0x0000000200067224 */ /* 0x040fe400078e0206 */
[----:B------:R-:W-:Y:S02]  /*b500*/  IMAD R5, R0, R31, R5 ;  /* 0x0000001f00057224 */ /* 0x000fe400078e0205 */
[----:B------:R-:W-:-:S03]  /*b510*/  @!P4 IMAD.IADD R7, R7, 0x1, -R0 ;  /* 0x000000010707c824 */ /* 0x000fc600078e0a00 */
[----:B------:R-:W-:Y:S01]  /*b520*/  ISETP.GT.U32.AND P4, PT, R0, R5, PT ;  /* 0x000000050000720c */ /* 0x000fe20003f84070 */
[----:B------:R-:W-:Y:S01]  /*b530*/  @!P0 IMAD.IADD R9, R9, 0x1, -R0 ;  /* 0x0000000109098824 */ /* 0x000fe200078e0a00 */
[----:B------:R-:W-:-:S05]  /*b540*/  IABS R2, R39 ;  /* 0x0000002700027213 */ /* 0x000fca0000000000 */
[----:B------:R-:W-:Y:S01]  /*b550*/  IMAD.HI.U32 R33, R8, R2, RZ ;  /* 0x0000000208217227 */ /* 0x000fe200078e00ff */
[----:B------:R-:W-:-:S03]  /*b560*/  ISETP.GT.U32.AND P0, PT, R0, R9, PT ;  /* 0x000000090000720c */ /* 0x000fc60003f04070 */
[----:B------:R-:W-:-:S04]  /*b570*/  IMAD.MOV R33, RZ, RZ, -R33 ;  /* 0x000000ffff217224 */ /* 0x000fc800078e0a21 */
[----:B------:R-:W-:Y:S02]  /*b580*/  IMAD R2, R0, R33, R2 ;  /* 0x0000002100027224 */ /* 0x000fe400078e0202 */
[----:B------:R-:W-:-:S03]  /*b590*/  @!P4 IMAD.IADD R5, R5, 0x1, -R0 ;  /* 0x000000010505c824 */ /* 0x000fc600078e0a00 */
[C---:B------:R-:W-:Y:S02]  /*b5a0*/  ISETP.GT.U32.AND P4, PT, R0.reuse, R2, PT ;  /* 0x000000020000720c */ /* 0x040fe40003f84070 */
[----:B------:R-:W-:Y:S01]  /*b5b0*/  IABS R4, R40 ;  /* 0x0000002800047213 */ /* 0x000fe20000000000 */
[----:B------:R-:W-:Y:S01]  /*b5c0*/  @!P0 IMAD.IADD R9, R9, 0x1, -R0 ;  /* 0x0000000109098824 */ /* 0x000fe200078e0a00 */
[----:B------:R-:W-:-:S03]  /*b5d0*/  ISETP.GT.U32.AND P0, PT, R0, R6, PT ;  /* 0x000000060000720c */ /* 0x000fc60003f04070 */
[----:B------:R-:W-:-:S04]  /*b5e0*/  IMAD.HI.U32 R30, R8, R4, RZ ;  /* 0x00000004081e7227 */ /* 0x000fc800078e00ff */
[----:B------:R-:W-:Y:S02]  /*b5f0*/  IMAD.MOV R30, RZ, RZ, -R30 ;  /* 0x000000ffff1e7224 */ /* 0x000fe400078e0a1e */
[----:B------:R-:W-:Y:S01]  /*b600*/  @!P4 IMAD.IADD R2, R2, 0x1, -R0 ;  /* 0x000000010202c824 */ /* 0x000fe200078e0a00 */
[C---:B------:R-:W-:Y:S01]  /*b610*/  ISETP.GT.U32.AND P4, PT, R0.reuse, R5, PT ;  /* 0x000000050000720c */ /* 0x040fe20003f84070 */
[----:B------:R-:W-:Y:S02]  /*b620*/  IMAD R4, R0, R30, R4 ;  /* 0x0000001e00047224 */ /* 0x000fe400078e0204 */
[----:B------:R-:W-:Y:S01]  /*b630*/  @!P0 IMAD.IADD R6, R6, 0x1, -R0 ;  /* 0x0000000106068824 */ /* 0x000fe200078e0a00 */
[----:B------:R-:W-:Y:S01]  /*b640*/  IABS R30, R53 ;  /* 0x00000035001e7213 */ /* 0x000fe20000000000 */
[----:B------:R-:W-:Y:S01]  /*b650*/  IMAD.MOV.U32 R12, RZ, RZ, R29 ;  /* 0x000000ffff0c7224 */ /* 0x000fe200078e001d */
[C---:B------:R-:W-:Y:S02]  /*b660*/  ISETP.GT.U32.AND P0, PT, R0.reuse, R4, PT ;  /* 0x000000040000720c */ /* 0x040fe40003f04070 */
[----:B------:R-:W-:Y:S01]  /*b670*/  IABS R31, R38 ;  /* 0x00000026001f7213 */ /* 0x000fe20000000000 */
[----:B------:R-:W-:Y:S01]  /*b680*/  @!P1 IMAD.MOV R12, RZ, RZ, -R12 ;  /* 0x000000ffff0c9224 */ /* 0x000fe200078e0a0c */
[C---:B------:R-:W-:Y:S01]  /*b690*/  ISETP.GT.U32.AND P1, PT, R0.reuse, R7, PT ;  /* 0x000000070000720c */ /* 0x040fe20003f24070 */
[----:B------:R-:W-:Y:S01]  /*b6a0*/  @!P3 IMAD.MOV R11, RZ, RZ, -R11 ;  /* 0x000000ffff0bb224 */ /* 0x000fe200078e0a0b */
[----:B------:R-:W-:Y:S01]  /*b6b0*/  ISETP.GT.U32.AND P3, PT, R0, R6, PT ;  /* 0x000000060000720c */ /* 0x000fe20003f64070 */
[----:B------:R-:W-:-:S02]  /*b6c0*/  @!P4 IMAD.IADD R5, R5, 0x1, -R0 ;  /* 0x000000010505c824 */ /* 0x000fc400078e0a00 */
[----:B------:R-:W-:-:S04]  /*b6d0*/  IMAD.HI.U32 R34, R8, R30, RZ ;  /* 0x0000001e08227227 */ /* 0x000fc800078e00ff */
[----:B------:R-:W-:Y:S01]  /*b6e0*/  IMAD.HI.U32 R35, R8, R31, RZ ;  /* 0x0000001f08237227 */ /* 0x000fe200078e00ff */
[----:B------:R-:W-:Y:S03]  /*b6f0*/  STL [R1+0x1b8], R12 ;  /* 0x0001b80c01007387 */ /* 0x000fe60000100800 */
[----:B------:R-:W-:Y:S02]  /*b700*/  IMAD.MOV R34, RZ, RZ, -R34 ;  /* 0x000000ffff227224 */ /* 0x000fe400078e0a22 */
[----:B------:R-:W-:Y:S01]  /*b710*/  IMAD.MOV R35, RZ, RZ, -R35 ;  /* 0x000000ffff237224 */ /* 0x000fe200078e0a23 */
[----:B------:R0:W-:Y:S01]  /*b720*/  STL [R1+0x1b4], R11 ;  /* 0x0001b40b01007387 */ /* 0x0001e20000100800 */
[----:B------:R-:W-:Y:S01]  /*b730*/  @!P0 IMAD.IADD R4, R4, 0x1, -R0 ;  /* 0x0000000104048824 */ /* 0x000fe200078e0a00 */
[----:B------:R-:W-:Y:S01]  /*b740*/  ISETP.GE.AND P0, PT, R52, RZ, PT ;  /* 0x000000ff3400720c */ /* 0x000fe20003f06270 */
[----:B------:R-:W-:Y:S01]  /*b750*/  IMAD R30, R0, R34, R30 ;  /* 0x00000022001e7224 */ /* 0x000fe200078e021e */
[----:B------:R-:W3:Y:S01]  /*b760*/  LDL.LU R52, [R1+0x334] ;  /* 0x0003340001347983 */ /* 0x000ee20000300800 */
[----:B------:R-:W-:-:S02]  /*b770*/  @!P5 IMAD.MOV R10, RZ, RZ, -R10 ;  /* 0x000000ffff0ad224 */ /* 0x000fc400078e0a0a */
[C---:B------:R-:W-:Y:S02]  /*b780*/  IMAD R31, R0.reuse, R35, R31 ;  /* 0x00000023001f7224 */ /* 0x040fe400078e021f */
[----:B------:R-:W-:Y:S01]  /*b790*/  @!P6 IMAD.MOV R9, RZ, RZ, -R9 ;  /* 0x000000ffff09e224 */ /* 0x000fe200078e0a09 */
[C---:B------:R-:W-:Y:S01]  /*b7a0*/  ISETP.GT.U32.AND P6, PT, R0.reuse, R4, PT ;  /* 0x000000040000720c */ /* 0x040fe20003fc4070 */
[--C-:B------:R-:W-:Y:S01]  /*b7b0*/  @!P1 IMAD.IADD R7, R7, 0x1, -R0.reuse ;  /* 0x0000000107079824 */ /* 0x100fe200078e0a00 */
[----:B------:R5:W-:Y:S01]  /*b7c0*/  STL [R1+0x1b0], R10 ;  /* 0x0001b00a01007387 */ /* 0x000be20000100800 */
[----:B------:R-:W-:Y:S01]  /*b7d0*/  ISETP.GT.U32.AND P1, PT, R0, R30, PT ;  /* 0x0000001e0000720c */ /* 0x000fe20003f24070 */
[----:B------:R-:W-:Y:S01]  /*b7e0*/  @!P3 IMAD.IADD R6, R6, 0x1, -R0 ;  /* 0x000000010606b824 */ /* 0x000fe200078e0a00 */
[C---:B------:R-:W-:Y:S01]  /*b7f0*/  ISETP.GT.U32.AND P3, PT, R0.reuse, R31, PT ;  /* 0x0000001f0000720c */ /* 0x040fe20003f64070 */
[----:B------:R1:W-:Y:S01]  /*b800*/  STL [R1+0x1ac], R9 ;  /* 0x0001ac0901007387 */ /* 0x0003e20000100800 */
[----:B------:R-:W-:-:S06]  /*b810*/  ISETP.GT.U32.AND P5, PT, R0, R2, PT ;  /* 0x000000020000720c */ /* 0x000fcc0003fa4070 */
[--C-:B------:R-:W-:Y:S01]  /*b820*/  @!P6 IMAD.IADD R4, R4, 0x1, -R0.reuse ;  /* 0x000000010404e824 */ /* 0x100fe200078e0a00 */
[----:B------:R-:W-:Y:S02]  /*b830*/  ISETP.GE.AND P6, PT, R41, RZ, PT ;  /* 0x000000ff2900720c */ /* 0x000fe40003fc6270 */
[--C-:B------:R-:W-:Y:S01]  /*b840*/  @!P1 IMAD.IADD R30, R30, 0x1, -R0.reuse ;  /* 0x000000011e1e9824 */ /* 0x100fe200078e0a00 */
[----:B------:R-:W-:Y:S01]  /*b850*/  ISETP.GE.AND P1, PT, R40, RZ, PT ;  /* 0x000000ff2800720c */ /* 0x000fe20003f26270 */
[----:B------:R-:W-:Y:S01]  /*b860*/  @!P3 IMAD.IADD R31, R31, 0x1, -R0 ;  /* 0x000000011f1fb824 */ /* 0x000fe200078e0a00 */
[----:B------:R-:W-:Y:S01]  /*b870*/  ISETP.GE.AND P3, PT, R39, RZ, PT ;  /* 0x000000ff2700720c */ /* 0x000fe20003f66270 */
[----:B------:R-:W-:-:S03]  /*b880*/  @!P0 IMAD.MOV R6, RZ, RZ, -R6 ;  /* 0x000000ffff068224 */ /* 0x000fc600078e0a06 */
[----:B------:R-:W-:Y:S01]  /*b890*/  ISETP.GT.U32.AND P0, PT, R0, R31, PT ;  /* 0x0000001f0000720c */ /* 0x000fe20003f04070 */
[----:B------:R-:W-:Y:S02]  /*b8a0*/  @!P5 IMAD.IADD R2, R2, 0x1, -R0 ;  /* 0x000000010202d824 */ /* 0x000fe400078e0a00 */
[----:B------:R-:W-:Y:S02]  /*b8b0*/  @!P2 IMAD.MOV R7, RZ, RZ, -R7 ;  /* 0x000000ffff07a224 */ /* 0x000fe400078e0a07 */
[----:B------:R-:W-:Y:S02]  /*b8c0*/  @!P6 IMAD.MOV R5, RZ, RZ, -R5 ;  /* 0x000000ffff05e224 */ /* 0x000fe400078e0a05 */
[----:B------:R-:W-:Y:S02]  /*b8d0*/  @!P1 IMAD.MOV R4, RZ, RZ, -R4 ;  /* 0x000000ffff049224 */ /* 0x000fe400078e0a04 */
[----:B------:R-:W-:Y:S01]  /*b8e0*/  @!P3 IMAD.MOV R2, RZ, RZ, -R2 ;  /* 0x000000ffff02b224 */ /* 0x000fe200078e0a02 */
[----:B--2---:R-:W-:-:S05]  /*b8f0*/  IABS R32, R55 ;  /* 0x0000003700207213 */ /* 0x004fca0000000000 */
[----:B------:R-:W-:-:S04]  /*b900*/  IMAD.HI.U32 R36, R8, R32, RZ ;  /* 0x0000002008247227 */ /* 0x000fc800078e00ff */
[----:B------:R-:W-:-:S04]  /*b910*/  IMAD.MOV R36, RZ, RZ, -R36 ;  /* 0x000000ffff247224 */ /* 0x000fc800078e0a24 */
[----:B------:R-:W-:-:S05]  /*b920*/  IMAD R32, R0, R36, R32 ;  /* 0x0000002400207224 */ /* 0x000fca00078e0220 */
[----:B------:R-:W-:-:S13]  /*b930*/  ISETP.GT.U32.AND P4, PT, R0, R32, PT ;  /* 0x000000200000720c */ /* 0x000fda0003f84070 */
[--C-:B------:R-:W-:Y:S01]  /*b940*/  @!P4 IMAD.IADD R32, R32, 0x1, -R0.reuse ;  /* 0x000000012020c824 */ /* 0x100fe200078e0a00 */
[----:B------:R-:W-:Y:S02]  /*b950*/  ISETP.GE.AND P4, PT, R53, RZ, PT ;  /* 0x000000ff3500720c */ /* 0x000fe40003f86270 */
[----:B------:R-:W2:Y:S01]  /*b960*/  LDL.LU R53, [R1+0x338] ;  /* 0x0003380001357983 */ /* 0x000ea20000300800 */
[----:B------:R-:W-:-:S03]  /*b970*/  @!P0 IMAD.IADD R31, R31, 0x1, -R0 ;  /* 0x000000011f1f8824 */ /* 0x000fc600078e0a00 */
[----:B------:R-:W-:Y:S01]  /*b980*/  STL [R1+0x1a8], R7 ;  /* 0x0001a80701007387 */ /* 0x000fe20000100800 */
[----:B------:R-:W-:-:S03]  /*b990*/  ISETP.GE.AND P0, PT, R55, RZ, PT ;  /* 0x000000ff3700720c */ /* 0x000fc60003f06270 */
[----:B------:R-:W-:Y:S04]  /*b9a0*/  STL [R1+0x1a4], R6 ;  /* 0x0001a40601007387 */ /* 0x000fe80000100800 */
[----:B------:R1:W-:Y:S04]  /*b9b0*/  STL [R1+0x1a0], R5 ;  /* 0x0001a00501007387 */ /* 0x0003e80000100800 */
[----:B------:R1:W-:Y:S04]  /*b9c0*/  STL [R1+0x19c], R4 ;  /* 0x00019c0401007387 */ /* 0x0003e80000100800 */
[----:B------:R-:W-:Y:S04]  /*b9d0*/  STL [R1+0x198], R2 ;  /* 0x0001980201007387 */ /* 0x000fe80000100800 */
[----:B------:R-:W2:Y:S01]  /*b9e0*/  LDL.LU R55, [R1+0x33c] ;  /* 0x00033c0001377983 */ /* 0x000ea20000300800 */
[----:B----4-:R-:W-:-:S05]  /*b9f0*/  IABS R33, R54 ;  /* 0x0000003600217213 */ /* 0x010fca0000000000 */
[----:B------:R-:W-:-:S04]  /*ba00*/  IMAD.HI.U32 R37, R8, R33, RZ ;  /* 0x0000002108257227 */ /* 0x000fc800078e00ff */
[----:B------:R-:W-:-:S04]  /*ba10*/  IMAD.MOV R37, RZ, RZ, -R37 ;  /* 0x000000ffff257224 */ /* 0x000fc800078e0a25 */
[----:B------:R-:W-:-:S05]  /*ba20*/  IMAD R33, R0, R37, R33 ;  /* 0x0000002500217224 */ /* 0x000fca00078e0221 */
[----:B------:R-:W-:-:S13]  /*ba30*/  ISETP.GT.U32.AND P5, PT, R0, R33, PT ;  /* 0x000000210000720c */ /* 0x000fda0003fa4070 */
[----:B------:R-:W-:-:S05]  /*ba40*/  @!P5 IMAD.IADD R33, R33, 0x1, -R0 ;  /* 0x000000012121d824 */ /* 0x000fca00078e0a00 */
[----:B------:R-:W-:Y:S02]  /*ba50*/  ISETP.GT.U32.AND P6, PT, R0, R33, PT ;  /* 0x000000210000720c */ /* 0x000fe40003fc4070 */
[----:B0-----:R-:W-:-:S11]  /*ba60*/  IABS R11, R56 ;  /* 0x00000038000b7213 */ /* 0x001fd60000000000 */
[----:B------:R-:W-:Y:S01]  /*ba70*/  @!P6 IMAD.IADD R33, R33, 0x1, -R0 ;  /* 0x000000012121e824 */ /* 0x000fe200078e0a00 */
[----:B------:R-:W-:Y:S02]  /*ba80*/  ISETP.GE.AND P6, PT, R56, RZ, PT ;  /* 0x000000ff3800720c */ /* 0x000fe40003fc6270 */
[----:B------:R-:W4:Y:S01]  /*ba90*/  LDL.LU R56, [R1+0x340] ;  /* 0x0003400001387983 */ /* 0x000f220000300800 */
[----:B------:R-:W-:-:S04]  /*baa0*/  IMAD.HI.U32 R29, R8, R11, RZ ;  /* 0x0000000b081d7227 */ /* 0x000fc800078e00ff */
[----:B------:R-:W-:-:S04]  /*bab0*/  IMAD.MOV R29, RZ, RZ, -R29 ;  /* 0x000000ffff1d7224 */ /* 0x000fc800078e0a1d */
[----:B------:R-:W-:-:S05]  /*bac0*/  IMAD R11, R0, R29, R11 ;  /* 0x0000001d000b7224 */ /* 0x000fca00078e020b */
[----:B------:R-:W-:Y:S02]  /*bad0*/  ISETP.GT.U32.AND P1, PT, R0, R11, PT ;  /* 0x0000000b0000720c */ /* 0x000fe40003f24070 */
[----:B-----5:R-:W-:-:S11]  /*bae0*/  IABS R10, R57 ;  /* 0x00000039000a7213 */ /* 0x020fd60000000000 */
[----:B------:R-:W-:Y:S01]  /*baf0*/  @!P1 IMAD.IADD R11, R11, 0x1, -R0 ;  /* 0x000000010b0b9824 */ /* 0x000fe200078e0a00 */
[----:B------:R-:W-:Y:S02]  /*bb00*/  ISETP.GE.AND P1, PT, R57, RZ, PT ;  /* 0x000000ff3900720c */ /* 0x000fe40003f26270 */
[----:B------:R-:W5:Y:S01]  /*bb10*/  LDL.LU R57, [R1+0x344] ;  /* 0x0003440001397983 */ /* 0x000f620000300800 */
[C---:B------:R-:W-:Y:S02]  /*bb20*/  ISETP.GT.U32.AND P2, PT, R0.reuse, R30, PT ;  /* 0x0000001e0000720c */ /* 0x040fe40003f44070 */
[----:B------:R-:W-:Y:S02]  /*bb30*/  ISETP.GT.U32.AND P5, PT, R0, R32, PT ;  /* 0x000000200000720c */ /* 0x000fe40003fa4070 */
[----:B------:R-:W-:Y:S01]  /*bb40*/  ISETP.GE.AND P3, PT, R38, RZ, PT ;  /* 0x000000ff2600720c */ /* 0x000fe20003f66270 */
[----:B-1----:R-:W-:-:S08]  /*bb50*/  IMAD.HI.U32 R9, R8, R10, RZ ;  /* 0x0000000a08097227 */ /* 0x002fd000078e00ff */
[--C-:B------:R-:W-:Y:S02]  /*bb60*/  @!P2 IMAD.IADD R30, R30, 0x1, -R0.reuse ;  /* 0x000000011e1ea824 */ /* 0x100fe400078e0a00 */
[----:B------:R-:W-:Y:S02]  /*bb70*/  @!P5 IMAD.IADD R32, R32, 0x1, -R0 ;  /* 0x000000012020d824 */ /* 0x000fe400078e0a00 */
[----:B------:R-:W-:Y:S01]  /*bb80*/  IMAD.MOV.U32 R5, RZ, RZ, R30 ;  /* 0x000000ffff057224 */ /* 0x000fe200078e001e */
[----:B------:R-:W-:Y:S01]  /*bb90*/  ISETP.GE.AND P5, PT, R54, RZ, PT ;  /* 0x000000ff3600720c */ /* 0x000fe20003fa6270 */
[----:B------:R-:W-:Y:S01]  /*bba0*/  IMAD.MOV.U32 R4, RZ, RZ, R31 ;  /* 0x000000ffff047224 */ /* 0x000fe200078e001f */
[----:B------:R-:W5:Y:S01]  /*bbb0*/  LDL.LU R54, [R1+0x348] ;  /* 0x0003480001367983 */ /* 0x000f620000300800 */
[----:B------:R-:W-:Y:S02]  /*bbc0*/  IMAD.MOV R9, RZ, RZ, -R9 ;  /* 0x000000ffff097224 */ /* 0x000fe400078e0a09 */
[----:B------:R-:W-:-:S02]  /*bbd0*/  @!P4 IMAD.MOV R5, RZ, RZ, -R5 ;  /* 0x000000ffff05c224 */ /* 0x000fc400078e0a05 */
[----:B------:R-:W-:Y:S02]  /*bbe0*/  @!P3 IMAD.MOV R4, RZ, RZ, -R4 ;  /* 0x000000ffff04b224 */ /* 0x000fe400078e0a04 */
[C---:B------:R-:W-:Y:S02]  /*bbf0*/  IMAD R10, R0.reuse, R9, R10 ;  /* 0x00000009000a7224 */ /* 0x040fe400078e020a */
[----:B------:R-:W-:Y:S01]  /*bc00*/  IMAD.MOV.U32 R29, RZ, RZ, R32 ;  /* 0x000000ffff1d7224 */ /* 0x000fe200078e0020 */
[----:B------:R-:W-:Y:S02]  /*bc10*/  STL [R1+0x194], R5 ;  /* 0x0001940501007387 */ /* 0x000fe40000100800 */
[----:B------:R-:W-:Y:S01]  /*bc20*/  ISETP.GT.U32.AND P2, PT, R0, R10, PT ;  /* 0x0000000a0000720c */ /* 0x000fe20003f44070 */
[----:B------:R-:W-:Y:S01]  /*bc30*/  @!P0 IMAD.MOV R29, RZ, RZ, -R29 ;  /* 0x000000ffff1d8224 */ /* 0x000fe200078e0a1d */
[----:B------:R0:W-:Y:S04]  /*bc40*/  STL [R1+0x190], R4 ;  /* 0x0001900401007387 */ /* 0x0001e80000100800 */
[----:B------:R-:W-:Y:S01]  /*bc50*/  STL [R1+0x4494], R29 ;  /* 0x0044941d01007387 */ /* 0x000fe20000100800 */
[----:B0-----:R-:W-:-:S04]  /*bc60*/  IMAD.MOV.U32 R4, RZ, RZ, R33 ;  /* 0x000000ffff047224 */ /* 0x001fc800078e0021 */
[----:B------:R-:W-:Y:S02]  /*bc70*/  @!P5 IMAD.MOV R4, RZ, RZ, -R4 ;  /* 0x000000ffff04d224 */ /* 0x000fe400078e0a04 */
[----:B------:R-:W-:Y:S01]  /*bc80*/  @!P2 IMAD.IADD R10, R10, 0x1, -R0 ;  /* 0x000000010a0aa824 */ /* 0x000fe200078e0a00 */
[----:B---3--:R-:W-:Y:S02]  /*bc90*/  IABS R9, R52 ;  /* 0x0000003400097213 */ /* 0x008fe40000000000 */
[----:B------:R-:W-:Y:S02]  /*bca0*/  ISETP.GE.AND P0, PT, R52, RZ, PT ;  /* 0x000000ff3400720c */ /* 0x000fe40003f06270 */
[----:B------:R-:W3:Y:S01]  /*bcb0*/  LDL.LU R52, [R1+0x34c] ;  /* 0x00034c0001347983 */ /* 0x000ee20000300800 */
[----:B------:R-:W-:-:S03]  /*bcc0*/  IMAD.MOV.U32 R6, RZ, RZ, R9 ;  /* 0x000000ffff067224 */ /* 0x000fc600078e0009 */
[----:B------:R-:W-:Y:S01]  /*bcd0*/  STL [R1+0x18c], R4 ;  /* 0x00018c0401007387 */ /* 0x000fe20000100800 */
[----:B------:R-:W-:-:S13]  /*bce0*/  ISETP.GT.U32.AND P2, PT, R0, R11, PT ;  /* 0x0000000b0000720c */ /* 0x000fda0003f44070 */
[----:B------:R-:W-:-:S04]  /*bcf0*/  @!P2 IMAD.IADD R11, R11, 0x1, -R0 ;  /* 0x000000010b0ba824 */ /* 0x000fc800078e0a00 */
[----:B------:R-:W-:-:S04]  /*bd00*/  IMAD.MOV.U32 R7, RZ, RZ, R11 ;  /* 0x000000ffff077224 */ /* 0x000fc800078e000b */
[----:B------:R-:W-:Y:S01]  /*bd10*/  @!P6 IMAD.MOV R7, RZ, RZ, -R7 ;  /* 0x000000ffff07e224 */ /* 0x000fe200078e0a07 */
[----:B------:R-:W-:Y:S01]  /*bd20*/  ISETP.GT.U32.AND P4, PT, R0, R10, PT ;  /* 0x0000000a0000720c */ /* 0x000fe20003f84070 */
[----:B------:R-:W-:-:S04]  /*bd30*/  IMAD.HI.U32 R2, R8, R6, RZ ;  /* 0x0000000608027227 */ /* 0x000fc800078e00ff */
[----:B------:R-:W-:-:S04]  /*bd40*/  IMAD.MOV R2, RZ, RZ, -R2 ;  /* 0x000000ffff027224 */ /* 0x000fc800078e0a02 */
[----:B------:R-:W-:-:S04]  /*bd50*/  IMAD R6, R0, R2, R6 ;  /* 0x0000000200067224 */ /* 0x000fc800078e0206 */
[----:B------:R-:W-:Y:S01]  /*bd60*/  @!P4 IMAD.IADD R10, R10, 0x1, -R0 ;  /* 0x000000010a0ac824 */ /* 0x000fe200078e0a00 */
[----:B--2---:R-:W-:Y:S02]  /*bd70*/  IABS R9, R53 ;  /* 0x0000003500097213 */ /* 0x004fe40000000000 */
[----:B------:R-:W-:Y:S02]  /*bd80*/  ISETP.GE.AND P5, PT, R53, RZ, PT ;  /* 0x000000ff3500720c */ /* 0x000fe40003fa6270 */
[----:B------:R-:W2:Y:S04]  /*bd90*/  LDL.LU R53, [R1+0x350] ;  /* 0x0003500001357983 */ /* 0x000ea80000300800 */
[----:B------:R0:W-:Y:S01]  /*bda0*/  STL [R1+0x178], R7 ;  /* 0x0001780701007387 */ /* 0x0001e20000100800 */
[----:B------:R-:W-:-:S02]  /*bdb0*/  IABS R5, R55 ;  /* 0x0000003700057213 */ /* 0x000fc40000000000 */
[----:B------:R-:W-:Y:S02]  /*bdc0*/  ISETP.GE.AND P2, PT, R55, RZ, PT ;  /* 0x000000ff3700720c */ /* 0x000fe40003f46270 */
[----:B------:R-:W2:Y:S01]  /*bdd0*/  LDL.LU R55, [R1+0x354] ;  /* 0x0003540001377983 */ /* 0x000ea20000300800 */
[----:B------:R-:W-:-:S03]  /*bde0*/  IMAD.HI.U32 R2, R8, R9, RZ ;  /* 0x0000000908027227 */ /* 0x000fc600078e00ff */
[----:B------:R-:W2:Y:S01]  /*bdf0*/  LDL.LU R40, [R1+0x358] ;  /* 0x0003580001287983 */ /* 0x000ea20000300800 */
[----:B0-----:R-:W-:Y:S02]  /*be00*/  IMAD.MOV.U32 R7, RZ, RZ, R10 ;  /* 0x000000ffff077224 */ /* 0x001fe400078e000a */
[----:B------:R-:W-:Y:S02]  /*be10*/  IMAD.MOV R2, RZ, RZ, -R2 ;  /* 0x000000ffff027224 */ /* 0x000fe400078e0a02 */
[----:B------:R-:W-:Y:S02]  /*be20*/  @!P1 IMAD.MOV R7, RZ, RZ, -R7 ;  /* 0x000000ffff079224 */ /* 0x000fe400078e0a07 */
[----:B------:R-:W-:-:S03]  /*be30*/  IMAD R9, R0, R2, R9 ;  /* 0x0000000200097224 */ /* 0x000fc600078e0209 */
[----:B------:R3:W-:Y:S01]  /*be40*/  STL [R1+0x188], R7 ;  /* 0x0001880701007387 */ /* 0x0007e20000100800 */
[----:B----4-:R-:W-:Y:S02]  /*be50*/  ISETP.GE.AND P4, PT, R56, RZ, PT ;  /* 0x000000ff3800720c */ /* 0x010fe40003f86270 */
[----:B------:R-:W-:Y:S02]  /*be60*/  IABS R2, R56 ;  /* 0x0000003800027213 */ /* 0x000fe40000000000 */
[----:B------:R-:W4:Y:S01]  /*be70*/  LDL.LU R56, [R1+0x35c] ;  /* 0x00035c0001387983 */ /* 0x000f220000300800 */
[----:B-----5:R-:W-:Y:S02]  /*be80*/  IABS R31, R57 ;  /* 0x00000039001f7213 */ /* 0x020fe40000000000 */
[----:B------:R-:W-:Y:S02]  /*be90*/  ISETP.GE.AND P1, PT, R57, RZ, PT ;  /* 0x000000ff3900720c */ /* 0x000fe40003f26270 */
[----:B------:R-:W5:Y:S01]  /*bea0*/  LDL.LU R57, [R1+0x360] ;  /* 0x0003600001397983 */ /* 0x000f620000300800 */
[----:B------:R-:W-:Y:S01]  /*beb0*/  ISETP.GT.U32.AND P3, PT, R0, R6, PT ;  /* 0x000000060000720c */ /* 0x000fe20003f64070 */
[----:B------:R-:W-:-:S12]  /*bec0*/  IMAD.HI.U32 R4, R8, R5, RZ ;  /* 0x0000000508047227 */ /* 0x000fd800078e00ff */
[----:B------:R-:W-:Y:S01]  /*bed0*/  @!P3 IMAD.IADD R6, R6, 0x1, -R0 ;  /* 0x000000010606b824 */ /* 0x000fe200078e0a00 */
[----:B------:R-:W-:Y:S01]  /*bee0*/  ISETP.GT.U32.AND P3, PT, R0, R9, PT ;  /* 0x000000090000720c */ /* 0x000fe20003f64070 */
[----:B------:R-:W-:-:S03]  /*bef0*/  IMAD.MOV R4, RZ, RZ, -R4 ;  /* 0x000000ffff047224 */ /* 0x000fc600078e0a04 */
[C---:B------:R-:W-:Y:S01]  /*bf00*/  ISETP.GT.U32.AND P6, PT, R0.reuse, R6, PT ;  /* 0x000000060000720c */ /* 0x040fe20003fc4070 */
[----:B------:R-:W-:Y:S02]  /*bf10*/  IMAD R5, R0, R4, R5 ;  /* 0x0000000400057224 */ /* 0x000fe400078e0205 */
[----:B------:R-:W-:-:S06]  /*bf20*/  IMAD.HI.U32 R4, R8, R2, RZ ;  /* 0x0000000208047227 */ /* 0x000fcc00078e00ff */
[----:B------:R-:W-:-:S05]  /*bf30*/  @!P3 IMAD.IADD R9, R9, 0x1, -R0 ;  /* 0x000000010909b824 */ /* 0x000fca00078e0a00 */
[----:B------:R-:W-:Y:S01]  /*bf40*/  ISETP.GT.U32.AND P3, PT, R0, R9, PT ;  /* 0x000000090000720c */ /* 0x000fe20003f64070 */
[----:B------:R-:W-:Y:S02]  /*bf50*/  IMAD.MOV R4, RZ, RZ, -R4 ;  /* 0x000000ffff047224 */ /* 0x000fe400078e0a04 */
[----:B------:R-:W-:-:S04]  /*bf60*/  IMAD.HI.U32 R32, R8, R31, RZ ;  /* 0x0000001f08207227 */ /* 0x000fc800078e00ff */
[----:B------:R-:W-:Y:S02]  /*bf70*/  @!P6 IMAD.IADD R6, R6, 0x1, -R0 ;  /* 0x000000010606e824 */ /* 0x000fe400078e0a00 */
[C---:B------:R-:W-:Y:S02]  /*bf80*/  IMAD R2, R0.reuse, R4, R2 ;  /* 0x0000000400027224 */ /* 0x040fe400078e0202 */
[----:B------:R-:W-:Y:S02]  /*bf90*/  IMAD.MOV R32, RZ, RZ, -R32 ;  /* 0x000000ffff207224 */ /* 0x000fe400078e0a20 */
[----:B------:R-:W-:Y:S01]  /*bfa0*/  @!P3 IMAD.IADD R9, R9, 0x1, -R0 ;  /* 0x000000010909b824 */ /* 0x000fe200078e0a00 */
[C---:B------:R-:W-:Y:S01]  /*bfb0*/  ISETP.GT.U32.AND P3, PT, R0.reuse, R2, PT ;  /* 0x000000020000720c */ /* 0x040fe20003f64070 */
[C---:B------:R-:W-:Y:S02]  /*bfc0*/  IMAD R31, R0.reuse, R32, R31 ;  /* 0x00000020001f7224 */ /* 0x040fe400078e021f */
[----:B------:R-:W-:Y:S01]  /*bfd0*/  IMAD.MOV.U32 R13, RZ, RZ, R6 ;  /* 0x000000ffff0d7224 */ /* 0x000fe200078e0006 */
[----:B------:R-:W-:-:S03]  /*bfe0*/  ISETP.GT.U32.AND P6, PT, R0, R5, PT ;  /* 0x000000050000720c */ /* 0x000fc60003fc4070 */
[----:B------:R-:W-:Y:S01]  /*bff0*/  @!P0 IMAD.MOV R13, RZ, RZ, -R13 ;  /* 0x000000ffff0d8224 */ /* 0x000fe200078e0a0d */
[----:B------:R-:W-:Y:S02]  /*c000*/  ISETP.GT.U32.AND P0, PT, R0, R31, PT ;  /* 0x0000001f0000720c */ /* 0x000fe40003f04070 */
[----:B---3--:R-:W-:-:S03]  /*c010*/  IABS R7, R52 ;  /* 0x0000003400077213 */ /* 0x008fc60000000000 */
[----:B------:R-:W-:-:S04]  /*c020*/  @!P3 IMAD.IADD R2, R2, 0x1, -R0 ;  /* 0x000000010202b824 */ /* 0x000fc800078e0a00 */
[----:B------:R-:W-:Y:S02]  /*c030*/  @!P6 IMAD.IADD R5, R5, 0x1, -R0 ;  /* 0x000000010505e824 */ /* 0x000fe400078e0a00 */
[----:B------:R-:W-:-:S04]  /*c040*/  IMAD.HI.U32 R10, R8, R7, RZ ;  /* 0x00000007080a7227 */ /* 0x000fc800078e00ff */
[----:B------:R-:W-:Y:S01]  /*c050*/  @!P0 IMAD.IADD R31, R31, 0x1, -R0 ;  /* 0x000000011f1f8824 */ /* 0x000fe200078e0a00 */
[C---:B------:R-:W-:Y:S01]  /*c060*/  ISETP.GT.U32.AND P0, PT, R0.reuse, R2, PT ;  /* 0x000000020000720c */ /* 0x040fe20003f04070 */
[----:B------:R-:W-:Y:S01]  /*c070*/  IMAD.MOV R10, RZ, RZ, -R10 ;  /* 0x000000ffff0a7224 */ /* 0x000fe200078e0a0a */
[C---:B------:R-:W-:Y:S01]  /*c080*/  ISETP.GT.U32.AND P6, PT, R0.reuse, R5, PT ;  /* 0x000000050000720c */ /* 0x040fe20003fc4070 */
[----:B------:R-:W-:Y:S02]  /*c090*/  IMAD.MOV.U32 R12, RZ, RZ, R9 ;  /* 0x000000ffff0c7224 */ /* 0x000fe400078e0009 */
[----:B------:R-:W-:Y:S01]  /*c0a0*/  IMAD R7, R0, R10, R7 ;  /* 0x0000000a00077224 */ /* 0x000fe200078e0207 */
[----:B------:R-:W-:Y:S01]  /*c0b0*/  IABS R30, R54 ;  /* 0x00000036001e7213 */ /* 0x000fe20000000000 */
[----:B------:R-:W-:-:S03]  /*c0c0*/  @!P5 IMAD.MOV R12, RZ, RZ, -R12 ;  /* 0x000000ffff0cd224 */ /* 0x000fc600078e0a0c */
[----:B------:R-:W-:Y:S01]  /*c0d0*/  ISETP.GT.U32.AND P3, PT, R0, R7, PT ;  /* 0x000000070000720c */ /* 0x000fe20003f64070 */
[----:B------:R-:W-:Y:S02]  /*c0e0*/  STL [R1+0x17c], R13 ;  /* 0x00017c0d01007387 */ /* 0x000fe40000100800 */
[----:B------:R-:W-:Y:S02]  /*c0f0*/  @!P0 IMAD.IADD R2, R2, 0x1, -R0 ;  /* 0x0000000102028824 */ /* 0x000fe400078e0a00 */
[----:B------:R0:W-:Y:S01]  /*c100*/  STL [R1+0x184], R12 ;  /* 0x0001840c01007387 */ /* 0x0001e20000100800 */
[----:B------:R-:W-:-:S03]  /*c110*/  IMAD.HI.U32 R11, R8, R30, RZ ;  /* 0x0000001e080b7227 */ /* 0x000fc600078e00ff */
[----:B------:R-:W3:Y:S01]  /*c120*/  LDL.LU R39, [R1+0x364] ;  /* 0x0003640001277983 */ /* 0x000ee20000300800 */
[----:B------:R-:W-:Y:S02]  /*c130*/  @!P6 IMAD.IADD R5, R5, 0x1, -R0 ;  /* 0x000000010505e824 */ /* 0x000fe400078e0a00 */
[----:B------:R-:W-:Y:S02]  /*c140*/  IMAD.MOV R11, RZ, RZ, -R11 ;  /* 0x000000ffff0b7224 */ /* 0x000fe400078e0a0b */
[----:B0-----:R-:W-:Y:S01]  /*c150*/  IMAD.MOV.U32 R12, RZ, RZ, R5 ;  /* 0x000000ffff0c7224 */ /* 0x001fe200078e0005 */
[----:B------:R-:W-:Y:S01]  /*c160*/  ISETP.GE.AND P6, PT, R54, RZ, PT ;  /* 0x000000ff3600720c */ /* 0x000fe20003fc6270 */
[C---:B------:R-:W-:Y:S01]  /*c170*/  IMAD R30, R0.reuse, R11, R30 ;  /* 0x0000000b001e7224 */ /* 0x040fe200078e021e */
[----:B------:R-:W3:Y:S01]  /*c180*/  LDL.LU R54, [R1+0x368] ;  /* 0x0003680001367983 */ /* 0x000ee20000300800 */
[----:B------:R-:W-:Y:S02]  /*c190*/  @!P3 IMAD.IADD R7, R7, 0x1, -R0 ;  /* 0x000000010707b824 */ /* 0x000fe400078e0a00 */
[----:B------:R-:W-:Y:S01]  /*c1a0*/  @!P2 IMAD.MOV R12, RZ, RZ, -R12 ;  /* 0x000000ffff0ca224 */ /* 0x000fe200078e0a0c */
[----:B------:R-:W-:-:S02]  /*c1b0*/  ISETP.GT.U32.AND P5, PT, R0, R30, PT ;  /* 0x0000001e0000720c */ /* 0x000fc40003fa4070 */
[----:B------:R-:W-:Y:S02]  /*c1c0*/  ISETP.GT.U32.AND P3, PT, R0, R7, PT ;  /* 0x000000070000720c */ /* 0x000fe40003f64070 */
[----:B------:R0:W-:Y:S01]  /*c1d0*/  STL [R1+0x180], R12 ;  /* 0x0001800c01007387 */ /* 0x0001e20000100800 */
[----:B------:R-:W-:-:S04]  /*c1e0*/  IMAD.MOV.U32 R13, RZ, RZ, R2 ;  /* 0x000000ffff0d7224 */ /* 0x000fc800078e0002 */
[----:B------:R-:W-:-:S04]  /*c1f0*/  @!P4 IMAD.MOV R13, RZ, RZ, -R13 ;  /* 0x000000ffff0dc224 */ /* 0x000fc800078e0a0d */
[--C-:B------:R-:W-:Y:S02]  /*c200*/  @!P5 IMAD.IADD R30, R30, 0x1, -R0.reuse ;  /* 0x000000011e1ed824 */ /* 0x100fe400078e0a00 */
[----:B------:R-:W-:-:S03]  /*c210*/  @!P3 IMAD.IADD R7, R7, 0x1, -R0 ;  /* 0x000000010707b824 */ /* 0x000fc600078e0a00 */
[C---:B------:R-:W-:Y:S02]  /*c220*/  ISETP.GT.U32.AND P2, PT, R0.reuse, R30, PT ;  /* 0x0000001e0000720c */ /* 0x040fe40003f44070 */
[----:B------:R-:W-:Y:S02]  /*c230*/  ISETP.GT.U32.AND P5, PT, R0, R31, PT ;  /* 0x0000001f0000720c */ /* 0x000fe40003fa4070 */
[----:B--2---:R-:W-:-:S05]  /*c240*/  IABS R4, R53 ;  /* 0x0000003500047213 */ /* 0x004fca0000000000 */
[----:B------:R-:W-:-:S04]  /*c250*/  IMAD.HI.U32 R6, R8, R4, RZ ;  /* 0x0000000408067227 */ /* 0x000fc800078e00ff */
[----:B------:R-:W-:-:S04]  /*c260*/  IMAD.MOV R6, RZ, RZ, -R6 ;  /* 0x000000ffff067224 */ /* 0x000fc800078e0a06 */
[----:B------:R-:W-:-:S05]  /*c270*/  IMAD R4, R0, R6, R4 ;  /* 0x0000000600047224 */ /* 0x000fca00078e0204 */
[----:B------:R-:W-:Y:S02]  /*c280*/  ISETP.GT.U32.AND P0, PT, R0, R4, PT ;  /* 0x000000040000720c */ /* 0x000fe40003f04070 */
[----:B------:R-:W-:-:S11]  /*c290*/  IABS R11, R55 ;  /* 0x00000037000b7213 */ /* 0x000fd60000000000 */
[----:B------:R-:W-:Y:S01]  /*c2a0*/  @!P0 IMAD.IADD R4, R4, 0x1, -R0 ;  /* 0x0000000104048824 */ /* 0x000fe200078e0a00 */
[----:B------:R-:W-:Y:S02]  /*c2b0*/  ISETP.GE.AND P0, PT, R55, RZ, PT ;  /* 0x000000ff3700720c */ /* 0x000fe40003f06270 */
[----:B------:R-:W2:Y:S01]  /*c2c0*/  LDL.LU R55, [R1+0x36c] ;  /* 0x00036c0001377983 */ /* 0x000ea20000300800 */
[----:B------:R-:W-:-:S03]  /*c2d0*/  ISETP.GE.AND P3, PT, R53, RZ, PT ;  /* 0x000000ff3500720c */ /* 0x000fc60003f66270 */
[----:B------:R-:W-:Y:S04]  /*c2e0*/  STL [R1+0x164], R13 ;  /* 0x0001640d01007387 */ /* 0x000fe80000100800 */
[----:B------:R-:W2:Y:S04]  /*c2f0*/  LDL.LU R38, [R1+0x370] ;  /* 0x0003700001267983 */ /* 0x000ea80000300800 */
[----:B------:R-:W2:Y:S01]  /*c300*/  LDL.LU R53, [R1+0x374] ;  /* 0x0003740001357983 */ /* 0x000ea20000300800 */
[----:B------:R-:W-:-:S04]  /*c310*/  IMAD.HI.U32 R5, R8, R11, RZ ;  /* 0x0000000b08057227 */ /* 0x000fc800078e00ff */
[----:B------:R-:W-:-:S04]  /*c320*/  IMAD.MOV R5, RZ, RZ, -R5 ;  /* 0x000000ffff057224 */ /* 0x000fc800078e0a05 */
[----:B------:R-:W-:Y:S02]  /*c330*/  IMAD R11, R0, R5, R11 ;  /* 0x00000005000b7224 */ /* 0x000fe400078e020b */
[----:B------:R-:W-:-:S03]  /*c340*/  @!P2 IMAD.IADD R30, R30, 0x1, -R0 ;  /* 0x000000011e1ea824 */ /* 0x000fc600078e0a00 */
[----:B------:R-:W-:Y:S01]  /*c350*/  ISETP.GT.U32.AND P2, PT, R0, R11, PT ;  /* 0x0000000b0000720c */ /* 0x000fe20003f44070 */
[----:B------:R-:W-:Y:S01]  /*c360*/  @!P5 IMAD.IADD R31, R31, 0x1, -R0 ;  /* 0x000000011f1fd824 */ /* 0x000fe200078e0a00 */
[----:B------:R-:W-:Y:S02]  /*c370*/  ISETP.GE.AND P5, PT, R52, RZ, PT ;  /* 0x000000ff3400720c */ /* 0x000fe40003fa6270 */
[----:B------:R-:W2:Y:S01]  /*c380*/  LDL.LU R52, [R1+0x378] ;  /* 0x0003780001347983 */ /* 0x000ea20000300800 */
[----:B0-----:R-:W-:-:S04]  /*c390*/  IMAD.MOV.U32 R12, RZ, RZ, R31 ;  /* 0x000000ffff0c7224 */ /* 0x001fc800078e001f */
[----:B------:R-:W-:-:S04]  /*c3a0*/  @!P1 IMAD.MOV R12, RZ, RZ, -R12 ;  /* 0x000000ffff0c9224 */ /* 0x000fc800078e0a0c */
[----:B------:R-:W-:Y:S01]  /*c3b0*/  @!P2 IMAD.IADD R11, R11, 0x1, -R0 ;  /* 0x000000010b0ba824 */ /* 0x000fe200078e0a00 */
[----:B------:R0:W-:Y:S04]  /*c3c0*/  STL [R1+0x168], R12 ;  /* 0x0001680c01007387 */ /* 0x0001e80000100800 */
[----:B------:R-:W-:Y:S01]  /*c3d0*/  ISETP.GT.U32.AND P1, PT, R0, R11, PT ;  /* 0x0000000b0000720c */ /* 0x000fe20003f24070 */
[----:B------:R-:W-:Y:S02]  /*c3e0*/  @!P5 IMAD.MOV R7, RZ, RZ, -R7 ;  /* 0x000000ffff07d224 */ /* 0x000fe400078e0a07 */
[----:B0-----:R-:W-:-:S04]  /*c3f0*/  IMAD.MOV.U32 R12, RZ, RZ, R30 ;  /* 0x000000ffff0c7224 */ /* 0x001fc800078e001e */
[----:B------:R-:W-:Y:S01]  /*c400*/  @!P6 IMAD.MOV R12, RZ, RZ, -R12 ;  /* 0x000000ffff0ce224 */ /* 0x000fe200078e0a0c */
[----:B----4-:R-:W-:-:S05]  /*c410*/  IABS R9, R56 ;  /* 0x0000003800097213 */ /* 0x010fca0000000000 */
[----:B------:R-:W-:Y:S01]  /*c420*/  @!P1 IMAD.IADD R11, R11, 0x1, -R0 ;  /* 0x000000010b0b9824 */ /* 0x000fe200078e0a00 */
[----:B------:R-:W-:Y:S01]  /*c430*/  ISETP.GE.AND P1, PT, R56, RZ, PT ;  /* 0x000000ff3800720c */ /* 0x000fe20003f26270 */
[----:B------:R0:W-:Y:S04]  /*c440*/  STL [R1+0x16c], R12 ;  /* 0x00016c0c01007387 */ /* 0x0001e80000100800 */
[----:B------:R1:W-:Y:S04]  /*c450*/  STL [R1+0x174], R7 ;  /* 0x0001740701007387 */ /* 0x0003e80000100800 */
[----:B------:R-:W4:Y:S01]  /*c460*/  LDL.LU R56, [R1+0x37c] ;  /* 0x00037c0001387983 */ /* 0x000f220000300800 */
[----:B------:R-:W-:-:S05]  /*c470*/  IABS R6, R40 ;  /* 0x0000002800067213 */ /* 0x000fca0000000000 */
        /* <DEDUP_REMOVED lines=8> */
[----:B------:R-:W-:-:S04]  /*c500*/  IMAD.HI.U32 R32, R8, R9, RZ ;  /* 0x0000000908207227 */ /* 0x000fc800078e00ff */
[----:B------:R-:W-:-:S04]  /*c510*/  IMAD.MOV R32, RZ, RZ, -R32 ;  /* 0x000000ffff207224 */ /* 0x000fc800078e0a20 */
[C---:B------:R-:W-:Y:S01]  /*c520*/  IMAD R9, R0.reuse, R32, R9 ;  /* 0x0000002000097224 */ /* 0x040fe200078e0209 */
[----:B------:R-:W-:Y:S01]  /*c530*/  ISETP.GT.U32.AND P2, PT, R0, R4, PT ;  /* 0x000000040000720c */ /* 0x000fe20003f44070 */
[----:B------:R-:W-:-:S03]  /*c540*/  IMAD.HI.U32 R5, R8, R10, RZ ;  /* 0x0000000a08057227 */ /* 0x000fc600078e00ff */
[----:B------:R-:W-:Y:S01]  /*c550*/  ISETP.GT.U32.AND P6, PT, R0, R9, PT ;  /* 0x000000090000720c */ /* 0x000fe20003fc4070 */
[----:B------:R-:W-:-:S04]  /*c560*/  IMAD.MOV R5, RZ, RZ, -R5 ;  /* 0x000000ffff057224 */ /* 0x000fc800078e0a05 */
[----:B------:R-:W-:-:S04]  /*c570*/  IMAD R10, R0, R5, R10 ;  /* 0x00000005000a7224 */ /* 0x000fc800078e020a */
[----:B------:R-:W-:-:S04]  /*c580*/  @!P2 IMAD.IADD R4, R4, 0x1, -R0 ;  /* 0x000000010404a824 */ /* 0x000fc800078e0a00 */
[----:B------:R-:W-:Y:S01]  /*c590*/  @!P6 IMAD.IADD R9, R9, 0x1, -R0 ;  /* 0x000000010909e824 */ /* 0x000fe200078e0a00 */
[C---:B------:R-:W-:Y:S01]  /*c5a0*/  ISETP.GT.U32.AND P6, PT, R0.reuse, R6, PT ;  /* 0x000000060000720c */ /* 0x040fe20003fc4070 */
[----:B0-----:R-:W-:Y:S01]  /*c5b0*/  IMAD.MOV.U32 R12, RZ, RZ, R4 ;  /* 0x000000ffff0c7224 */ /* 0x001fe200078e0004 */
[----:B------:R-:W-:-:S03]  /*c5c0*/  ISETP.GT.U32.AND P2, PT, R0, R10, PT ;  /* 0x0000000a0000720c */ /* 0x000fc60003f44070 */
[----:B------:R-:W-:Y:S01]  /*c5d0*/  @!P3 IMAD.MOV R12, RZ, RZ, -R12 ;  /* 0x000000ffff0cb224 */ /* 0x000fe200078e0a0c */
[----:B------:R-:W-:-:S07]  /*c5e0*/  ISETP.GT.U32.AND P3, PT, R0, R9, PT ;  /* 0x000000090000720c */ /* 0x000fce0003f64070 */
[----:B------:R-:W-:Y:S01]  /*c5f0*/  @!P6 IMAD.IADD R6, R6, 0x1, -R0 ;  /* 0x000000010606e824 */ /* 0x000fe200078e0a00 */
[----:B---3--:R-:W-:-:S05]  /*c600*/  IABS R5, R39 ;  /* 0x0000002700057213 */ /* 0x008fca0000000000 */
[----:B------:R-:W-:-:S04]  /*c610*/  IMAD.HI.U32 R30, R8, R5, RZ ;  /* 0x00000005081e7227 */ /* 0x000fc800078e00ff */
[----:B------:R-:W-:Y:S01]  /*c620*/  IMAD.MOV R30, RZ, RZ, -R30 ;  /* 0x000000ffff1e7224 */ /* 0x000fe200078e0a1e */
[----:B------:R-:W-:-:S03]  /*c630*/  IABS R2, R54 ;  /* 0x0000003600027213 */ /* 0x000fc60000000000 */
[----:B------:R-:W-:Y:S02]  /*c640*/  IMAD R5, R0, R30, R5 ;  /* 0x0000001e00057224 */ /* 0x000fe400078e0205 */
[----:B-1----:R-:W-:-:S03]  /*c650*/  IMAD.HI.U32 R7, R8, R2, RZ ;  /* 0x0000000208077227 */ /* 0x002fc600078e00ff */
[----:B------:R-:W-:Y:S01]  /*c660*/  ISETP.GT.U32.AND P6, PT, R0, R5, PT ;  /* 0x000000050000720c */ /* 0x000fe20003fc4070 */
[----:B------:R-:W-:Y:S02]  /*c670*/  IMAD.MOV R7, RZ, RZ, -R7 ;  /* 0x000000ffff077224 */ /* 0x000fe400078e0a07 */
[----:B------:R-:W-:Y:S02]  /*c680*/  @!P2 IMAD.IADD R10, R10, 0x1, -R0 ;  /* 0x000000010a0aa824 */ /* 0x000fe400078e0a00 */
[----:B------:R-:W-:Y:S01]  /*c690*/  IMAD R2, R0, R7, R2 ;  /* 0x0000000700027224 */ /* 0x000fe200078e0202 */
[----:B------:R-:W-:Y:S01]  /*c6a0*/  ISETP.GE.AND P5, PT, R40, RZ, PT ;  /* 0x000000ff2800720c */ /* 0x000fe20003fa6270 */
[----:B------:R-:W-:Y:S01]  /*c6b0*/  @!P3 IMAD.IADD R9, R9, 0x1, -R0 ;  /* 0x000000010909b824 */ /* 0x000fe200078e0a00 */
[C---:B------:R-:W-:Y:S02]  /*c6c0*/  ISETP.GT.U32.AND P2, PT, R0.reuse, R10, PT ;  /* 0x0000000a0000720c */ /* 0x040fe40003f44070 */
[----:B------:R-:W-:-:S03]  /*c6d0*/  ISETP.GT.U32.AND P3, PT, R0, R2, PT ;  /* 0x000000020000720c */ /* 0x000fc60003f64070 */
[----:B------:R-:W-:Y:S02]  /*c6e0*/  @!P6 IMAD.IADD R5, R5, 0x1, -R0 ;  /* 0x000000010505e824 */ /* 0x000fe400078e0a00 */
[----:B------:R-:W-:Y:S01]  /*c6f0*/  @!P0 IMAD.MOV R11, RZ, RZ, -R11 ;  /* 0x000000ffff0b8224 */ /* 0x000fe200078e0a0b */
[----:B------:R-:W-:Y:S03]  /*c700*/  STL [R1+0x170], R12 ;  /* 0x0001700c01007387 */ /* 0x000fe60000100800 */
[----:B------:R-:W-:Y:S02]  /*c710*/  @!P5 IMAD.MOV R6, RZ, RZ, -R6 ;  /* 0x000000ffff06d224 */ /* 0x000fe400078e0a06 */
[--C-:B------:R-:W-:Y:S02]  /*c720*/  @!P2 IMAD.IADD R10, R10, 0x1, -R0.reuse ;  /* 0x000000010a0aa824 */ /* 0x100fe400078e0a00 */
[----:B------:R-:W-:Y:S01]  /*c730*/  @!P3 IMAD.IADD R2, R2, 0x1, -R0 ;  /* 0x000000010202b824 */ /* 0x000fe200078e0a00 */
[----:B------:R-:W-:Y:S01]  /*c740*/  ISETP.GE.AND P3, PT, R54, RZ, PT ;  /* 0x000000ff3600720c */ /* 0x000fe20003f66270 */
[----:B------:R-:W-:Y:S01]  /*c750*/  @!P4 IMAD.MOV R10, RZ, RZ, -R10 ;  /* 0x000000ffff0ac224 */ /* 0x000fe200078e0a0a */
[----:B------:R-:W3:Y:S01]  /*c760*/  LDL.LU R54, [R1+0x384] ;  /* 0x0003840001367983 */ /* 0x000ee20000300800 */
[----:B------:R-:W-:-:S03]  /*c770*/  ISETP.GT.U32.AND P0, PT, R0, R5, PT ;  /* 0x000000050000720c */ /* 0x000fc60003f04070 */
[----:B------:R-:W-:Y:S04]  /*c780*/  STL [R1+0x160], R11 ;  /* 0x0001600b01007387 */ /* 0x000fe80000100800 */
[----:B------:R0:W-:Y:S01]  /*c790*/  STL [R1+0x15c], R6 ;  /* 0x00015c0601007387 */ /* 0x0001e20000100800 */
[----:B------:R-:W-:Y:S01]  /*c7a0*/  ISETP.GE.AND P2, PT, R39, RZ, PT ;  /* 0x000000ff2700720c */ /* 0x000fe20003f46270 */
[----:B0-----:R-:W-:-:S04]  /*c7b0*/  IMAD.MOV.U32 R6, RZ, RZ, R9 ;  /* 0x000000ffff067224 */ /* 0x001fc800078e0009 */
[----:B------:R-:W-:Y:S02]  /*c7c0*/  @!P1 IMAD.MOV R6, RZ, RZ, -R6 ;  /* 0x000000ffff069224 */ /* 0x000fe400078e0a06 */
[----:B------:R-:W-:-:S03]  /*c7d0*/  @!P0 IMAD.IADD R5, R5, 0x1, -R0 ;  /* 0x0000000105058824 */ /* 0x000fc600078e0a00 */
[----:B------:R-:W-:Y:S03]  /*c7e0*/  STL [R1+0x158], R6 ;  /* 0x0001580601007387 */ /* 0x000fe60000100800 */
[----:B------:R-:W-:Y:S01]  /*c7f0*/  @!P2 IMAD.MOV R5, RZ, RZ, -R5 ;  /* 0x000000ffff05a224 */ /* 0x000fe200078e0a05 */
[----:B------:R0:W-:Y:S01]  /*c800*/  STL [R1+0x154], R10 ;  /* 0x0001540a01007387 */ /* 0x0001e20000100800 */
[----:B--2---:R-:W-:-:S05]  /*c810*/  IABS R4, R55 ;  /* 0x0000003700047213 */ /* 0x004fca0000000000 */
[----:B------:R-:W-:-:S04]  /*c820*/  IMAD.HI.U32 R33, R8, R4, RZ ;  /* 0x0000000408217227 */ /* 0x000fc800078e00ff */
[----:B------:R-:W-:Y:S01]  /*c830*/  IMAD.MOV R33, RZ, RZ, -R33 ;  /* 0x000000ffff217224 */ /* 0x000fe200078e0a21 */
[----:B------:R-:W-:-:S03]  /*c840*/  IABS R30, R53 ;  /* 0x00000035001e7213 */ /* 0x000fc60000000000 */
[----:B------:R-:W-:Y:S01]  /*c850*/  IMAD R4, R0, R33, R4 ;  /* 0x0000002100047224 */ /* 0x000fe200078e0204 */
[----:B------:R-:W-:Y:S01]  /*c860*/  IABS R32, R38 ;  /* 0x0000002600207213 */ /* 0x000fe20000000000 */
[----:B------:R-:W-:-:S03]  /*c870*/  IMAD.HI.U32 R34, R8, R30, RZ ;  /* 0x0000001e08227227 */ /* 0x000fc600078e00ff */
[----:B------:R-:W-:Y:S01]  /*c880*/  ISETP.GT.U32.AND P6, PT, R0, R4, PT ;  /* 0x000000040000720c */ /* 0x000fe20003fc4070 */
[----:B------:R-:W-:Y:S02]  /*c890*/  IMAD.MOV R34, RZ, RZ, -R34 ;  /* 0x000000ffff227224 */ /* 0x000fe400078e0a22 */
[----:B------:R-:W-:-:S04]  /*c8a0*/  IMAD.HI.U32 R31, R8, R32, RZ ;  /* 0x00000020081f7227 */ /* 0x000fc800078e00ff */
[----:B------:R-:W-:Y:S02]  /*c8b0*/  IMAD R30, R0, R34, R30 ;  /* 0x00000022001e7224 */ /* 0x000fe400078e021e */
[----:B------:R-:W-:-:S04]  /*c8c0*/  IMAD.MOV R31, RZ, RZ, -R31 ;  /* 0x000000ffff1f7224 */ /* 0x000fc800078e0a1f */
[----:B------:R-:W-:Y:S01]  /*c8d0*/  @!P6 IMAD.IADD R4, R4, 0x1, -R0 ;  /* 0x000000010404e824 */ /* 0x000fe200078e0a00 */
[C---:B------:R-:W-:Y:S01]  /*c8e0*/  ISETP.GT.U32.AND P6, PT, R0.reuse, R2, PT ;  /* 0x000000020000720c */ /* 0x040fe20003fc4070 */
[C---:B------:R-:W-:Y:S01]  /*c8f0*/  IMAD R31, R0.reuse, R31, R32 ;  /* 0x0000001f001f7224 */ /* 0x040fe200078e0220 */
[C---:B------:R-:W-:Y:S02]  /*c900*/  ISETP.GT.U32.AND P4, PT, R0.reuse, R30, PT ;  /* 0x0000001e0000720c */ /* 0x040fe40003f84070 */
[C---:B------:R-:W-:Y:S02]  /*c910*/  ISETP.GT.U32.AND P5, PT, R0.reuse, R4, PT ;  /* 0x000000040000720c */ /* 0x040fe40003fa4070 */
[----:B------:R-:W-:-:S07]  /*c920*/  ISETP.GT.U32.AND P1, PT, R0, R31, PT ;  /* 0x0000001f0000720c */ /* 0x000fce0003f24070 */
[--C-:B------:R-:W-:Y:S01]  /*c930*/  @!P6 IMAD.IADD R2, R2, 0x1, -R0.reuse ;  /* 0x000000010202e824 */ /* 0x100fe200078e0a00 */
[----:B------:R-:W-:Y:S01]  /*c940*/  ISETP.GE.AND P6, PT, R55, RZ, PT ;  /* 0x000000ff3700720c */ /* 0x000fe20003fc6270 */
[--C-:B------:R-:W-:Y:S01]  /*c950*/  @!P4 IMAD.IADD R30, R30, 0x1, -R0.reuse ;  /* 0x000000011e1ec824 */ /* 0x100fe200078e0a00 */
[----:B------:R-:W2:Y:S01]  /*c960*/  LDL.LU R55, [R1+0x388] ;  /* 0x0003880001377983 */ /* 0x000ea20000300800 */
[--C-:B------:R-:W-:Y:S02]  /*c970*/  @!P5 IMAD.IADD R4, R4, 0x1, -R0.reuse ;  /* 0x000000010404d824 */ /* 0x100fe400078e0a00 */
[----:B------:R-:W-:Y:S01]  /*c980*/  @!P1 IMAD.IADD R31, R31, 0x1, -R0 ;  /* 0x000000011f1f9824 */ /* 0x000fe200078e0a00 */
[----:B------:R-:W-:Y:S02]  /*c990*/  ISETP.GT.U32.AND P2, PT, R0, R30, PT ;  /* 0x0000001e0000720c */ /* 0x000fe40003f44070 */
[----:B------:R-:W-:Y:S01]  /*c9a0*/  ISETP.GE.AND P1, PT, R53, RZ, PT ;  /* 0x000000ff3500720c */ /* 0x000fe20003f26270 */
[----:B0-----:R-:W-:Y:S01]  /*c9b0*/  IMAD.MOV.U32 R10, RZ, RZ, R2 ;  /* 0x000000ffff0a7224 */ /* 0x001fe200078e0002 */
[----:B------:R-:W2:Y:S04]  /*c9c0*/  LDL.LU R53, [R1+0x38c] ;  /* 0x00038c0001357983 */ /* 0x000ea80000300800 */
[----:B------:R0:W-:Y:S01]  /*c9d0*/  STL [R1+0x150], R5 ;  /* 0x0001500501007387 */ /* 0x0001e20000100800 */
[----:B------:R-:W-:-:S02]  /*c9e0*/  @!P3 IMAD.MOV R10, RZ, RZ, -R10 ;  /* 0x000000ffff0ab224 */ /* 0x000fc400078e0a0a */
[----:B0-----:R-:W-:-:S04]  /*c9f0*/  IMAD.MOV.U32 R5, RZ, RZ, R4 ;  /* 0x000000ffff057224 */ /* 0x001fc800078e0004 */
[----:B------:R-:W-:Y:S01]  /*ca00*/  @!P6 IMAD.MOV R5, RZ, RZ, -R5 ;  /* 0x000000ffff05e224 */ /* 0x000fe200078e0a05 */
[----:B------:R0:W-:Y:S01]  /*ca10*/  STL [R1+0x14c], R10 ;  /* 0x00014c0a01007387 */ /* 0x0001e20000100800 */
[----:B------:R-:W-:Y:S01]  /*ca20*/  @!P2 IMAD.IADD R30, R30, 0x1, -R0 ;  /* 0x000000011e1ea824 */ /* 0x000fe200078e0a00 */
[----:B----4-:R-:W-:Y:S02]  /*ca30*/  IABS R32, R56 ;  /* 0x0000003800207213 */ /* 0x010fe40000000000 */
[----:B------:R1:W-:Y:S01]  /*ca40*/  STL [R1+0x148], R5 ;  /* 0x0001480501007387 */ /* 0x0003e20000100800 */
[----:B------:R-:W-:-:S03]  /*ca50*/  ISETP.GE.AND P2, PT, R56, RZ, PT ;  /* 0x000000ff3800720c */ /* 0x000fc60003f46270 */
[----:B------:R-:W4:Y:S01]  /*ca60*/  LDL.LU R56, [R1+0x390] ;  /* 0x0003900001387983 */ /* 0x000f220000300800 */
[----:B------:R-:W-:-:S05]  /*ca70*/  IABS R7, R52 ;  /* 0x0000003400077213 */ /* 0x000fca0000000000 */
[----:B------:R-:W-:-:S04]  /*ca80*/  IMAD.HI.U32 R33, R8, R7, RZ ;  /* 0x0000000708217227 */ /* 0x000fc800078e00ff */
[----:B------:R-:W-:-:S04]  /*ca90*/  IMAD.MOV R33, RZ, RZ, -R33 ;  /* 0x000000ffff217224 */ /* 0x000fc800078e0a21 */
[----:B------:R-:W-:-:S05]  /*caa0*/  IMAD R7, R0, R33, R7 ;  /* 0x0000002100077224 */ /* 0x000fca00078e0207 */
[----:B------:R-:W-:-:S13]  /*cab0*/  ISETP.GT.U32.AND P0, PT, R0, R7, PT ;  /* 0x000000070000720c */ /* 0x000fda0003f04070 */
[----:B------:R-:W-:-:S05]  /*cac0*/  @!P0 IMAD.IADD R7, R7, 0x1, -R0 ;  /* 0x0000000107078824 */ /* 0x000fca00078e0a00 */
[----:B------:R-:W-:Y:S02]  /*cad0*/  ISETP.GT.U32.AND P0, PT, R0, R7, PT ;  /* 0x000000070000720c */ /* 0x000fe40003f04070 */
[----:B-----5:R-:W-:-:S11]  /*cae0*/  IABS R33, R57 ;  /* 0x0000003900217213 */ /* 0x020fd60000000000 */
[----:B------:R-:W-:Y:S01]  /*caf0*/  @!P0 IMAD.IADD R7, R7, 0x1, -R0 ;  /* 0x0000000107078824 */ /* 0x000fe200078e0a00 */
[----:B------:R-:W-:Y:S02]  /*cb00*/  ISETP.GE.AND P0, PT, R57, RZ, PT ;  /* 0x000000ff3900720c */ /* 0x000fe40003f06270 */
[----:B------:R-:W5:Y:S01]  /*cb10*/  LDL.LU R57, [R1+0x394] ;  /* 0x0003940001397983 */ /* 0x000f620000300800 */
[----:B------:R-:W-:Y:S01]  /*cb20*/  IMAD.HI.U32 R9, R8, R32, RZ ;  /* 0x0000002008097227 */ /* 0x000fe200078e00ff */
[----:B------:R-:W-:-:S03]  /*cb30*/  ISETP.GT.U32.AND P4, PT, R0, R31, PT ;  /* 0x0000001f0000720c */ /* 0x000fc60003f84070 */
[----:B------:R-:W-:-:S04]  /*cb40*/  IMAD.HI.U32 R6, R8, R33, RZ ;  /* 0x0000002108067227 */ /* 0x000fc800078e00ff */
[----:B------:R-:W-:Y:S02]  /*cb50*/  IMAD.MOV R9, RZ, RZ, -R9 ;  /* 0x000000ffff097224 */ /* 0x000fe400078e0a09 */
[----:B------:R-:W-:Y:S02]  /*cb60*/  IMAD.MOV R6, RZ, RZ, -R6 ;  /* 0x000000ffff067224 */ /* 0x000fe400078e0a06 */
[C---:B------:R-:W-:Y:S02]  /*cb70*/  IMAD R9, R0.reuse, R9, R32 ;  /* 0x0000000900097224 */ /* 0x040fe400078e0220 */
[----:B------:R-:W-:-:S03]  /*cb80*/  IMAD R6, R0, R6, R33 ;  /* 0x0000000600067224 */ /* 0x000fc600078e0221 */
[C---:B------:R-:W-:Y:S01]  /*cb90*/  ISETP.GT.U32.AND P3, PT, R0.reuse, R9, PT ;  /* 0x000000090000720c */ /* 0x040fe20003f64070 */
[----:B------:R-:W-:Y:S01]  /*cba0*/  @!P4 IMAD.IADD R31, R31, 0x1, -R0 ;  /* 0x000000011f1fc824 */ /* 0x000fe200078e0a00 */
[----:B------:R-:W-:Y:S02]  /*cbb0*/  ISETP.GT.U32.AND P4, PT, R0, R6, PT ;  /* 0x000000060000720c */ /* 0x000fe40003f84070 */
[----:B------:R-:W-:Y:S02]  /*cbc0*/  ISETP.GE.AND P5, PT, R38, RZ, PT ;  /* 0x000000ff2600720c */ /* 0x000fe40003fa6270 */
[----:B------:R-:W-:-:S07]  /*cbd0*/  ISETP.GE.AND P6, PT, R52, RZ, PT ;  /* 0x000000ff3400720c */ /* 0x000fce0003fc6270 */
[--C-:B------:R-:W-:Y:S02]  /*cbe0*/  @!P3 IMAD.IADD R9, R9, 0x1, -R0.reuse ;  /* 0x000000010909b824 */ /* 0x100fe400078e0a00 */
[----:B------:R-:W-:-:S03]  /*cbf0*/  @!P4 IMAD.IADD R6, R6, 0x1, -R0 ;  /* 0x000000010606c824 */ /* 0x000fc600078e0a00 */
[----:B------:R-:W-:Y:S01]  /*cc00*/  ISETP.GT.U32.AND P4, PT, R0, R9, PT ;  /* 0x000000090000720c */ /* 0x000fe20003f84070 */
[----:B0-----:R-:W-:Y:S02]  /*cc10*/  IMAD.MOV.U32 R10, RZ, RZ, R31 ;  /* 0x000000ffff0a7224 */ /* 0x001fe400078e001f */
[----:B------:R-:W-:Y:S02]  /*cc20*/  IMAD.MOV.U32 R11, RZ, RZ, R30 ;  /* 0x000000ffff0b7224 */ /* 0x000fe400078e001e */
[----:B------:R-:W-:Y:S02]  /*cc30*/  @!P5 IMAD.MOV R10, RZ, RZ, -R10 ;  /* 0x000000ffff0ad224 */ /* 0x000fe400078e0a0a */
[----:B------:R-:W-:Y:S02]  /*cc40*/  @!P1 IMAD.MOV R11, RZ, RZ, -R11 ;  /* 0x000000ffff0b9224 */ /* 0x000fe400078e0a0b */
[----:B------:R-:W-:Y:S01]  /*cc50*/  @!P6 IMAD.MOV R7, RZ, RZ, -R7 ;  /* 0x000000ffff07e224 */ /* 0x000fe200078e0a07 */
[----:B------:R0:W-:Y:S03]  /*cc60*/  STL [R1+0x144], R10 ;  /* 0x0001440a01007387 */ /* 0x0001e60000100800 */
[----:B------:R-:W-:Y:S01]  /*cc70*/  @!P4 IMAD.IADD R9, R9, 0x1, -R0 ;  /* 0x000000010909c824 */ /* 0x000fe200078e0a00 */
[----:B------:R-:W-:Y:S01]  /*cc80*/  STL [R1+0x114], R11 ;  /* 0x0001140b01007387 */ /* 0x000fe20000100800 */
[----:B---3--:R-:W-:-:S05]  /*cc90*/  IABS R2, R54 ;  /* 0x0000003600027213 */ /* 0x008fca0000000000 */
[----:B------:R-:W-:-:S04]  /*cca0*/  IMAD.MOV.U32 R4, RZ, RZ, R2 ;  /* 0x000000ffff047224 */ /* 0x000fc800078e0002 */
[----:B-1----:R-:W-:-:S04]  /*ccb0*/  IMAD.HI.U32 R5, R8, R4, RZ ;  /* 0x0000000408057227 */ /* 0x002fc800078e00ff */
[----:B------:R-:W-:-:S04]  /*ccc0*/  IMAD.MOV R5, RZ, RZ, -R5 ;  /* 0x000000ffff057224 */ /* 0x000fc800078e0a05 */
[----:B------:R-:W-:Y:S01]  /*ccd0*/  IMAD R4, R0, R5, R4 ;  /* 0x0000000500047224 */ /* 0x000fe200078e0204 */
[----:B------:R-:W-:Y:S02]  /*cce0*/  ISETP.GE.AND P3, PT, R54, RZ, PT ;  /* 0x000000ff3600720c */ /* 0x000fe40003f66270 */
[----:B------:R-:W3:Y:S01]  /*ccf0*/  LDL.LU R54, [R1+0x398] ;  /* 0x0003980001367983 */ /* 0x000ee20000300800 */
[----:B------:R-:W-:Y:S01]  /*cd00*/  @!P2 IMAD.MOV R9, RZ, RZ, -R9 ;  /* 0x000000ffff09a224 */ /* 0x000fe200078e0a09 */
[C---:B------:R-:W-:Y:S02]  /*cd10*/  ISETP.GT.U32.AND P1, PT, R0.reuse, R4, PT ;  /* 0x000000040000720c */ /* 0x040fe40003f24070 */
[----:B------:R-:W-:-:S11]  /*cd20*/  ISETP.GT.U32.AND P5, PT, R0, R6, PT ;  /* 0x000000060000720c */ /* 0x000fd60003fa4070 */
[----:B------:R-:W-:Y:S01]  /*cd30*/  @!P1 IMAD.IADD R4, R4, 0x1, -R0 ;  /* 0x0000000104049824 */ /* 0x000fe200078e0a00 */
[----:B--2---:R-:W-:-:S05]  /*cd40*/  IABS R2, R55 ;  /* 0x0000003700027213 */ /* 0x004fca0000000000 */
[----:B------:R-:W-:Y:S01]  /*cd50*/  IMAD.HI.U32 R5, R8, R2, RZ ;  /* 0x0000000208057227 */ /* 0x000fe200078e00ff */
[----:B------:R-:W-:Y:S02]  /*cd60*/  ISETP.GE.AND P6, PT, R55, RZ, PT ;  /* 0x000000ff3700720c */ /* 0x000fe40003fc6270 */
[----:B0-----:R-:W-:Y:S01]  /*cd70*/  IABS R10, R53 ;  /* 0x00000035000a7213 */ /* 0x001fe20000000000 */
[----:B------:R-:W-:Y:S01]  /*cd80*/  IMAD.MOV R5, RZ, RZ, -R5 ;  /* 0x000000ffff057224 */ /* 0x000fe200078e0a05 */
[----:B------:R-:W2:Y:S04]  /*cd90*/  LDL.LU R55, [R1+0x39c] ;  /* 0x00039c0001377983 */ /* 0x000ea80000300800 */
[----:B------:R0:W-:Y:S02]  /*cda0*/  STL [R1+0x118], R7 ;  /* 0x0001180701007387 */ /* 0x0001e40000100800 */
[----:B0-----:R-:W-:-:S02]  /*cdb0*/  IMAD R7, R0, R5, R2 ;  /* 0x0000000500077224 */ /* 0x001fc400078e0202 */
[----:B------:R-:W-:Y:S01]  /*cdc0*/  IMAD.MOV.U32 R5, RZ, RZ, R10 ;  /* 0x000000ffff057224 */ /* 0x000fe200078e000a */
[----:B----4-:R-:W-:Y:S02]  /*cdd0*/  IABS R10, R56 ;  /* 0x00000038000a7213 */ /* 0x010fe40000000000 */
[----:B------:R-:W-:Y:S02]  /*cde0*/  ISETP.GE.AND P2, PT, R56, RZ, PT ;  /* 0x000000ff3800720c */ /* 0x000fe40003f46270 */
[----:B------:R-:W4:Y:S01]  /*cdf0*/  LDL.LU R56, [R1+0x3a0] ;  /* 0x0003a00001387983 */ /* 0x000f220000300800 */
[----:B------:R-:W-:Y:S01]  /*ce00*/  @!P5 IMAD.IADD R6, R6, 0x1, -R0 ;  /* 0x000000010606d824 */ /* 0x000fe200078e0a00 */
[----:B------:R-:W-:Y:S02]  /*ce10*/  ISETP.GT.U32.AND P1, PT, R0, R4, PT ;  /* 0x000000040000720c */ /* 0x000fe40003f24070 */
[----:B------:R0:W-:Y:S02]  /*ce20*/  STL [R1+0x13c], R9 ;  /* 0x00013c0901007387 */ /* 0x0001e40000100800 */
[----:B0-----:R-:W-:-:S04]  /*ce30*/  IMAD.MOV.U32 R9, RZ, RZ, R6 ;  /* 0x000000ffff097224 */ /* 0x001fc800078e0006 */
[----:B------:R-:W-:-:S05]  /*ce40*/  @!P0 IMAD.MOV R9, RZ, RZ, -R9 ;  /* 0x000000ffff098224 */ /* 0x000fca00078e0a09 */
[----:B------:R-:W-:Y:S01]  /*ce50*/  @!P1 IMAD.IADD R4, R4, 0x1, -R0 ;  /* 0x0000000104049824 */ /* 0x000fe200078e0a00 */
[----:B------:R-:W-:Y:S04]  /*ce60*/  STL [R1+0x134], R9 ;  /* 0x0001340901007387 */ /* 0x000fe80000100800 */
[----:B------:R-:W4:Y:S01]  /*ce70*/  LDL.LU R52, [R1+0x3a4] ;  /* 0x0003a40001347983 */ /* 0x000f220000300800 */
[----:B-----5:R-:W-:Y:S02]  /*ce80*/  IABS R11, R57 ;  /* 0x00000039000b7213 */ /* 0x020fe40000000000 */
[----:B------:R-:W-:Y:S02]  /*ce90*/  ISETP.GE.AND P1, PT, R57, RZ, PT ;  /* 0x000000ff3900720c */ /* 0x000fe40003f26270 */
[----:B------:R-:W5:Y:S01]  /*cea0*/  LDL.LU R57, [R1+0x3a8] ;  /* 0x0003a80001397983 */ /* 0x000f620000300800 */
[----:B------:R-:W-:Y:S01]  /*ceb0*/  ISETP.GT.U32.AND P5, PT, R0, R7, PT ;  /* 0x000000070000720c */ /* 0x000fe20003fa4070 */
[----:B------:R-:W-:-:S04]  /*cec0*/  IMAD.HI.U32 R2, R8, R5, RZ ;  /* 0x0000000508027227 */ /* 0x000fc800078e00ff */
[----:B------:R-:W-:Y:S02]  /*ced0*/  IMAD.MOV R2, RZ, RZ, -R2 ;  /* 0x000000ffff027224 */ /* 0x000fe400078e0a02 */
[----:B------:R-:W-:-:S06]  /*cee0*/  IMAD.HI.U32 R30, R8, R10, RZ ;  /* 0x0000000a081e7227 */ /* 0x000fcc00078e00ff */
[----:B------:R-:W-:Y:S02]  /*cef0*/  @!P5 IMAD.IADD R7, R7, 0x1, -R0 ;  /* 0x000000010707d824 */ /* 0x000fe400078e0a00 */
[----:B------:R-:W-:-:S03]  /*cf00*/  IMAD R5, R0, R2, R5 ;  /* 0x0000000200057224 */ /* 0x000fc600078e0205 */
[C---:B------:R-:W-:Y:S01]  /*cf10*/  ISETP.GT.U32.AND P5, PT, R0.reuse, R7, PT ;  /* 0x000000070000720c */ /* 0x040fe20003fa4070 */
[----:B------:R-:W-:Y:S01]  /*cf20*/  IMAD.MOV R30, RZ, RZ, -R30 ;  /* 0x000000ffff1e7224 */ /* 0x000fe200078e0a1e */
[----:B------:R-:W-:-:S03]  /*cf30*/  ISETP.GT.U32.AND P0, PT, R0, R5, PT ;  /* 0x000000050000720c */ /* 0x000fc60003f04070 */
[----:B------:R-:W-:-:S08]  /*cf40*/  IMAD R10, R0, R30, R10 ;  /* 0x0000001e000a7224 */ /* 0x000fd000078e020a */
[--C-:B------:R-:W-:Y:S01]  /*cf50*/  @!P5 IMAD.IADD R7, R7, 0x1, -R0.reuse ;  /* 0x000000010707d824 */ /* 0x100fe200078e0a00 */
[----:B------:R-:W-:Y:S01]  /*cf60*/  ISETP.GT.U32.AND P5, PT, R0, R10, PT ;  /* 0x0000000a0000720c */ /* 0x000fe20003fa4070 */
[----:B------:R-:W-:-:S05]  /*cf70*/  @!P0 IMAD.IADD R5, R5, 0x1, -R0 ;  /* 0x0000000105058824 */ /* 0x000fca00078e0a00 */
[----:B------:R-:W-:Y:S01]  /*cf80*/  ISETP.GT.U32.AND P0, PT, R0, R5, PT ;  /* 0x000000050000720c */ /* 0x000fe20003f04070 */
[----:B------:R-:W-:Y:S01]  /*cf90*/  IMAD.MOV.U32 R13, RZ, RZ, R4 ;  /* 0x000000ffff0d7224 */ /* 0x000fe200078e0004 */
[----:B------:R-:W-:Y:S01]  /*cfa0*/  ISETP.GE.AND P4, PT, R53, RZ, PT ;  /* 0x000000ff3500720c */ /* 0x000fe20003f86270 */
[----:B------:R-:W-:-:S04]  /*cfb0*/  IMAD.MOV.U32 R12, RZ, RZ, R7 ;  /* 0x000000ffff0c7224 */ /* 0x000fc800078e0007 */
[----:B------:R-:W-:Y:S02]  /*cfc0*/  @!P5 IMAD.IADD R10, R10, 0x1, -R0 ;  /* 0x000000010a0ad824 */ /* 0x000fe400078e0a00 */
[----:B------:R-:W-:Y:S02]  /*cfd0*/  @!P3 IMAD.MOV R13, RZ, RZ, -R13 ;  /* 0x000000ffff0db224 */ /* 0x000fe400078e0a0d */
[----:B------:R-:W-:Y:S01]  /*cfe0*/  @!P6 IMAD.MOV R12, RZ, RZ, -R12 ;  /* 0x000000ffff0ce224 */ /* 0x000fe200078e0a0c */
[----:B------:R-:W-:Y:S01]  /*cff0*/  ISETP.GT.U32.AND P5, PT, R0, R10, PT ;  /* 0x0000000a0000720c */ /* 0x000fe20003fa4070 */
[--C-:B------:R-:W-:Y:S01]  /*d000*/  @!P0 IMAD.IADD R5, R5, 0x1, -R0.reuse ;  /* 0x0000000105058824 */ /* 0x100fe200078e0a00 */
[----:B------:R-:W-:Y:S04]  /*d010*/  STL [R1+0x11c], R13 ;  /* 0x00011c0d01007387 */ /* 0x000fe80000100800 */
[----:B------:R-:W5:Y:S04]  /*d020*/  LDL.LU R53, [R1+0x3ac] ;  /* 0x0003ac0001357983 */ /* 0x000f680000300800 */
[----:B------:R0:W-:Y:S03]  /*d030*/  STL [R1+0x120], R12 ;  /* 0x0001200c01007387 */ /* 0x0001e60000100800 */
[----:B------:R-:W-:-:S02]  /*d040*/  @!P5 IMAD.IADD R10, R10, 0x1, -R0 ;  /* 0x000000010a0ad824 */ /* 0x000fc400078e0a00 */
[----:B0-----:R-:W-:-:S04]  /*d050*/  IMAD.MOV.U32 R12, RZ, RZ, R5 ;  /* 0x000000ffff0c7224 */ /* 0x001fc800078e0005 */
[----:B------:R-:W-:-:S05]  /*d060*/  @!P4 IMAD.MOV R12, RZ, RZ, -R12 ;  /* 0x000000ffff0cc224 */ /* 0x000fca00078e0a0c */
[----:B------:R0:W-:Y:S02]  /*d070*/  STL [R1+0x130], R12 ;  /* 0x0001300c01007387 */ /* 0x0001e40000100800 */
[----:B0-----:R-:W-:Y:S01]  /*d080*/  IMAD.MOV.U32 R12, RZ, RZ, R10 ;  /* 0x000000ffff0c7224 */ /* 0x001fe200078e000a */
[----:B---3--:R-:W-:-:S03]  /*d090*/  IABS R9, R54 ;  /* 0x0000003600097213 */ /* 0x008fc60000000000 */
[----:B------:R-:W-:Y:S01]  /*d0a0*/  @!P2 IMAD.MOV R12, RZ, RZ, -R12 ;  /* 0x000000ffff0ca224 */ /* 0x000fe200078e0a0c */
[----:B------:R-:W-:Y:S01]  /*d0b0*/  ISETP.GE.AND P6, PT, R54, RZ, PT ;  /* 0x000000ff3600720c */ /* 0x000fe20003fc6270 */
[----:B------:R-:W-:-:S04]  /*d0c0*/  IMAD.HI.U32 R6, R8, R11, RZ ;  /* 0x0000000b08067227 */ /* 0x000fc800078e00ff */
[----:B------:R-:W-:-:S04]  /*d0d0*/  IMAD.MOV R6, RZ, RZ, -R6 ;  /* 0x000000ffff067224 */ /* 0x000fc800078e0a06 */
[----:B------:R-:W-:-:S05]  /*d0e0*/  IMAD R11, R0, R6, R11 ;  /* 0x00000006000b7224 */ /* 0x000fca00078e020b */
[----:B------:R-:W-:-:S13]  /*d0f0*/  ISETP.GT.U32.AND P3, PT, R0, R11, PT ;  /* 0x0000000b0000720c */ /* 0x000fda0003f64070 */
[----:B------:R-:W-:-:S05]  /*d100*/  @!P3 IMAD.IADD R11, R11, 0x1, -R0 ;  /* 0x000000010b0bb824 */ /* 0x000fca00078e0a00 */
[----:B------:R-:W-:Y:S02]  /*d110*/  ISETP.GT.U32.AND P3, PT, R0, R11, PT ;  /* 0x0000000b0000720c */ /* 0x000fe40003f64070 */
[----:B--2---:R-:W-:Y:S02]  /*d120*/  IABS R2, R55 ;  /* 0x0000003700027213 */ /* 0x004fe40000000000 */
[----:B------:R-:W-:Y:S02]  /*d130*/  ISETP.GE.AND P5, PT, R55, RZ, PT ;  /* 0x000000ff3700720c */ /* 0x000fe40003fa6270 */
[----:B------:R-:W2:Y:S04]  /*d140*/  LDL R55, [R1+0x9ac] ;  /* 0x0009ac0001377983 */ /* 0x000ea80000100800 */
[----:B------:R-:W3:Y:S04]  /*d150*/  LDL.LU R54, [R1+0x3b0] ;  /* 0x0003b00001367983 */ /* 0x000ee80000300800 */
[----:B------:R-:W-:Y:S01]  /*d160*/  STL [R1+0x12c], R12 ;  /* 0x00012c0c01007387 */ /* 0x000fe20000100800 */
[----:B----4-:R-:W-:-:S02]  /*d170*/  IABS R7, R56 ;  /* 0x0000003800077213 */ /* 0x010fc40000000000 */
[----:B------:R-:W-:Y:S02]  /*d180*/  ISETP.GE.AND P2, PT, R56, RZ, PT ;  /* 0x000000ff3800720c */ /* 0x000fe40003f46270 */
[----:B------:R-:W4:Y:S01]  /*d190*/  LDL.LU R56, [R1+0x3b4] ;  /* 0x0003b40001387983 */ /* 0x000f220000300800 */
[----:B------:R-:W-:-:S04]  /*d1a0*/  IMAD.HI.U32 R4, R8, R2, RZ ;  /* 0x0000000208047227 */ /* 0x000fc800078e00ff */
[----:B------:R-:W-:-:S04]  /*d1b0*/  IMAD.MOV R4, RZ, RZ, -R4 ;  /* 0x000000ffff047224 */ /* 0x000fc800078e0a04 */
[----:B------:R-:W-:-:S05]  /*d1c0*/  IMAD R2, R0, R4, R2 ;  /* 0x0000000400027224 */ /* 0x000fca00078e0202 */
[----:B------:R-:W-:Y:S01]  /*d1d0*/  ISETP.GT.U32.AND P4, PT, R0, R2, PT ;  /* 0x000000020000720c */ /* 0x000fe20003f84070 */
[----:B------:R-:W-:-:S12]  /*d1e0*/  @!P3 IMAD.IADD R11, R11, 0x1, -R0 ;  /* 0x000000010b0bb824 */ /* 0x000fd800078e0a00 */
[----:B------:R-:W-:-:S05]  /*d1f0*/  @!P4 IMAD.IADD R2, R2, 0x1, -R0 ;  /* 0x000000010202c824 */ /* 0x000fca00078e0a00 */
[----:B------:R-:W-:Y:S01]  /*d200*/  ISETP.GT.U32.AND P4, PT, R0, R2, PT ;  /* 0x000000020000720c */ /* 0x000fe20003f84070 */
[----:B------:R-:W-:-:S05]  /*d210*/  @!P1 IMAD.MOV R11, RZ, RZ, -R11 ;  /* 0x000000ffff0b9224 */ /* 0x000fca00078e0a0b */
[----:B------:R0:W-:Y:S07]  /*d220*/  STL [R1+0x124], R11 ;  /* 0x0001240b01007387 */ /* 0x0001ee0000100800 */
[----:B------:R-:W-:Y:S01]  /*d230*/  @!P4 IMAD.IADD R2, R2, 0x1, -R0 ;  /* 0x000000010202c824 */ /* 0x000fe200078e0a00 */
[----:B-----5:R-:W-:Y:S02]  /*d240*/  IABS R5, R57 ;  /* 0x0000003900057213 */ /* 0x020fe40000000000 */
[----:B------:R-:W-:-:S02]  /*d250*/  ISETP.GE.AND P4, PT, R57, RZ, PT ;  /* 0x000000ff3900720c */ /* 0x000fc40003f86270 */
[----:B------:R-:W5:Y:S01]  /*d260*/  LDL.LU R57, [R1+0x3b8] ;  /* 0x0003b80001397983 */ /* 0x000f620000300800 */
[----:B------:R-:W-:-:S04]  /*d270*/  IMAD.HI.U32 R6, R8, R9, RZ ;  /* 0x0000000908067227 */ /* 0x000fc800078e00ff */
[----:B------:R-:W-:Y:S01]  /*d280*/  IMAD.HI.U32 R4, R8, R7, RZ ;  /* 0x0000000708047227 */ /* 0x000fe200078e00ff */
[----:B------:R-:W2:Y:S03]  /*d290*/  LDL.LU R38, [R1+0x3bc] ;  /* 0x0003bc0001267983 */ /* 0x000ea60000300800 */
[----:B------:R-:W-:-:S04]  /*d2a0*/  IMAD.MOV R6, RZ, RZ, -R6 ;  /* 0x000000ffff067224 */ /* 0x000fc800078e0a06 */
[----:B------:R-:W-:-:S05]  /*d2b0*/  IMAD R9, R0, R6, R9 ;  /* 0x0000000600097224 */ /* 0x000fca00078e0209 */
[----:B------:R-:W-:Y:S01]  /*d2c0*/  ISETP.GT.U32.AND P0, PT, R0, R9, PT ;  /* 0x000000090000720c */ /* 0x000fe20003f04070 */
[----:B------:R-:W-:-:S12]  /*d2d0*/  IMAD.MOV R4, RZ, RZ, -R4 ;  /* 0x000000ffff047224 */ /* 0x000fd800078e0a04 */
[----:B------:R-:W-:-:S05]  /*d2e0*/  @!P0 IMAD.IADD R9, R9, 0x1, -R0 ;  /* 0x0000000109098824 */ /* 0x000fca00078e0a00 */
[C---:B------:R-:W-:Y:S01]  /*d2f0*/  ISETP.GT.U32.AND P0, PT, R0.reuse, R9, PT ;  /* 0x000000090000720c */ /* 0x040fe20003f04070 */
[----:B------:R-:W-:-:S05]  /*d300*/  IMAD R7, R0, R4, R7 ;  /* 0x0000000400077224 */ /* 0x000fca00078e0207 */
[----:B------:R-:W-:-:S07]  /*d310*/  ISETP.GT.U32.AND P3, PT, R0, R7, PT ;  /* 0x000000070000720c */ /* 0x000fce0003f64070 */
[----:B------:R-:W-:-:S04]  /*d320*/  @!P0 IMAD.IADD R9, R9, 0x1, -R0 ;  /* 0x0000000109098824 */ /* 0x000fc800078e0a00 */
[----:B0-----:R-:W-:-:S04]  /*d330*/  IMAD.MOV.U32 R11, RZ, RZ, R9 ;  /* 0x000000ffff0b7224 */ /* 0x001fc800078e0009 */
[----:B------:R-:W-:Y:S01]  /*d340*/  @!P6 IMAD.MOV R11, RZ, RZ, -R11 ;  /* 0x000000ffff0be224 */ /* 0x000fe200078e0a0b */
[----:B------:R-:W-:Y:S01]  /*d350*/  IABS R6, R52 ;  /* 0x0000003400067213 */ /* 0x000fe20000000000 */
[----:B------:R-:W-:Y:S01]  /*d360*/  @!P3 IMAD.IADD R7, R7, 0x1, -R0 ;  /* 0x000000010707b824 */ /* 0x000fe200078e0a00 */
[----:B------:R-:W-:Y:S02]  /*d370*/  ISETP.GE.AND P1, PT, R52, RZ, PT ;  /* 0x000000ff3400720c */ /* 0x000fe40003f26270 */
[----:B------:R-:W-:Y:S04]  /*d380*/  STL [R1+0x128], R11 ;  /* 0x0001280b01007387 */ /* 0x000fe80000100800 */
[----:B------:R-:W2:Y:S01]  /*d390*/  LDL.LU R52, [R1+0x3c0] ;  /* 0x0003c00001347983 */ /* 0x000ea20000300800 */
[----:B------:R-:W-:Y:S01]  /*d3a0*/  ISETP.GT.U32.AND P3, PT, R0, R7, PT ;  /* 0x000000070000720c */ /* 0x000fe20003f64070 */
[----:B------:R-:W-:-:S04]  /*d3b0*/  IMAD.HI.U32 R10, R8, R5, RZ ;  /* 0x00000005080a7227 */ /* 0x000fc800078e00ff */
[----:B------:R-:W-:-:S04]  /*d3c0*/  IMAD.MOV R10, RZ, RZ, -R10 ;  /* 0x000000ffff0a7224 */ /* 0x000fc800078e0a0a */
[----:B------:R-:W-:-:S04]  /*d3d0*/  IMAD R5, R0, R10, R5 ;  /* 0x0000000a00057224 */ /* 0x000fc800078e0205 */
[----:B------:R-:W-:-:S04]  /*d3e0*/  @!P3 IMAD.IADD R7, R7, 0x1, -R0 ;  /* 0x000000010707b824 */ /* 0x000fc800078e0a00 */
[----:B------:R-:W-:Y:S02]  /*d3f0*/  IMAD.MOV.U32 R10, RZ, RZ, R7 ;  /* 0x000000ffff0a7224 */ /* 0x000fe400078e0007 */
[----:B------:R-:W-:Y:S02]  /*d400*/  @!P5 IMAD.MOV R2, RZ, RZ, -R2 ;  /* 0x000000ffff02d224 */ /* 0x000fe400078e0a02 */
[----:B------:R-:W-:-:S03]  /*d410*/  @!P2 IMAD.MOV R10, RZ, RZ, -R10 ;  /* 0x000000ffff0aa224 */ /* 0x000fc600078e0a0a */
[----:B------:R2:W-:Y:S04]  /*d420*/  STL [R1+0x2c8], R2 ;  /* 0x0002c80201007387 */ /* 0x0005e80000100800 */
[----:B------:R0:W-:Y:S01]  /*d430*/  STL [R1+0x2c4], R10 ;  /* 0x0002c40a01007387 */ /* 0x0001e20000100800 */
[----:B------:R-:W-:-:S04]  /*d440*/  IMAD.HI.U32 R4, R8, R6, RZ ;  /* 0x0000000608047227 */ /* 0x000fc800078e00ff */
[----:B------:R-:W-:-:S04]  /*d450*/  IMAD.MOV R4, RZ, RZ, -R4 ;  /* 0x000000ffff047224 */ /* 0x000fc800078e0a04 */
[----:B------:R-:W-:-:S05]  /*d460*/  IMAD R6, R0, R4, R6 ;  /* 0x0000000400067224 */ /* 0x000fca00078e0206 */
[----:B------:R-:W-:Y:S02]  /*d470*/  ISETP.GT.U32.AND P0, PT, R0, R6, PT ;  /* 0x000000060000720c */ /* 0x000fe40003f04070 */
[----:B------:R-:W-:-:S05]  /*d480*/  IABS R4, R53 ;  /* 0x0000003500047213 */ /* 0x000fca0000000000 */
[----:B------:R-:W-:-:S06]  /*d490*/  IMAD.HI.U32 R9, R8, R4, RZ ;  /* 0x0000000408097227 */ /* 0x000fcc00078e00ff */
[----:B------:R-:W-:-:S05]  /*d4a0*/  @!P0 IMAD.IADD R6, R6, 0x1, -R0 ;  /* 0x0000000106068824 */ /* 0x000fca00078e0a00 */
[----:B------:R-:W-:Y:S01]  /*d4b0*/  ISETP.GT.U32.AND P5, PT, R0, R6, PT ;  /* 0x000000060000720c */ /* 0x000fe20003fa4070 */
[----:B------:R-:W-:-:S04]  /*d4c0*/  IMAD.MOV R9, RZ, RZ, -R9 ;  /* 0x000000ffff097224 */ /* 0x000fc800078e0a09 */
[C---:B------:R-:W-:Y:S01]  /*d4d0*/  IMAD R4, R0.reuse, R9, R4 ;  /* 0x0000000900047224 */ /* 0x040fe200078e0204 */
[----:B------:R-:W-:-:S07]  /*d4e0*/  ISETP.GT.U32.AND P6, PT, R0, R5, PT ;  /* 0x000000050000720c */ /* 0x000fce0003fc4070 */
[----:B------:R-:W-:Y:S01]  /*d4f0*/  @!P5 IMAD.IADD R6, R6, 0x1, -R0 ;  /* 0x000000010606d824 */ /* 0x000fe200078e0a00 */
[----:B------:R-:W-:Y:S02]  /*d500*/  ISETP.GT.U32.AND P5, PT, R0, R4, PT ;  /* 0x000000040000720c */ /* 0x000fe40003fa4070 */
[----:B------:R-:W-:-:S03]  /*d510*/  ISETP.GE.AND P0, PT, R53, RZ, PT ;  /* 0x000000ff3500720c */ /* 0x000fc60003f06270 */
[----:B------:R-:W-:-:S08]  /*d520*/  @!P6 IMAD.IADD R5, R5, 0x1, -R0 ;  /* 0x000000010505e824 */ /* 0x000fd000078e0a00 */
[----:B------:R-:W-:Y:S01]  /*d530*/  @!P5 IMAD.IADD R4, R4, 0x1, -R0 ;  /* 0x000000010404d824 */ /* 0x000fe200078e0a00 */
[----:B------:R-:W-:-:S04]  /*d540*/  ISETP.GT.U32.AND P6, PT, R0, R5, PT ;  /* 0x000000050000720c */ /* 0x000fc80003fc4070 */
[----:B------:R-:W-:Y:S02]  /*d550*/  ISETP.GT.U32.AND P5, PT, R0, R4, PT ;  /* 0x000000040000720c */ /* 0x000fe40003fa4070 */
[----:B----4-:R-:W-:Y:S02]  /*d560*/  ISETP.GE.AND P2, PT, R56, RZ, PT ;  /* 0x000000ff3800720c */ /* 0x010fe40003f46270 */
[----:B------:R-:W-:Y:S02]  /*d570*/  IABS R7, R56 ;  /* 0x0000003800077213 */ /* 0x000fe40000000000 */
[----:B------:R-:W4:Y:S01]  /*d580*/  LDL.LU R56, [R1+0x3c4] ;  /* 0x0003c40001387983 */ /* 0x000f220000300800 */
[----:B---3--:R-:W-:-:S03]  /*d590*/  IABS R33, R54 ;  /* 0x0000003600217213 */ /* 0x008fc60000000000 */
[----:B------:R-:W3:Y:S02]  /*d5a0*/  LDL.LU R53, [R1+0x3c8] ;  /* 0x0003c80001357983 */ /* 0x000ee40000300800 */
[----:B------:R-:W-:-:S04]  /*d5b0*/  IMAD.HI.U32 R34, R8, R33, RZ ;  /* 0x0000002108227227 */ /* 0x000fc800078e00ff */
[----:B------:R-:W-:-:S04]  /*d5c0*/  IMAD.MOV R34, RZ, RZ, -R34 ;  /* 0x000000ffff227224 */ /* 0x000fc800078e0a22 */
[----:B------:R-:W-:Y:S02]  /*d5d0*/  IMAD R33, R0, R34, R33 ;  /* 0x0000002200217224 */ /* 0x000fe400078e0221 */
[--C-:B------:R-:W-:Y:S02]  /*d5e0*/  @!P5 IMAD.IADD R4, R4, 0x1, -R0.reuse ;  /* 0x000000010404d824 */ /* 0x100fe400078e0a00 */
[----:B------:R-:W-:Y:S01]  /*d5f0*/  @!P6 IMAD.IADD R5, R5, 0x1, -R0 ;  /* 0x000000010505e824 */ /* 0x000fe200078e0a00 */
[----:B------:R-:W-:Y:S01]  /*d600*/  ISETP.GT.U32.AND P5, PT, R0, R33, PT ;  /* 0x000000210000720c */ /* 0x000fe20003fa4070 */
[----:B------:R-:W-:Y:S02]  /*d610*/  IMAD.MOV.U32 R14, RZ, RZ, R6 ;  /* 0x000000ffff0e7224 */ /* 0x000fe400078e0006 */
[----:B------:R-:W-:Y:S02]  /*d620*/  IMAD.MOV.U32 R13, RZ, RZ, R5 ;  /* 0x000000ffff0d7224 */ /* 0x000fe400078e0005 */
[----:B------:R-:W-:Y:S01]  /*d630*/  IMAD.MOV.U32 R12, RZ, RZ, R4 ;  /* 0x000000ffff0c7224 */ /* 0x000fe200078e0004 */
[----:B------:R-:W-:Y:S01]  /*d640*/  ISETP.GE.AND P3, PT, R54, RZ, PT ;  /* 0x000000ff3600720c */ /* 0x000fe20003f66270 */
[----:B------:R-:W-:Y:S01]  /*d650*/  @!P1 IMAD.MOV R14, RZ, RZ, -R14 ;  /* 0x000000ffff0e9224 */ /* 0x000fe200078e0a0e */
[----:B------:R-:W3:Y:S01]  /*d660*/  LDL.LU R54, [R1+0x3cc] ;  /* 0x0003cc0001367983 */ /* 0x000ee20000300800 */
[----:B------:R-:W-:-:S02]  /*d670*/  @!P4 IMAD.MOV R13, RZ, RZ, -R13 ;  /* 0x000000ffff0dc224 */ /* 0x000fc400078e0a0d */
[----:B------:R-:W-:Y:S01]  /*d680*/  @!P0 IMAD.MOV R12, RZ, RZ, -R12 ;  /* 0x000000ffff0c8224 */ /* 0x000fe200078e0a0c */
[----:B------:R-:W-:Y:S01]  /*d690*/  STL [R1+0x110], R14 ;  /* 0x0001100e01007387 */ /* 0x000fe20000100800 */
[----:B------:R-:W-:-:S03]  /*d6a0*/  @!P5 IMAD.IADD R33, R33, 0x1, -R0 ;  /* 0x000000012121d824 */ /* 0x000fc600078e0a00 */
[----:B------:R1:W-:Y:S04]  /*d6b0*/  STL [R1+0x10c], R13 ;  /* 0x00010c0d01007387 */ /* 0x0003e80000100800 */
[----:B------:R1:W-:Y:S01]  /*d6c0*/  STL [R1+0x108], R12 ;  /* 0x0001080c01007387 */ /* 0x0003e20000100800 */
[----:B-----5:R-:W-:Y:S02]  /*d6d0*/  IABS R9, R57 ;  /* 0x0000003900097213 */ /* 0x020fe40000000000 */
[----:B------:R-:W-:Y:S02]  /*d6e0*/  ISETP.GE.AND P5, PT, R57, RZ, PT ;  /* 0x000000ff3900720c */ /* 0x000fe40003fa6270 */
[----:B------:R-:W5:Y:S01]  /*d6f0*/  LDL.LU R57, [R1+0x3d0] ;  /* 0x0003d00001397983 */ /* 0x000f620000300800 */
[----:B--2---:R-:W-:Y:S01]  /*d700*/  IABS R2, R55 ;  /* 0x0000003700027213 */ /* 0x004fe20000000000 */
[----:B------:R-:W-:-:S04]  /*d710*/  IMAD.HI.U32 R32, R8, R7, RZ ;  /* 0x0000000708207227 */ /* 0x000fc800078e00ff */
[----:B------:R-:W-:-:S04]  /*d720*/  IMAD.HI.U32 R11, R8, R2, RZ ;  /* 0x00000002080b7227 */ /* 0x000fc800078e00ff */
[----:B------:R-:W-:Y:S02]  /*d730*/  IMAD.MOV R32, RZ, RZ, -R32 ;  /* 0x000000ffff207224 */ /* 0x000fe400078e0a20 */
[----:B------:R-:W-:Y:S02]  /*d740*/  IMAD.MOV R11, RZ, RZ, -R11 ;  /* 0x000000ffff0b7224 */ /* 0x000fe400078e0a0b */
[C---:B------:R-:W-:Y:S02]  /*d750*/  IMAD R7, R0.reuse, R32, R7 ;  /* 0x0000002000077224 */ /* 0x040fe400078e0207 */
[----:B------:R-:W-:-:S03]  /*d760*/  IMAD R2, R0, R11, R2 ;  /* 0x0000000b00027224 */ /* 0x000fc600078e0202 */
[C---:B------:R-:W-:Y:S02]  /*d770*/  ISETP.GT.U32.AND P1, PT, R0.reuse, R7, PT ;  /* 0x000000070000720c */ /* 0x040fe40003f24070 */
[----:B------:R-:W-:Y:S01]  /*d780*/  ISETP.GT.U32.AND P6, PT, R0, R2, PT ;  /* 0x000000020000720c */ /* 0x000fe20003fc4070 */
[----:B------:R-:W-:-:S04]  /*d790*/  IMAD.HI.U32 R11, R8, R9, RZ ;  /* 0x00000009080b7227 */ /* 0x000fc800078e00ff */
[----:B------:R-:W-:-:S04]  /*d7a0*/  IMAD.MOV R11, RZ, RZ, -R11 ;  /* 0x000000ffff0b7224 */ /* 0x000fc800078e0a0b */
[C---:B------:R-:W-:Y:S02]  /*d7b0*/  IMAD R9, R0.reuse, R11, R9 ;  /* 0x0000000b00097224 */ /* 0x040fe400078e0209 */
[--C-:B------:R-:W-:Y:S01]  /*d7c0*/  @!P1 IMAD.IADD R7, R7, 0x1, -R0.reuse ;  /* 0x0000000107079824 */ /* 0x100fe200078e0a00 */
[----:B------:R-:W-:Y:S01]  /*d7d0*/  ISETP.GT.U32.AND P1, PT, R0, R33, PT ;  /* 0x000000210000720c */ /* 0x000fe20003f24070 */
[----:B------:R-:W-:Y:S01]  /*d7e0*/  @!P6 IMAD.IADD R2, R2, 0x1, -R0 ;  /* 0x000000010202e824 */ /* 0x000fe200078e0a00 */
[----:B------:R-:W-:Y:S02]  /*d7f0*/  ISETP.GE.AND P0, PT, R55, RZ, PT ;  /* 0x000000ff3700720c */ /* 0x000fe40003f06270 */
[----:B------:R-:W2:Y:S02]  /*d800*/  LDL.LU R55, [R1+0x3d4] ;  /* 0x0003d40001377983 */ /* 0x000ea40000300800 */
[----:B------:R-:W-:Y:S02]  /*d810*/  ISETP.GT.U32.AND P6, PT, R0, R2, PT ;  /* 0x000000020000720c */ /* 0x000fe40003fc4070 */
[----:B------:R-:W-:-:S05]  /*d820*/  IABS R31, R52 ;  /* 0x00000034001f7213 */ /* 0x000fca0000000000 */
[----:B------:R-:W-:-:S04]  /*d830*/  IMAD.HI.U32 R11, R8, R31, RZ ;  /* 0x0000001f080b7227 */ /* 0x000fc800078e00ff */
[----:B------:R-:W-:-:S04]  /*d840*/  IMAD.MOV R11, RZ, RZ, -R11 ;  /* 0x000000ffff0b7224 */ /* 0x000fc800078e0a0b */
[----:B------:R-:W-:Y:S02]  /*d850*/  IMAD R31, R0, R11, R31 ;  /* 0x0000000b001f7224 */ /* 0x000fe400078e021f */
[----:B------:R-:W-:-:S03]  /*d860*/  @!P1 IMAD.IADD R33, R33, 0x1, -R0 ;  /* 0x0000000121219824 */ /* 0x000fc600078e0a00 */
[----:B------:R-:W-:Y:S01]  /*d870*/  ISETP.GT.U32.AND P1, PT, R0, R31, PT ;  /* 0x0000001f0000720c */ /* 0x000fe20003f24070 */
[----:B------:R-:W-:-:S04]  /*d880*/  @!P6 IMAD.IADD R2, R2, 0x1, -R0 ;  /* 0x000000010202e824 */ /* 0x000fc800078e0a00 */
[----:B------:R-:W-:-:S05]  /*d890*/  @!P0 IMAD.MOV R2, RZ, RZ, -R2 ;  /* 0x000000ffff028224 */ /* 0x000fca00078e0a02 */
[----:B------:R3:W-:Y:S03]  /*d8a0*/  STL [R1+0xbc], R2 ;  /* 0x0000bc0201007387 */ /* 0x0007e60000100800 */
[----:B------:R-:W-:Y:S01]  /*d8b0*/  @!P1 IMAD.IADD R31, R31, 0x1, -R0 ;  /* 0x000000011f1f9824 */ /* 0x000fe200078e0a00 */
[----:B0-----:R-:W-:-:S05]  /*d8c0*/  IABS R10, R38 ;  /* 0x00000026000a7213 */ /* 0x001fca0000000000 */
[----:B------:R-:W-:Y:S01]  /*d8d0*/  IMAD.HI.U32 R30, R8, R10, RZ ;  /* 0x0000000a081e7227 */ /* 0x000fe200078e00ff */
[----:B------:R-:W-:-:S03]  /*d8e0*/  ISETP.GT.U32.AND P4, PT, R0, R9, PT ;  /* 0x000000090000720c */ /* 0x000fc60003f84070 */
[----:B------:R-:W-:-:S04]  /*d8f0*/  IMAD.MOV R30, RZ, RZ, -R30 ;  /* 0x000000ffff1e7224 */ /* 0x000fc800078e0a1e */
[----:B------:R-:W-:-:S05]  /*d900*/  IMAD R10, R0, R30, R10 ;  /* 0x0000001e000a7224 */ /* 0x000fca00078e020a */
[C---:B------:R-:W-:Y:S01]  /*d910*/  ISETP.GT.U32.AND P6, PT, R0.reuse, R10, PT ;  /* 0x0000000a0000720c */ /* 0x040fe20003fc4070 */
[----:B------:R-:W-:Y:S01]  /*d920*/  @!P4 IMAD.IADD R9, R9, 0x1, -R0 ;  /* 0x000000010909c824 */ /* 0x000fe200078e0a00 */
[----:B------:R-:W-:-:S04]  /*d930*/  ISETP.GT.U32.AND P4, PT, R0, R7, PT ;  /* 0x000000070000720c */ /* 0x000fc80003f84070 */
[----:B------:R-:W-:-:S07]  /*d940*/  ISETP.GT.U32.AND P0, PT, R0, R9, PT ;  /* 0x000000090000720c */ /* 0x000fce0003f04070 */
[--C-:B------:R-:W-:Y:S02]  /*d950*/  @!P6 IMAD.IADD R10, R10, 0x1, -R0.reuse ;  /* 0x000000010a0ae824 */ /* 0x100fe400078e0a00 */
[----:B------:R-:W-:-:S03]  /*d960*/  @!P4 IMAD.IADD R7, R7, 0x1, -R0 ;  /* 0x000000010707c824 */ /* 0x000fc600078e0a00 */
[----:B------:R-:W-:Y:S02]  /*d970*/  ISETP.GT.U32.AND P6, PT, R0, R10, PT ;  /* 0x0000000a0000720c */ /* 0x000fe40003fc4070 */
[----:B------:R-:W-:Y:S01]  /*d980*/  ISETP.GE.AND P4, PT, R38, RZ, PT ;  /* 0x000000ff2600720c */ /* 0x000fe20003f86270 */
[----:B-1----:R-:W-:Y:S02]  /*d990*/  IMAD.MOV.U32 R13, RZ, RZ, R33 ;  /* 0x000000ffff0d7224 */ /* 0x002fe400078e0021 */
[----:B------:R-:W-:Y:S02]  /*d9a0*/  IMAD.MOV.U32 R12, RZ, RZ, R7 ;  /* 0x000000ffff0c7224 */ /* 0x000fe400078e0007 */
[----:B------:R-:W-:Y:S02]  /*d9b0*/  @!P0 IMAD.IADD R9, R9, 0x1, -R0 ;  /* 0x0000000109098824 */ /* 0x000fe400078e0a00 */
[----:B------:R-:W-:Y:S02]  /*d9c0*/  @!P3 IMAD.MOV R13, RZ, RZ, -R13 ;  /* 0x000000ffff0db224 */ /* 0x000fe400078e0a0d */
[----:B------:R-:W-:-:S02]  /*d9d0*/  @!P2 IMAD.MOV R12, RZ, RZ, -R12 ;  /* 0x000000ffff0ca224 */ /* 0x000fc400078e0a0c */
[----:B------:R-:W-:Y:S01]  /*d9e0*/  @!P6 IMAD.IADD R10, R10, 0x1, -R0 ;  /* 0x000000010a0ae824 */ /* 0x000fe200078e0a00 */
[----:B------:R-:W-:Y:S01]  /*d9f0*/  ISETP.GE.AND P6, PT, R52, RZ, PT ;  /* 0x000000ff3400720c */ /* 0x000fe20003fc6270 */
[----:B------:R-:W-:Y:S02]  /*da00*/  @!P5 IMAD.MOV R9, RZ, RZ, -R9 ;  /* 0x000000ffff09d224 */ /* 0x000fe400078e0a09 */
[----:B------:R-:W-:Y:S01]  /*da10*/  @!P4 IMAD.MOV R10, RZ, RZ, -R10 ;  /* 0x000000ffff0ac224 */ /* 0x000fe200078e0a0a */
[----:B----4-:R-:W-:Y:S02]  /*da20*/  IABS R5, R56 ;  /* 0x0000003800057213 */ /* 0x010fe40000000000 */
[----:B------:R-:W-:Y:S02]  /*da30*/  ISETP.GE.AND P1, PT, R56, RZ, PT ;  /* 0x000000ff3800720c */ /* 0x000fe40003f26270 */
[----:B------:R-:W4:Y:S01]  /*da40*/  LDL.LU R56, [R1+0x3d8] ;  /* 0x0003d80001387983 */ /* 0x000f220000300800 */
[----:B---3--:R-:W-:Y:S01]  /*da50*/  IABS R4, R53 ;  /* 0x0000003500047213 */ /* 0x008fe20000000000 */
[----:B------:R-:W-:-:S02]  /*da60*/  IMAD.HI.U32 R6, R8, R5, RZ ;  /* 0x0000000508067227 */ /* 0x000fc400078e00ff */
[----:B------:R-:W3:Y:S01]  /*da70*/  LDL.LU R52, [R1+0x3dc] ;  /* 0x0003dc0001347983 */ /* 0x000ee20000300800 */
[----:B------:R-:W-:-:S03]  /*da80*/  ISETP.GE.AND P4, PT, R53, RZ, PT ;  /* 0x000000ff3500720c */ /* 0x000fc60003f86270 */
[----:B------:R-:W-:Y:S01]  /*da90*/  STL [R1+0x104], R13 ;  /* 0x0001040d01007387 */ /* 0x000fe20000100800 */
[----:B------:R-:W-:-:S03]  /*daa0*/  IMAD.MOV R6, RZ, RZ, -R6 ;  /* 0x000000ffff067224 */ /* 0x000fc600078e0a06 */
[----:B------:R-:W-:Y:S01]  /*dab0*/  STL [R1+0x100], R12 ;  /* 0x0001000c01007387 */ /* 0x000fe20000100800 */
[----:B------:R-:W-:-:S03]  /*dac0*/  IMAD.MOV.U32 R2, RZ, RZ, R4 ;  /* 0x000000ffff027224 */ /* 0x000fc600078e0004 */
[----:B------:R-:W-:Y:S04]  /*dad0*/  STL [R1+0xfc], R9 ;  /* 0x0000fc0901007387 */ /* 0x000fe80000100800 */
[----:B------:R0:W-:Y:S01]  /*dae0*/  STL [R1+0xe8], R10 ;  /* 0x0000e80a01007387 */ /* 0x0001e20000100800 */
[----:B------:R-:W-:-:S03]  /*daf0*/  IMAD R5, R0, R6, R5 ;  /* 0x0000000600057224 */ /* 0x000fc600078e0205 */
[----:B------:R-:W3:Y:S01]  /*db00*/  LDL.LU R53, [R1+0x3e0] ;  /* 0x0003e00001357983 */ /* 0x000ee20000300800 */
[----:B------:R-:W-:-:S04]  /*db10*/  IMAD.HI.U32 R6, R8, R2, RZ ;  /* 0x0000000208067227 */ /* 0x000fc800078e00ff */
[----:B------:R-:W-:-:S04]  /*db20*/  IMAD.MOV R6, RZ, RZ, -R6 ;  /* 0x000000ffff067224 */ /* 0x000fc800078e0a06 */
[----:B------:R-:W-:-:S05]  /*db30*/  IMAD R2, R0, R6, R2 ;  /* 0x0000000600027224 */ /* 0x000fca00078e0202 */
[----:B------:R-:W-:Y:S02]  /*db40*/  ISETP.GT.U32.AND P3, PT, R0, R2, PT ;  /* 0x000000020000720c */ /* 0x000fe40003f64070 */
[----:B------:R-:W-:-:S05]  /*db50*/  IABS R11, R54 ;  /* 0x00000036000b7213 */ /* 0x000fca0000000000 */
[----:B------:R-:W-:Y:S01]  /*db60*/  IMAD.MOV.U32 R4, RZ, RZ, R11 ;  /* 0x000000ffff047224 */ /* 0x000fe200078e000b */
[----:B-----5:R-:W-:-:S05]  /*db70*/  IABS R11, R57 ;  /* 0x00000039000b7213 */ /* 0x020fca0000000000 */
[----:B------:R-:W-:Y:S01]  /*db80*/  @!P3 IMAD.IADD R2, R2, 0x1, -R0 ;  /* 0x000000010202b824 */ /* 0x000fe200078e0a00 */
[----:B------:R-:W-:Y:S02]  /*db90*/  ISETP.GE.AND P3, PT, R57, RZ, PT ;  /* 0x000000ff3900720c */ /* 0x000fe40003f66270 */
[----:B------:R-:W5:Y:S01]  /*dba0*/  LDL.LU R57, [R1+0x3e4] ;  /* 0x0003e40001397983 */ /* 0x000f620000300800 */
[----:B------:R-:W-:Y:S01]  /*dbb0*/  ISETP.GT.U32.AND P0, PT, R0, R5, PT ;  /* 0x000000050000720c */ /* 0x000fe20003f04070 */
[----:B------:R-:W-:-:S12]  /*dbc0*/  IMAD.HI.U32 R7, R8, R11, RZ ;  /* 0x0000000b08077227 */ /* 0x000fd800078e00ff */
[----:B------:R-:W-:Y:S01]  /*dbd0*/  @!P0 IMAD.IADD R5, R5, 0x1, -R0 ;  /* 0x0000000105058824 */ /* 0x000fe200078e0a00 */
[----:B------:R-:W-:Y:S01]  /*dbe0*/  ISETP.GT.U32.AND P0, PT, R0, R31, PT ;  /* 0x0000001f0000720c */ /* 0x000fe20003f04070 */
[----:B------:R-:W-:-:S03]  /*dbf0*/  IMAD.HI.U32 R30, R8, R4, RZ ;  /* 0x00000004081e7227 */ /* 0x000fc600078e00ff */
[C---:B------:R-:W-:Y:S01]  /*dc00*/  ISETP.GT.U32.AND P2, PT, R0.reuse, R5, PT ;  /* 0x000000050000720c */ /* 0x040fe20003f44070 */
[----:B------:R-:W-:Y:S02]  /*dc10*/  IMAD.MOV R7, RZ, RZ, -R7 ;  /* 0x000000ffff077224 */ /* 0x000fe400078e0a07 */
[----:B------:R-:W-:Y:S02]  /*dc20*/  IMAD.MOV R30, RZ, RZ, -R30 ;  /* 0x000000ffff1e7224 */ /* 0x000fe400078e0a1e */
[----:B0-----:R-:W-:-:S04]  /*dc30*/  IMAD R10, R0, R7, R11 ;  /* 0x00000007000a7224 */ /* 0x001fc800078e020b */
[----:B------:R-:W-:-:S04]  /*dc40*/  @!P0 IMAD.IADD R31, R31, 0x1, -R0 ;  /* 0x000000011f1f8824 */ /* 0x000fc800078e0a00 */
[----:B------:R-:W-:Y:S02]  /*dc50*/  IMAD.MOV.U32 R11, RZ, RZ, R31 ;  /* 0x000000ffff0b7224 */ /* 0x000fe400078e001f */
[C---:B------:R-:W-:Y:S02]  /*dc60*/  IMAD R4, R0.reuse, R30, R4 ;  /* 0x0000001e00047224 */ /* 0x040fe400078e0204 */
[----:B------:R-:W-:Y:S01]  /*dc70*/  @!P6 IMAD.MOV R11, RZ, RZ, -R11 ;  /* 0x000000ffff0be224 */ /* 0x000fe200078e0a0b */
[C---:B------:R-:W-:Y:S01]  /*dc80*/  ISETP.GT.U32.AND P6, PT, R0.reuse, R2, PT ;  /* 0x000000020000720c */ /* 0x040fe20003fc4070 */
[----:B------:R-:W-:Y:S01]  /*dc90*/  @!P2 IMAD.IADD R5, R5, 0x1, -R0 ;  /* 0x000000010505a824 */ /* 0x000fe200078e0a00 */
[----:B------:R-:W-:Y:S02]  /*dca0*/  ISETP.GT.U32.AND P5, PT, R0, R4, PT ;  /* 0x000000040000720c */ /* 0x000fe40003fa4070 */
[----:B------:R0:W-:Y:S01]  /*dcb0*/  STL [R1+0xec], R11 ;  /* 0x0000ec0b01007387 */ /* 0x0001e20000100800 */
[----:B------:R-:W-:-:S03]  /*dcc0*/  ISETP.GE.AND P0, PT, R54, RZ, PT ;  /* 0x000000ff3600720c */ /* 0x000fc60003f06270 */
[----:B------:R-:W5:Y:S01]  /*dcd0*/  LDL.LU R54, [R1+0x3e8] ;  /* 0x0003e80001367983 */ /* 0x000f620000300800 */
[----:B0-----:R-:W-:-:S04]  /*dce0*/  IMAD.MOV.U32 R11, RZ, RZ, R5 ;  /* 0x000000ffff0b7224 */ /* 0x001fc800078e0005 */
[----:B------:R-:W-:Y:S01]  /*dcf0*/  @!P1 IMAD.MOV R11, RZ, RZ, -R11 ;  /* 0x000000ffff0b9224 */ /* 0x000fe200078e0a0b */
[----:B--2---:R-:W-:Y:S01]  /*dd00*/  IABS R6, R55 ;  /* 0x0000003700067213 */ /* 0x004fe20000000000 */
[--C-:B------:R-:W-:Y:S01]  /*dd10*/  @!P6 IMAD.IADD R2, R2, 0x1, -R0.reuse ;  /* 0x000000010202e824 */ /* 0x100fe200078e0a00 */
[----:B------:R-:W-:Y:S02]  /*dd20*/  ISETP.GE.AND P6, PT, R55, RZ, PT ;  /* 0x000000ff3700720c */ /* 0x000fe40003fc6270 */
[----:B------:R-:W-:Y:S01]  /*dd30*/  STL [R1+0xf8], R11 ;  /* 0x0000f80b01007387 */ /* 0x000fe20000100800 */
[----:B------:R-:W-:-:S03]  /*dd40*/  @!P5 IMAD.IADD R4, R4, 0x1, -R0 ;  /* 0x000000010404d824 */ /* 0x000fc600078e0a00 */
[----:B------:R-:W2:Y:S02]  /*dd50*/  LDL.LU R55, [R1+0x3ec] ;  /* 0x0003ec0001377983 */ /* 0x000ea40000300800 */
[----:B------:R-:W-:Y:S01]  /*dd60*/  ISETP.GT.U32.AND P5, PT, R0, R4, PT ;  /* 0x000000040000720c */ /* 0x000fe20003fa4070 */
[----:B------:R-:W-:-:S04]  /*dd70*/  IMAD.HI.U32 R7, R8, R6, RZ ;  /* 0x0000000608077227 */ /* 0x000fc800078e00ff */
[----:B------:R-:W-:-:S08]  /*dd80*/  IMAD.MOV R9, RZ, RZ, -R7 ;  /* 0x000000ffff097224 */ /* 0x000fd000078e0a07 */
[----:B------:R-:W-:Y:S01]  /*dd90*/  @!P5 IMAD.IADD R4, R4, 0x1, -R0 ;  /* 0x000000010404d824 */ /* 0x000fe200078e0a00 */
[----:B------:R-:W-:-:S13]  /*dda0*/  ISETP.GT.U32.AND P2, PT, R0, R10, PT ;  /* 0x0000000a0000720c */ /* 0x000fda0003f44070 */
[----:B------:R-:W-:-:S05]  /*ddb0*/  @!P2 IMAD.IADD R10, R10, 0x1, -R0 ;  /* 0x000000010a0aa824 */ /* 0x000fca00078e0a00 */
[----:B------:R-:W-:Y:S01]  /*ddc0*/  ISETP.GT.U32.AND P2, PT, R0, R10, PT ;  /* 0x0000000a0000720c */ /* 0x000fe20003f44070 */
[----:B------:R-:W-:Y:S02]  /*ddd0*/  @!P4 IMAD.MOV R2, RZ, RZ, -R2 ;  /* 0x000000ffff02c224 */ /* 0x000fe400078e0a02 */
[----:B------:R-:W-:-:S10]  /*dde0*/  @!P0 IMAD.MOV R4, RZ, RZ, -R4 ;  /* 0x000000ffff048224 */ /* 0x000fd400078e0a04 */
[----:B------:R-:W-:-:S04]  /*ddf0*/  @!P2 IMAD.IADD R10, R10, 0x1, -R0 ;  /* 0x000000010a0aa824 */ /* 0x000fc800078e0a00 */
[----:B------:R-:W-:Y:S02]  /*de00*/  IMAD.MOV.U32 R12, RZ, RZ, R10 ;  /* 0x000000ffff0c7224 */ /* 0x000fe400078e000a */
[----:B------:R-:W-:Y:S02]  /*de10*/  IMAD R9, R0, R9, R6 ;  /* 0x0000000900097224 */ /* 0x000fe400078e0206 */
[----:B------:R-:W-:-:S03]  /*de20*/  @!P3 IMAD.MOV R12, RZ, RZ, -R12 ;  /* 0x000000ffff0cb224 */ /* 0x000fc600078e0a0c */
[----:B------:R-:W-:-:S13]  /*de30*/  ISETP.GT.U32.AND P1, PT, R0, R9, PT ;  /* 0x000000090000720c */ /* 0x000fda0003f24070 */
[----:B------:R-:W-:-:S05]  /*de40*/  @!P1 IMAD.IADD R9, R9, 0x1, -R0 ;  /* 0x0000000109099824 */ /* 0x000fca00078e0a00 */
[----:B------:R-:W-:Y:S02]  /*de50*/  ISETP.GT.U32.AND P1, PT, R0, R9, PT ;  /* 0x000000090000720c */ /* 0x000fe40003f24070 */
[----:B----4-:R-:W-:Y:S02]  /*de60*/  IABS R7, R56 ;  /* 0x0000003800077213 */ /* 0x010fe40000000000 */
[----:B------:R-:W-:Y:S02]  /*de70*/  ISETP.GE.AND P5, PT, R56, RZ, PT ;  /* 0x000000ff3800720c */ /* 0x000fe40003fa6270 */
[----:B------:R-:W4:Y:S01]  /*de80*/  LDL.LU R56, [R1+0x3f0] ;  /* 0x0003f00001387983 */ /* 0x000f220000300800 */
[----:B------:R-:W-:-:S03]  /*de90*/  IMAD.HI.U32 R5, R8, R7, RZ ;  /* 0x0000000708057227 */ /* 0x000fc600078e00ff */
[----:B------:R-:W4:Y:S01]  /*dea0*/  LDL.LU R41, [R1+0x3f4] ;  /* 0x0003f40001297983 */ /* 0x000f220000300800 */
[----:B------:R-:W-:-:S03]  /*deb0*/  IMAD.MOV R5, RZ, RZ, -R5 ;  /* 0x000000ffff057224 */ /* 0x000fc600078e0a05 */
[----:B------:R0:W-:Y:S01]  /*dec0*/  STL [R1+0xf0], R2 ;  /* 0x0000f00201007387 */ /* 0x0001e20000100800 */
[----:B------:R-:W-:-:S03]  /*ded0*/  IMAD R7, R0, R5, R7 ;  /* 0x0000000500077224 */ /* 0x000fc600078e0207 */
[----:B------:R1:W-:Y:S04]  /*dee0*/  STL [R1+0x220], R4 ;  /* 0x0002200401007387 */ /* 0x0003e80000100800 */
[----:B------:R-:W-:Y:S01]  /*def0*/  STL [R1+0x238], R12 ;  /* 0x0002380c01007387 */ /* 0x000fe20000100800 */
[----:B---3--:R-:W-:-:S03]  /*df00*/  IABS R5, R53 ;  /* 0x0000003500057213 */ /* 0x008fc60000000000 */
[----:B------:R-:W3:Y:S01]  /*df10*/  LDL.LU R40, [R1+0x3f8] ;  /* 0x0003f80001287983 */ /* 0x000ee20000300800 */
[----:B------:R-:W-:-:S03]  /*df20*/  ISETP.GE.AND P3, PT, R53, RZ, PT ;  /* 0x000000ff3500720c */ /* 0x000fc60003f66270 */
[----:B------:R-:W3:Y:S01]  /*df30*/  LDL.LU R53, [R1+0x3fc] ;  /* 0x0003fc0001357983 */ /* 0x000ee20000300800 */
[----:B0-----:R-:W-:Y:S02]  /*df40*/  IMAD.MOV.U32 R2, RZ, RZ, R5 ;  /* 0x000000ffff027224 */ /* 0x001fe400078e0005 */
[----:B------:R-:W-:Y:S01]  /*df50*/  @!P1 IMAD.IADD R9, R9, 0x1, -R0 ;  /* 0x0000000109099824 */ /* 0x000fe200078e0a00 */
[----:B-----5:R-:W-:Y:S02]  /*df60*/  IABS R5, R57 ;  /* 0x0000003900057213 */ /* 0x020fe40000000000 */
[----:B------:R-:W-:Y:S02]  /*df70*/  ISETP.GE.AND P1, PT, R57, RZ, PT ;  /* 0x000000ff3900720c */ /* 0x000fe40003f26270 */
[----:B------:R-:W5:Y:S01]  /*df80*/  LDL.LU R57, [R1+0x400] ;  /* 0x0004000001397983 */ /* 0x000f620000300800 */
[----:B------:R-:W-:Y:S02]  /*df90*/  IABS R6, R52 ;  /* 0x0000003400067213 */ /* 0x000fe40000000000 */
[----:B------:R-:W-:Y:S01]  /*dfa0*/  ISETP.GT.U32.AND P2, PT, R0, R7, PT ;  /* 0x000000070000720c */ /* 0x000fe20003f44070 */
[----:B------:R-:W5:Y:S02]  /*dfb0*/  LDL.LU R39, [R1+0x404] ;  /* 0x0004040001277983 */ /* 0x000f640000300800 */
[----:B------:R-:W-:-:S04]  /*dfc0*/  IMAD.HI.U32 R11, R8, R6, RZ ;  /* 0x00000006080b7227 */ /* 0x000fc800078e00ff */
[----:B------:R-:W-:Y:S02]  /*dfd0*/  IMAD.MOV R11, RZ, RZ, -R11 ;  /* 0x000000ffff0b7224 */ /* 0x000fe400078e0a0b */
[----:B------:R-:W-:-:S04]  /*dfe0*/  IMAD.HI.U32 R10, R8, R2, RZ ;  /* 0x00000002080a7227 */ /* 0x000fc800078e00ff */
[----:B------:R-:W-:Y:S02]  /*dff0*/  IMAD R6, R0, R11, R6 ;  /* 0x0000000b00067224 */ /* 0x000fe400078e0206 */
[----:B------:R-:W-:-:S03]  /*e000*/  IMAD.MOV R10, RZ, RZ, -R10 ;  /* 0x000000ffff0a7224 */ /* 0x000fc600078e0a0a */
[C---:B------:R-:W-:Y:S01]  /*e010*/  ISETP.GT.U32.AND P0, PT, R0.reuse, R6, PT ;  /* 0x000000060000720c */ /* 0x040fe20003f04070 */
[----:B------:R-:W-:Y:S02]  /*e020*/  @!P2 IMAD.IADD R7, R7, 0x1, -R0 ;  /* 0x000000010707a824 */ /* 0x000fe400078e0a00 */
[----:B------:R-:W-:-:S03]  /*e030*/  IMAD R2, R0, R10, R2 ;  /* 0x0000000a00027224 */ /* 0x000fc600078e0202 */
[----:B------:R-:W-:Y:S02]  /*e040*/  ISETP.GT.U32.AND P2, PT, R0, R7, PT ;  /* 0x000000070000720c */ /* 0x000fe40003f44070 */
[----:B-1----:R-:W-:-:S05]  /*e050*/  IABS R4, R54 ;  /* 0x0000003600047213 */ /* 0x002fca0000000000 */
[----:B------:R-:W-:-:S04]  /*e060*/  IMAD.HI.U32 R10, R8, R4, RZ ;  /* 0x00000004080a7227 */ /* 0x000fc800078e00ff */
[----:B------:R-:W-:Y:S02]  /*e070*/  IMAD.MOV R10, RZ, RZ, -R10 ;  /* 0x000000ffff0a7224 */ /* 0x000fe400078e0a0a */
[----:B------:R-:W-:Y:S02]  /*e080*/  @!P0 IMAD.IADD R6, R6, 0x1, -R0 ;  /* 0x0000000106068824 */ /* 0x000fe400078e0a00 */
[----:B------:R-:W-:Y:S01]  /*e090*/  IMAD R4, R0, R10, R4 ;  /* 0x0000000a00047224 */ /* 0x000fe200078e0204 */
[----:B--2---:R-:W-:-:S05]  /*e0a0*/  IABS R32, R55 ;  /* 0x0000003700207213 */ /* 0x004fca0000000000 */
[----:B------:R-:W-:Y:S01]  /*e0b0*/  IMAD.HI.U32 R10, R8, R32, RZ ;  /* 0x00000020080a7227 */ /* 0x000fe200078e00ff */
[----:B------:R-:W-:-:S03]  /*e0c0*/  ISETP.GT.U32.AND P0, PT, R0, R6, PT ;  /* 0x000000060000720c */ /* 0x000fc60003f04070 */
[----:B------:R-:W-:Y:S01]  /*e0d0*/  IMAD.MOV R10, RZ, RZ, -R10 ;  /* 0x000000ffff0a7224 */ /* 0x000fe200078e0a0a */
[----:B------:R-:W-:Y:S01]  /*e0e0*/  ISETP.GE.AND P4, PT, R52, RZ, PT ;  /* 0x000000ff3400720c */ /* 0x000fe20003f86270 */
[----:B------:R-:W-:Y:S02]  /*e0f0*/  @!P2 IMAD.IADD R7, R7, 0x1, -R0 ;  /* 0x000000010707a824 */ /* 0x000fe400078e0a00 */
[----:B------:R-:W-:Y:S02]  /*e100*/  IMAD R32, R0, R10, R32 ;  /* 0x0000000a00207224 */ /* 0x000fe400078e0220 */
[----:B------:R-:W-:-:S03]  /*e110*/  @!P5 IMAD.MOV R7, RZ, RZ, -R7 ;  /* 0x000000ffff07d224 */ /* 0x000fc600078e0a07 */
[----:B------:R-:W-:Y:S01]  /*e120*/  ISETP.GT.U32.AND P5, PT, R0, R32, PT ;  /* 0x000000200000720c */ /* 0x000fe20003fa4070 */
[----:B------:R-:W-:Y:S02]  /*e130*/  @!P0 IMAD.IADD R6, R6, 0x1, -R0 ;  /* 0x0000000106068824 */ /* 0x000fe400078e0a00 */
[----:B------:R-:W-:Y:S02]  /*e140*/  @!P6 IMAD.MOV R9, RZ, RZ, -R9 ;  /* 0x000000ffff09e224 */ /* 0x000fe400078e0a09 */
[----:B------:R-:W-:-:S03]  /*e150*/  @!P4 IMAD.MOV R6, RZ, RZ, -R6 ;  /* 0x000000ffff06c224 */ /* 0x000fc600078e0a06 */
[----:B------:R-:W-:Y:S04]  /*e160*/  STL [R1+0xe0], R9 ;  /* 0x0000e00901007387 */ /* 0x000fe80000100800 */
[----:B------:R-:W-:Y:S01]  /*e170*/  STL [R1+0xdc], R7 ;  /* 0x0000dc0701007387 */ /* 0x000fe20000100800 */
[----:B------:R-:W-:Y:S01]  /*e180*/  @!P5 IMAD.IADD R32, R32, 0x1, -R0 ;  /* 0x000000012020d824 */ /* 0x000fe200078e0a00 */
[----:B------:R-:W-:Y:S02]  /*e190*/  ISETP.GE.AND P5, PT, R55, RZ, PT ;  /* 0x000000ff3700720c */ /* 0x000fe40003fa6270 */
[----:B------:R0:W-:Y:S04]  /*e1a0*/  STL [R1+0xd8], R6 ;  /* 0x0000d80601007387 */ /* 0x0001e80000100800 */
[----:B------:R-:W2:Y:S01]  /*e1b0*/  LDL.LU R55, [R1+0x408] ;  /* 0x0004080001377983 */ /* 0x000ea20000300800 */
[----:B------:R-:W-:Y:S01]  /*e1c0*/  IMAD.HI.U32 R11, R8, R5, RZ ;  /* 0x00000005080b7227 */ /* 0x000fe200078e00ff */
[----:B------:R-:W-:-:S03]  /*e1d0*/  ISETP.GT.U32.AND P2, PT, R0, R2, PT ;  /* 0x000000020000720c */ /* 0x000fc60003f44070 */
[----:B------:R-:W-:-:S04]  /*e1e0*/  IMAD.MOV R11, RZ, RZ, -R11 ;  /* 0x000000ffff0b7224 */ /* 0x000fc800078e0a0b */
[----:B------:R-:W-:-:S05]  /*e1f0*/  IMAD R5, R0, R11, R5 ;  /* 0x0000000b00057224 */ /* 0x000fca00078e0205 */
[----:B------:R-:W-:Y:S01]  /*e200*/  ISETP.GT.U32.AND P0, PT, R0, R5, PT ;  /* 0x000000050000720c */ /* 0x000fe20003f04070 */
[----:B------:R-:W-:Y:S01]  /*e210*/  @!P2 IMAD.IADD R2, R2, 0x1, -R0 ;  /* 0x000000010202a824 */ /* 0x000fe200078e0a00 */
[----:B------:R-:W-:-:S11]  /*e220*/  ISETP.GT.U32.AND P2, PT, R0, R4, PT ;  /* 0x000000040000720c */ /* 0x000fd60003f44070 */
[--C-:B------:R-:W-:Y:S01]  /*e230*/  @!P0 IMAD.IADD R5, R5, 0x1, -R0.reuse ;  /* 0x0000000105058824 */ /* 0x100fe200078e0a00 */
[----:B------:R-:W-:Y:S01]  /*e240*/  ISETP.GT.U32.AND P0, PT, R0, R2, PT ;  /* 0x000000020000720c */ /* 0x000fe20003f04070 */
[----:B------:R-:W-:-:S05]  /*e250*/  @!P2 IMAD.IADD R4, R4, 0x1, -R0 ;  /* 0x000000010404a824 */ /* 0x000fca00078e0a00 */
[----:B------:R-:W-:-:S07]  /*e260*/  ISETP.GT.U32.AND P2, PT, R0, R4, PT ;  /* 0x000000040000720c */ /* 0x000fce0003f44070 */
[----:B------:R-:W-:Y:S01]  /*e270*/  @!P0 IMAD.IADD R2, R2, 0x1, -R0 ;  /* 0x0000000102028824 */ /* 0x000fe200078e0a00 */
[----:B------:R-:W-:-:S03]  /*e280*/  ISETP.GE.AND P0, PT, R54, RZ, PT ;  /* 0x000000ff3600720c */ /* 0x000fc60003f06270 */
[----:B------:R-:W-:Y:S01]  /*e290*/  @!P3 IMAD.MOV R2, RZ, RZ, -R2 ;  /* 0x000000ffff02b224 */ /* 0x000fe200078e0a02 */
[----:B------:R-:W-:Y:S01]  /*e2a0*/  ISETP.GT.U32.AND P6, PT, R0, R5, PT ;  /* 0x000000050000720c */ /* 0x000fe20003fc4070 */
[----:B------:R-:W-:Y:S01]  /*e2b0*/  @!P2 IMAD.IADD R4, R4, 0x1, -R0 ;  /* 0x000000010404a824 */ /* 0x000fe200078e0a00 */
[----:B----4-:R-:W-:-:S05]  /*e2c0*/  IABS R34, R56 ;  /* 0x0000003800227213 */ /* 0x010fca0000000000 */
[----:B------:R-:W-:-:S04]  /*e2d0*/  IMAD.HI.U32 R31, R8, R34, RZ ;  /* 0x00000022081f7227 */ /* 0x000fc800078e00ff */
[----:B------:R-:W-:-:S04]  /*e2e0*/  IMAD.MOV R31, RZ, RZ, -R31 ;  /* 0x000000ffff1f7224 */ /* 0x000fc800078e0a1f */
[----:B------:R-:W-:-:S05]  /*e2f0*/  IMAD R34, R0, R31, R34 ;  /* 0x0000001f00227224 */ /* 0x000fca00078e0222 */
[----:B------:R-:W-:-:S13]  /*e300*/  ISETP.GT.U32.AND P4, PT, R0, R34, PT ;  /* 0x000000220000720c */ /* 0x000fda0003f84070 */
[----:B------:R-:W-:Y:S01]  /*e310*/  @!P4 IMAD.IADD R34, R34, 0x1, -R0 ;  /* 0x000000012222c824 */ /* 0x000fe200078e0a00 */
[----:B------:R-:W-:Y:S02]  /*e320*/  ISETP.GE.AND P4, PT, R56, RZ, PT ;  /* 0x000000ff3800720c */ /* 0x000fe40003f86270 */
[----:B------:R-:W4:Y:S04]  /*e330*/  LDL.LU R56, [R1+0x40c] ;  /* 0x00040c0001387983 */ /* 0x000f280000300800 */
[----:B------:R-:W4:Y:S01]  /*e340*/  LDL.LU R38, [R1+0x410] ;  /* 0x0004100001267983 */ /* 0x000f220000300800 */
[----:B---3--:R-:W-:Y:S02]  /*e350*/  IABS R10, R40 ;  /* 0x00000028000a7213 */ /* 0x008fe40000000000 */
[----:B------:R-:W-:Y:S01]  /*e360*/  IABS R11, R53 ;  /* 0x00000035000b7213 */ /* 0x000fe20000000000 */
[----:B------:R-:W3:Y:S02]  /*e370*/  LDL.LU R52, [R1+0x414] ;  /* 0x0004140001347983 */ /* 0x000ee40000300800 */
[----:B------:R-:W-:-:S02]  /*e380*/  IMAD.HI.U32 R31, R8, R10, RZ ;  /* 0x0000000a081f7227 */ /* 0x000fc400078e00ff */
[----:B------:R1:W-:Y:S02]  /*e390*/  STL [R1+0xd4], R2 ;  /* 0x0000d40201007387 */ /* 0x0003e40000100800 */
[----:B0-----:R-:W-:Y:S02]  /*e3a0*/  IMAD.HI.U32 R6, R8, R11, RZ ;  /* 0x0000000b08067227 */ /* 0x001fe400078e00ff */
[----:B------:R-:W3:Y:S02]  /*e3b0*/  LDL.LU R54, [R1+0x418] ;  /* 0x0004180001367983 */ /* 0x000ee40000300800 */
[----:B------:R-:W-:Y:S02]  /*e3c0*/  IMAD.MOV R31, RZ, RZ, -R31 ;  /* 0x000000ffff1f7224 */ /* 0x000fe400078e0a1f */
[----:B------:R-:W-:Y:S02]  /*e3d0*/  IMAD.MOV R6, RZ, RZ, -R6 ;  /* 0x000000ffff067224 */ /* 0x000fe400078e0a06 */
[----:B------:R-:W-:-:S02]  /*e3e0*/  IMAD R31, R0, R31, R10 ;  /* 0x0000001f001f7224 */ /* 0x000fc400078e020a */
[----:B------:R-:W-:Y:S02]  /*e3f0*/  IMAD R10, R0, R6, R11 ;  /* 0x00000006000a7224 */ /* 0x000fe400078e020b */
[----:B-1----:R-:W-:Y:S01]  /*e400*/  IMAD.MOV.U32 R2, RZ, RZ, R4 ;  /* 0x000000ffff027224 */ /* 0x002fe200078e0004 */
[----:B------:R-:W-:-:S03]  /*e410*/  IABS R33, R41 ;  /* 0x0000002900217213 */ /* 0x000fc60000000000 */
[----:B------:R-:W-:Y:S01]  /*e420*/  @!P0 IMAD.MOV R2, RZ, RZ, -R2 ;  /* 0x000000ffff028224 */ /* 0x000fe200078e0a02 */
[----:B------:R-:W-:Y:S01]  /*e430*/  ISETP.GT.U32.AND P0, PT, R0, R10, PT ;  /* 0x0000000a0000720c */ /* 0x000fe20003f04070 */
[----:B------:R-:W-:Y:S02]  /*e440*/  @!P6 IMAD.IADD R5, R5, 0x1, -R0 ;  /* 0x000000010505e824 */ /* 0x000fe400078e0a00 */
[----:B------:R-:W-:-:S04]  /*e450*/  IMAD.HI.U32 R30, R8, R33, RZ ;  /* 0x00000021081e7227 */ /* 0x000fc800078e00ff */
[----:B------:R-:W-:Y:S02]  /*e460*/  @!P1 IMAD.MOV R5, RZ, RZ, -R5 ;  /* 0x000000ffff059224 */ /* 0x000fe400078e0a05 */
[----:B------:R-:W-:-:S03]  /*e470*/  IMAD.MOV R30, RZ, RZ, -R30 ;  /* 0x000000ffff1e7224 */ /* 0x000fc600078e0a1e */
[----:B------:R-:W-:Y:S01]  /*e480*/  STL [R1+0xd0], R5 ;  /* 0x0000d00501007387 */ /* 0x000fe20000100800 */
[----:B------:R-:W-:Y:S01]  /*e490*/  IMAD R33, R0, R30, R33 ;  /* 0x0000001e00217224 */ /* 0x000fe200078e0221 */
[----:B-----5:R-:W-:Y:S01]  /*e4a0*/  IABS R30, R57 ;  /* 0x00000039001e7213 */ /* 0x020fe20000000000 */
[----:B------:R-:W-:Y:S01]  /*e4b0*/  @!P0 IMAD.IADD R10, R10, 0x1, -R0 ;  /* 0x000000010a0a8824 */ /* 0x000fe200078e0a00 */
[----:B------:R-:W-:Y:S01]  /*e4c0*/  STL [R1+0xcc], R2 ;  /* 0x0000cc0201007387 */ /* 0x000fe20000100800 */
[----:B------:R-:W-:-:S03]  /*e4d0*/  ISETP.GE.AND P0, PT, R57, RZ, PT ;  /* 0x000000ff3900720c */ /* 0x000fc60003f06270 */
[----:B------:R-:W5:Y:S01]  /*e4e0*/  LDL.LU R57, [R1+0x41c] ;  /* 0x00041c0001397983 */ /* 0x000f620000300800 */
[----:B------:R-:W-:Y:S01]  /*e4f0*/  ISETP.GT.U32.AND P6, PT, R0, R33, PT ;  /* 0x000000210000720c */ /* 0x000fe20003fc4070 */
[----:B------:R-:W-:-:S12]  /*e500*/  IMAD.HI.U32 R7, R8, R30, RZ ;  /* 0x0000001e08077227 */ /* 0x000fd800078e00ff */
[----:B------:R-:W-:-:S05]  /*e510*/  @!P6 IMAD.IADD R33, R33, 0x1, -R0 ;  /* 0x000000012121e824 */ /* 0x000fca00078e0a00 */
[C---:B------:R-:W-:Y:S01]  /*e520*/  ISETP.GT.U32.AND P1, PT, R0.reuse, R33, PT ;  /* 0x000000210000720c */ /* 0x040fe20003f24070 */
[----:B------:R-:W-:Y:S01]  /*e530*/  IMAD.MOV R7, RZ, RZ, -R7 ;  /* 0x000000ffff077224 */ /* 0x000fe200078e0a07 */
[C---:B------:R-:W-:Y:S02]  /*e540*/  ISETP.GT.U32.AND P2, PT, R0.reuse, R31, PT ;  /* 0x0000001f0000720c */ /* 0x040fe40003f44070 */
[----:B------:R-:W-:Y:S01]  /*e550*/  IABS R6, R39 ;  /* 0x0000002700067213 */ /* 0x000fe20000000000 */
[----:B------:R-:W-:-:S04]  /*e560*/  IMAD R30, R0, R7, R30 ;  /* 0x00000007001e7224 */ /* 0x000fc800078e021e */
[----:B------:R-:W-:-:S04]  /*e570*/  IMAD.HI.U32 R9, R8, R6, RZ ;  /* 0x0000000608097227 */ /* 0x000fc800078e00ff */
[--C-:B------:R-:W-:Y:S01]  /*e580*/  @!P1 IMAD.IADD R33, R33, 0x1, -R0.reuse ;  /* 0x0000000121219824 */ /* 0x100fe200078e0a00 */
[C---:B------:R-:W-:Y:S01]  /*e590*/  ISETP.GT.U32.AND P1, PT, R0.reuse, R30, PT ;  /* 0x0000001e0000720c */ /* 0x040fe20003f24070 */
[----:B------:R-:W-:Y:S01]  /*e5a0*/  IMAD.MOV R9, RZ, RZ, -R9 ;  /* 0x000000ffff097224 */ /* 0x000fe200078e0a09 */
[C---:B------:R-:W-:Y:S01]  /*e5b0*/  ISETP.GT.U32.AND P6, PT, R0.reuse, R32, PT ;  /* 0x000000200000720c */ /* 0x040fe20003fc4070 */
[----:B------:R-:W-:Y:S01]  /*e5c0*/  @!P2 IMAD.IADD R31, R31, 0x1, -R0 ;  /* 0x000000011f1fa824 */ /* 0x000fe200078e0a00 */
[C---:B------:R-:W-:Y:S01]  /*e5d0*/  ISETP.GT.U32.AND P2, PT, R0.reuse, R34, PT ;  /* 0x000000220000720c */ /* 0x040fe20003f44070 */
[----:B------:R-:W-:-:S08]  /*e5e0*/  IMAD R9, R0, R9, R6 ;  /* 0x0000000900097224 */ /* 0x000fd000078e0206 */
[--C-:B------:R-:W-:Y:S01]  /*e5f0*/  @!P1 IMAD.IADD R30, R30, 0x1, -R0.reuse ;  /* 0x000000011e1e9824 */ /* 0x100fe200078e0a00 */
[C---:B------:R-:W-:Y:S02]  /*e600*/  ISETP.GT.U32.AND P1, PT, R0.reuse, R9, PT ;  /* 0x000000090000720c */ /* 0x040fe40003f24070 */
[----:B------:R-:W-:Y:S01]  /*e610*/  ISETP.GT.U32.AND P3, PT, R0, R31, PT ;  /* 0x0000001f0000720c */ /* 0x000fe20003f64070 */
[--C-:B------:R-:W-:Y:S02]  /*e620*/  @!P6 IMAD.IADD R32, R32, 0x1, -R0.reuse ;  /* 0x000000012020e824 */ /* 0x100fe400078e0a00 */
[----:B------:R-:W-:Y:S01]  /*e630*/  @!P2 IMAD.IADD R34, R34, 0x1, -R0 ;  /* 0x000000012222a824 */ /* 0x000fe200078e0a00 */
[----:B------:R-:W-:Y:S01]  /*e640*/  ISETP.GE.AND P6, PT, R41, RZ, PT ;  /* 0x000000ff2900720c */ /* 0x000fe20003fc6270 */
[----:B------:R-:W-:Y:S01]  /*e650*/  IMAD.MOV.U32 R13, RZ, RZ, R32 ;  /* 0x000000ffff0d7224 */ /* 0x000fe200078e0020 */
[----:B------:R-:W-:Y:S01]  /*e660*/  ISETP.GE.AND P2, PT, R40, RZ, PT ;  /* 0x000000ff2800720c */ /* 0x000fe20003f46270 */
[----:B------:R-:W-:-:S04]  /*e670*/  IMAD.MOV.U32 R12, RZ, RZ, R34 ;  /* 0x000000ffff0c7224 */ /* 0x000fc800078e0022 */
[----:B------:R-:W-:Y:S02]  /*e680*/  @!P1 IMAD.IADD R9, R9, 0x1, -R0 ;  /* 0x0000000109099824 */ /* 0x000fe400078e0a00 */
[----:B------:R-:W-:Y:S02]  /*e690*/  @!P5 IMAD.MOV R13, RZ, RZ, -R13 ;  /* 0x000000ffff0dd224 */ /* 0x000fe400078e0a0d */
[----:B------:R-:W-:Y:S01]  /*e6a0*/  @!P4 IMAD.MOV R12, RZ, RZ, -R12 ;  /* 0x000000ffff0cc224 */ /* 0x000fe200078e0a0c */
[----:B------:R-:W-:Y:S01]  /*e6b0*/  ISETP.GT.U32.AND P4, PT, R0, R9, PT ;  /* 0x000000090000720c */ /* 0x000fe20003f84070 */
[----:B------:R-:W-:Y:S01]  /*e6c0*/  @!P3 IMAD.IADD R31, R31, 0x1, -R0 ;  /* 0x000000011f1fb824 */ /* 0x000fe200078e0a00 */
[----:B------:R-:W-:Y:S02]  /*e6d0*/  ISETP.GE.AND P3, PT, R53, RZ, PT ;  /* 0x000000ff3500720c */ /* 0x000fe40003f66270 */
[----:B------:R-:W5:Y:S04]  /*e6e0*/  LDL.LU R53, [R1+0x420] ;  /* 0x0004200001357983 */ /* 0x000f680000300800 */
[----:B------:R0:W-:Y:S04]  /*e6f0*/  STL [R1+0xc8], R13 ;  /* 0x0000c80d01007387 */ /* 0x0001e80000100800 */
[----:B------:R1:W-:Y:S01]  /*e700*/  STL [R1+0xc4], R12 ;  /* 0x0000c40c01007387 */ /* 0x0003e20000100800 */
[----:B0-----:R-:W-:-:S02]  /*e710*/  IMAD.MOV.U32 R13, RZ, RZ, R33 ;  /* 0x000000ffff0d7224 */ /* 0x001fc400078e0021 */
[----:B-1----:R-:W-:Y:S02]  /*e720*/  IMAD.MOV.U32 R12, RZ, RZ, R31 ;  /* 0x000000ffff0c7224 */ /* 0x002fe400078e001f */
[----:B------:R-:W-:Y:S02]  /*e730*/  @!P6 IMAD.MOV R13, RZ, RZ, -R13 ;  /* 0x000000ffff0de224 */ /* 0x000fe400078e0a0d */
[----:B------:R-:W-:Y:S01]  /*e740*/  @!P2 IMAD.MOV R12, RZ, RZ, -R12 ;  /* 0x000000ffff0ca224 */ /* 0x000fe200078e0a0c */
[----:B--2---:R-:W-:Y:S01]  /*e750*/  IABS R2, R55 ;  /* 0x0000003700027213 */ /* 0x004fe20000000000 */
[----:B------:R-:W-:Y:S01]  /*e760*/  @!P4 IMAD.IADD R9, R9, 0x1, -R0 ;  /* 0x000000010909c824 */ /* 0x000fe200078e0a00 */
[----:B------:R-:W-:Y:S01]  /*e770*/  STL [R1+0xc0], R13 ;  /* 0x0000c00d01007387 */ /* 0x000fe20000100800 */
[----:B------:R-:W-:-:S03]  /*e780*/  ISETP.GE.AND P4, PT, R55, RZ, PT ;  /* 0x000000ff3700720c */ /* 0x000fc60003f86270 */
[----:B------:R0:W-:Y:S04]  /*e790*/  STL [R1+0xb8], R12 ;  /* 0x0000b80c01007387 */ /* 0x0001e80000100800 */
[----:B------:R-:W2:Y:S01]  /*e7a0*/  LDL.LU R55, [R1+0x424] ;  /* 0x0004240001377983 */ /* 0x000ea20000300800 */
[----:B------:R-:W-:-:S04]  /*e7b0*/  IMAD.HI.U32 R11, R8, R2, RZ ;  /* 0x00000002080b7227 */ /* 0x000fc800078e00ff */
[----:B------:R-:W-:-:S04]  /*e7c0*/  IMAD.MOV R11, RZ, RZ, -R11 ;  /* 0x000000ffff0b7224 */ /* 0x000fc800078e0a0b */
[C---:B------:R-:W-:Y:S01]  /*e7d0*/  IMAD R2, R0.reuse, R11, R2 ;  /* 0x0000000b00027224 */ /* 0x040fe200078e0202 */
[----:B------:R-:W-:-:S04]  /*e7e0*/  ISETP.GT.U32.AND P5, PT, R0, R30, PT ;  /* 0x0000001e0000720c */ /* 0x000fc80003fa4070 */
[C---:B------:R-:W-:Y:S02]  /*e7f0*/  ISETP.GT.U32.AND P6, PT, R0.reuse, R2, PT ;  /* 0x000000020000720c */ /* 0x040fe40003fc4070 */
[----:B------:R-:W-:-:S07]  /*e800*/  ISETP.GT.U32.AND P1, PT, R0, R10, PT ;  /* 0x0000000a0000720c */ /* 0x000fce0003f24070 */
[----:B------:R-:W-:-:S04]  /*e810*/  @!P5 IMAD.IADD R30, R30, 0x1, -R0 ;  /* 0x000000011e1ed824 */ /* 0x000fc800078e0a00 */
[--C-:B------:R-:W-:Y:S01]  /*e820*/  @!P6 IMAD.IADD R2, R2, 0x1, -R0.reuse ;  /* 0x000000010202e824 */ /* 0x100fe200078e0a00 */
[----:B------:R-:W-:Y:S01]  /*e830*/  ISETP.GE.AND P2, PT, R39, RZ, PT ;  /* 0x000000ff2700720c */ /* 0x000fe20003f46270 */
[----:B------:R-:W-:Y:S02]  /*e840*/  @!P1 IMAD.IADD R10, R10, 0x1, -R0 ;  /* 0x000000010a0a9824 */ /* 0x000fe400078e0a00 */
[----:B------:R-:W-:Y:S02]  /*e850*/  @!P0 IMAD.MOV R30, RZ, RZ, -R30 ;  /* 0x000000ffff1e8224 */ /* 0x000fe400078e0a1e */
[----:B------:R-:W-:-:S08]  /*e860*/  @!P3 IMAD.MOV R10, RZ, RZ, -R10 ;  /* 0x000000ffff0ab224 */ /* 0x000fd000078e0a0a */
[----:B------:R-:W-:Y:S01]  /*e870*/  @!P2 IMAD.MOV R9, RZ, RZ, -R9 ;  /* 0x000000ffff09a224 */ /* 0x000fe200078e0a09 */
[----:B----4-:R-:W-:-:S05]  /*e880*/  IABS R5, R38 ;  /* 0x0000002600057213 */ /* 0x010fca0000000000 */
[----:B------:R-:W-:-:S04]  /*e890*/  IMAD.HI.U32 R35, R8, R5, RZ ;  /* 0x0000000508237227 */ /* 0x000fc800078e00ff */
[----:B------:R-:W-:Y:S01]  /*e8a0*/  IMAD.MOV R35, RZ, RZ, -R35 ;  /* 0x000000ffff237224 */ /* 0x000fe200078e0a23 */
[----:B------:R-:W-:Y:S02]  /*e8b0*/  IABS R6, R56 ;  /* 0x0000003800067213 */ /* 0x000fe40000000000 */
[----:B------:R-:W-:Y:S01]  /*e8c0*/  ISETP.GE.AND P6, PT, R56, RZ, PT ;  /* 0x000000ff3800720c */ /* 0x000fe20003fc6270 */
[C---:B------:R-:W-:Y:S01]  /*e8d0*/  IMAD R5, R0.reuse, R35, R5 ;  /* 0x0000002300057224 */ /* 0x040fe200078e0205 */
[----:B------:R-:W4:Y:S04]  /*e8e0*/  LDL.LU R56, [R1+0x428] ;  /* 0x0004280001387983 */ /* 0x000f280000300800 */
[----:B------:R-:W-:Y:S01]  /*e8f0*/  ISETP.GT.U32.AND P5, PT, R0, R5, PT ;  /* 0x000000050000720c */ /* 0x000fe20003fa4070 */
[----:B------:R-:W-:-:S04]  /*e900*/  IMAD.HI.U32 R36, R8, R6, RZ ;  /* 0x0000000608247227 */ /* 0x000fc800078e00ff */
[----:B------:R-:W-:-:S04]  /*e910*/  IMAD.MOV R36, RZ, RZ, -R36 ;  /* 0x000000ffff247224 */ /* 0x000fc800078e0a24 */
[----:B------:R-:W-:-:S04]  /*e920*/  IMAD R6, R0, R36, R6 ;  /* 0x0000002400067224 */ /* 0x000fc800078e0206 */
[----:B------:R-:W-:Y:S01]  /*e930*/  @!P5 IMAD.IADD R5, R5, 0x1, -R0 ;  /* 0x000000010505d824 */ /* 0x000fe200078e0a00 */
[----:B------:R-:W-:-:S04]  /*e940*/  ISETP.GT.U32.AND P1, PT, R0, R6, PT ;  /* 0x000000060000720c */ /* 0x000fc80003f24070 */
[----:B------:R-:W-:Y:S01]  /*e950*/  ISETP.GT.U32.AND P5, PT, R0, R5, PT ;  /* 0x000000050000720c */ /* 0x000fe20003fa4070 */
[----:B------:R-:W-:Y:S01]  /*e960*/  STL [R1+0xb0], R10 ;  /* 0x0000b00a01007387 */ /* 0x000fe20000100800 */
[----:B---3--:R-:W-:-:S03]  /*e970*/  IABS R4, R52 ;  /* 0x0000003400047213 */ /* 0x008fc60000000000 */
[----:B------:R-:W-:Y:S04]  /*e980*/  STL [R1+0x4444], R30 ;  /* 0x0044441e01007387 */ /* 0x000fe80000100800 */
[----:B------:R1:W-:Y:S01]  /*e990*/  STL [R1+0x94], R9 ;  /* 0x0000940901007387 */ /* 0x0003e20000100800 */
[----:B------:R-:W-:-:S03]  /*e9a0*/  IMAD.HI.U32 R11, R8, R4, RZ ;  /* 0x00000004080b7227 */ /* 0x000fc600078e00ff */
[----:B------:R-:W3:Y:S01]  /*e9b0*/  LDL.LU R41, [R1+0x42c] ;  /* 0x00042c0001297983 */ /* 0x000ee20000300800 */
[--C-:B------:R-:W-:Y:S01]  /*e9c0*/  @!P1 IMAD.IADD R6, R6, 0x1, -R0.reuse ;  /* 0x0000000106069824 */ /* 0x100fe200078e0a00 */
[----:B------:R-:W-:Y:S01]  /*e9d0*/  IABS R7, R54 ;  /* 0x0000003600077213 */ /* 0x000fe20000000000 */
[----:B------:R-:W-:Y:S01]  /*e9e0*/  @!P5 IMAD.IADD R5, R5, 0x1, -R0 ;  /* 0x000000010505d824 */ /* 0x000fe200078e0a00 */
[----:B------:R-:W-:Y:S02]  /*e9f0*/  ISETP.GT.U32.AND P1, PT, R0, R2, PT ;  /* 0x000000020000720c */ /* 0x000fe40003f24070 */
[----:B------:R-:W-:Y:S02]  /*ea00*/  ISETP.GE.AND P5, PT, R54, RZ, PT ;  /* 0x000000ff3600720c */ /* 0x000fe40003fa6270 */
[----:B------:R-:W3:Y:S01]  /*ea10*/  LDL.LU R54, [R1+0x430] ;  /* 0x0004300001367983 */ /* 0x000ee20000300800 */
[----:B------:R-:W-:-:S04]  /*ea20*/  IMAD.MOV R11, RZ, RZ, -R11 ;  /* 0x000000ffff0b7224 */ /* 0x000fc800078e0a0b */
[----:B------:R-:W-:-:S04]  /*ea30*/  IMAD R4, R0, R11, R4 ;  /* 0x0000000b00047224 */ /* 0x000fc800078e0204 */
[----:B------:R-:W-:Y:S01]  /*ea40*/  @!P1 IMAD.IADD R2, R2, 0x1, -R0 ;  /* 0x0000000102029824 */ /* 0x000fe200078e0a00 */
[----:B------:R-:W-:Y:S01]  /*ea50*/  ISETP.GT.U32.AND P0, PT, R0, R4, PT ;  /* 0x000000040000720c */ /* 0x000fe20003f04070 */
[----:B------:R-:W-:-:S04]  /*ea60*/  IMAD.HI.U32 R31, R8, R7, RZ ;  /* 0x00000007081f7227 */ /* 0x000fc800078e00ff */
[----:B0-----:R-:W-:Y:S02]  /*ea70*/  IMAD.MOV.U32 R12, RZ, RZ, R2 ;  /* 0x000000ffff0c7224 */ /* 0x001fe400078e0002 */
[----:B------:R-:W-:Y:S02]  /*ea80*/  IMAD.MOV R31, RZ, RZ, -R31 ;  /* 0x000000ffff1f7224 */ /* 0x000fe400078e0a1f */
[----:B------:R-:W-:Y:S02]  /*ea90*/  @!P4 IMAD.MOV R12, RZ, RZ, -R12 ;  /* 0x000000ffff0cc224 */ /* 0x000fe400078e0a0c */
[----:B------:R-:W-:Y:S01]  /*eaa0*/  IMAD R7, R0, R31, R7 ;  /* 0x0000001f00077224 */ /* 0x000fe200078e0207 */
[----:B-----5:R-:W-:Y:S01]  /*eab0*/  IABS R31, R57 ;  /* 0x00000039001f7213 */ /* 0x020fe20000000000 */
[----:B------:R-:W-:Y:S01]  /*eac0*/  @!P0 IMAD.IADD R4, R4, 0x1, -R0 ;  /* 0x0000000104048824 */ /* 0x000fe200078e0a00 */
[----:B------:R-:W-:Y:S01]  /*ead0*/  ISETP.GE.AND P0, PT, R57, RZ, PT ;  /* 0x000000ff3900720c */ /* 0x000fe20003f06270 */
[----:B------:R-:W-:Y:S04]  /*eae0*/  STL [R1+0x98], R12 ;  /* 0x0000980c01007387 */ /* 0x000fe80000100800 */
[----:B------:R-:W5:Y:S04]  /*eaf0*/  LDL.LU R57, [R1+0x434] ;  /* 0x0004340001397983 */ /* 0x000f680000300800 */
[----:B------:R-:W5:Y:S04]  /*eb00*/  LDL.LU R40, [R1+0x438] ;  /* 0x0004380001287983 */ /* 0x000f680000300800 */
[----:B------:R-:W5:Y:S01]  /*eb10*/  LDL.LU R39, [R1+0x43c] ;  /* 0x00043c0001277983 */ /* 0x000f620000300800 */
[----:B------:R-:W-:-:S02]  /*eb20*/  ISETP.GT.U32.AND P3, PT, R0, R6, PT ;  /* 0x000000060000720c */ /* 0x000fc40003f64070 */
[----:B------:R-:W-:-:S11]  /*eb30*/  ISETP.GE.AND P2, PT, R38, RZ, PT ;  /* 0x000000ff2600720c */ /* 0x000fd60003f46270 */
[----:B------:R-:W-:Y:S02]  /*eb40*/  @!P3 IMAD.IADD R6, R6, 0x1, -R0 ;  /* 0x000000010606b824 */ /* 0x000fe400078e0a00 */
[----:B------:R-:W-:Y:S02]  /*eb50*/  @!P2 IMAD.MOV R5, RZ, RZ, -R5 ;  /* 0x000000ffff05a224 */ /* 0x000fe400078e0a05 */
[----:B------:R-:W-:Y:S01]  /*eb60*/  @!P6 IMAD.MOV R6, RZ, RZ, -R6 ;  /* 0x000000ffff06e224 */ /* 0x000fe200078e0a06 */
[----:B------:R-:W-:-:S04]  /*eb70*/  ISETP.GT.U32.AND P1, PT, R0, R7, PT ;  /* 0x000000070000720c */ /* 0x000fc80003f24070 */
[----:B------:R0:W-:Y:S04]  /*eb80*/  STL [R1+0x9c], R6 ;  /* 0x00009c0601007387 */ /* 0x0001e80000100800 */
[----:B------:R0:W-:Y:S04]  /*eb90*/  STL [R1+0x138], R5 ;  /* 0x0001380501007387 */ /* 0x0001e80000100800 */
[----:B------:R-:W5:Y:S01]  /*eba0*/  LDL.LU R38, [R1+0x440] ;  /* 0x0004400001267983 */ /* 0x000f620000300800 */
[----:B------:R-:W-:-:S05]  /*ebb0*/  @!P1 IMAD.IADD R7, R7, 0x1, -R0 ;  /* 0x0000000107079824 */ /* 0x000fca00078e0a00 */
[C---:B------:R-:W-:Y:S02]  /*ebc0*/  ISETP.GT.U32.AND P1, PT, R0.reuse, R7, PT ;  /* 0x000000070000720c */ /* 0x040fe40003f24070 */
[----:B------:R-:W-:-:S11]  /*ebd0*/  ISETP.GT.U32.AND P4, PT, R0, R4, PT ;  /* 0x000000040000720c */ /* 0x000fd60003f84070 */
[--C-:B------:R-:W-:Y:S01]  /*ebe0*/  @!P1 IMAD.IADD R7, R7, 0x1, -R0.reuse ;  /* 0x0000000107079824 */ /* 0x100fe200078e0a00 */
[----:B--2---:R-:W-:Y:S02]  /*ebf0*/  IABS R32, R55 ;  /* 0x0000003700207213 */ /* 0x004fe40000000000 */
[----:B------:R-:W-:Y:S02]  /*ec00*/  ISETP.GE.AND P1, PT, R55, RZ, PT ;  /* 0x000000ff3700720c */ /* 0x000fe40003f26270 */
[----:B------:R-:W2:Y:S01]  /*ec10*/  LDL.LU R55, [R1+0x444] ;  /* 0x0004440001377983 */ /* 0x000ea20000300800 */
[----:B------:R-:W-:Y:S01]  /*ec20*/  ISETP.GE.AND P3, PT, R52, RZ, PT ;  /* 0x000000ff3400720c */ /* 0x000fe20003f66270 */
[----:B------:R-:W-:Y:S01]  /*ec30*/  @!P4 IMAD.IADD R4, R4, 0x1, -R0 ;  /* 0x000000010404c824 */ /* 0x000fe200078e0a00 */
[----:B------:R-:W-:Y:S01]  /*ec40*/  IABS R11, R53 ;  /* 0x00000035000b7213 */ /* 0x000fe20000000000 */
[----:B-1----:R-:W-:-:S04]  /*ec50*/  IMAD.HI.U32 R9, R8, R31, RZ ;  /* 0x0000001f08097227 */ /* 0x002fc800078e00ff */
[----:B0-----:R-:W-:Y:S02]  /*ec60*/  IMAD.MOV.U32 R6, RZ, RZ, R4 ;  /* 0x000000ffff067224 */ /* 0x001fe400078e0004 */
[----:B------:R-:W-:-:S04]  /*ec70*/  IMAD.HI.U32 R10, R8, R11, RZ ;  /* 0x0000000b080a7227 */ /* 0x000fc800078e00ff */
[----:B------:R-:W-:Y:S02]  /*ec80*/  @!P3 IMAD.MOV R6, RZ, RZ, -R6 ;  /* 0x000000ffff06b224 */ /* 0x000fe400078e0a06 */
[----:B------:R-:W-:Y:S02]  /*ec90*/  IMAD.MOV R9, RZ, RZ, -R9 ;  /* 0x000000ffff097224 */ /* 0x000fe400078e0a09 */
[----:B------:R-:W-:Y:S01]  /*eca0*/  IMAD.MOV R10, RZ, RZ, -R10 ;  /* 0x000000ffff0a7224 */ /* 0x000fe200078e0a0a */
[----:B------:R0:W-:Y:S01]  /*ecb0*/  STL [R1+0x140], R6 ;  /* 0x0001400601007387 */ /* 0x0001e20000100800 */
[----:B------:R-:W-:-:S03]  /*ecc0*/  IMAD R2, R0, R9, R31 ;  /* 0x0000000900027224 */ /* 0x000fc600078e021f */
[----:B------:R-:W2:Y:S01]  /*ecd0*/  LDL.LU R52, [R1+0x448] ;  /* 0x0004480001347983 */ /* 0x000ea20000300800 */
[C---:B------:R-:W-:Y:S01]  /*ece0*/  IMAD R31, R0.reuse, R10, R11 ;  /* 0x0000000a001f7224 */ /* 0x040fe200078e020b */
[----:B------:R-:W-:-:S04]  /*ecf0*/  ISETP.GT.U32.AND P6, PT, R0, R2, PT ;  /* 0x000000020000720c */ /* 0x000fc80003fc4070 */
[----:B------:R-:W-:Y:S01]  /*ed00*/  ISETP.GT.U32.AND P4, PT, R0, R31, PT ;  /* 0x0000001f0000720c */ /* 0x000fe20003f84070 */
[----:B------:R-:W-:-:S08]  /*ed10*/  IMAD.HI.U32 R5, R8, R32, RZ ;  /* 0x0000002008057227 */ /* 0x000fd000078e00ff */
[----:B------:R-:W-:-:S04]  /*ed20*/  @!P6 IMAD.IADD R2, R2, 0x1, -R0 ;  /* 0x000000010202e824 */ /* 0x000fc800078e0a00 */
[----:B------:R-:W-:Y:S01]  /*ed30*/  @!P4 IMAD.IADD R31, R31, 0x1, -R0 ;  /* 0x000000011f1fc824 */ /* 0x000fe200078e0a00 */
[----:B------:R-:W-:Y:S01]  /*ed40*/  ISETP.GT.U32.AND P6, PT, R0, R2, PT ;  /* 0x000000020000720c */ /* 0x000fe20003fc4070 */
[----:B------:R-:W-:-:S03]  /*ed50*/  IMAD.MOV R5, RZ, RZ, -R5 ;  /* 0x000000ffff057224 */ /* 0x000fc600078e0a05 */
[C---:B------:R-:W-:Y:S01]  /*ed60*/  ISETP.GT.U32.AND P4, PT, R0.reuse, R31, PT ;  /* 0x0000001f0000720c */ /* 0x040fe20003f84070 */
[----:B------:R-:W-:-:S08]  /*ed70*/  IMAD R32, R0, R5, R32 ;  /* 0x0000000500207224 */ /* 0x000fd000078e0220 */
[----:B------:R-:W-:Y:S01]  /*ed80*/  @!P6 IMAD.IADD R2, R2, 0x1, -R0 ;  /* 0x000000010202e824 */ /* 0x000fe200078e0a00 */
[----:B------:R-:W-:-:S03]  /*ed90*/  ISETP.GT.U32.AND P6, PT, R0, R32, PT ;  /* 0x000000200000720c */ /* 0x000fc60003fc4070 */
[----:B------:R-:W-:-:S10]  /*eda0*/  @!P4 IMAD.IADD R31, R31, 0x1, -R0 ;  /* 0x000000011f1fc824 */ /* 0x000fd400078e0a00 */
[----:B------:R-:W-:Y:S02]  /*edb0*/  @!P6 IMAD.IADD R32, R32, 0x1, -R0 ;  /* 0x000000012020e824 */ /* 0x000fe400078e0a00 */
[----:B------:R-:W-:-:S04]  /*edc0*/  IMAD.MOV.U32 R12, RZ, RZ, R7 ;  /* 0x000000ffff0c7224 */ /* 0x000fc800078e0007 */
[----:B------:R-:W-:Y:S01]  /*edd0*/  @!P5 IMAD.MOV R12, RZ, RZ, -R12 ;  /* 0x000000ffff0cd224 */ /* 0x000fe200078e0a0c */
[----:B------:R-:W-:Y:S02]  /*ede0*/  ISETP.GE.AND P2, PT, R53, RZ, PT ;  /* 0x000000ff3500720c */ /* 0x000fe40003f46270 */
[----:B----4-:R-:W-:Y:S02]  /*edf0*/  IABS R33, R56 ;  /* 0x0000003800217213 */ /* 0x010fe40000000000 */
[----:B------:R-:W-:Y:S02]  /*ee00*/  ISETP.GE.AND P3, PT, R56, RZ, PT ;  /* 0x000000ff3800720c */ /* 0x000fe40003f66270 */
[----:B------:R-:W4:Y:S01]  /*ee10*/  LDL.LU R56, [R1+0x44c] ;  /* 0x00044c0001387983 */ /* 0x000f220000300800 */
[----:B------:R-:W-:-:S04]  /*ee20*/  IMAD.HI.U32 R4, R8, R33, RZ ;  /* 0x0000002108047227 */ /* 0x000fc800078e00ff */
[----:B------:R-:W-:-:S04]  /*ee30*/  IMAD.MOV R4, RZ, RZ, -R4 ;  /* 0x000000ffff047224 */ /* 0x000fc800078e0a04 */
[----:B------:R-:W-:-:S05]  /*ee40*/  IMAD R33, R0, R4, R33 ;  /* 0x0000000400217224 */ /* 0x000fca00078e0221 */
[----:B------:R-:W-:Y:S02]  /*ee50*/  ISETP.GT.U32.AND P4, PT, R0, R33, PT ;  /* 0x000000210000720c */ /* 0x000fe40003f84070 */
[----:B---3--:R-:W-:-:S05]  /*ee60*/  IABS R34, R41 ;  /* 0x0000002900227213 */ /* 0x008fca0000000000 */
[----:B------:R-:W-:Y:S01]  /*ee70*/  IMAD.HI.U32 R9, R8, R34, RZ ;  /* 0x0000002208097227 */ /* 0x000fe200078e00ff */
[----:B------:R-:W-:-:S03]  /*ee80*/  IABS R35, R54 ;  /* 0x0000003600237213 */ /* 0x000fc60000000000 */
[----:B------:R-:W-:Y:S02]  /*ee90*/  IMAD.MOV R9, RZ, RZ, -R9 ;  /* 0x000000ffff097224 */ /* 0x000fe400078e0a09 */
[----:B------:R-:W-:-:S04]  /*eea0*/  IMAD.HI.U32 R36, R8, R35, RZ ;  /* 0x0000002308247227 */ /* 0x000fc800078e00ff */
[----:B------:R-:W-:Y:S02]  /*eeb0*/  IMAD R34, R0, R9, R34 ;  /* 0x0000000900227224 */ /* 0x000fe400078e0222 */
[----:B------:R-:W-:-:S03]  /*eec0*/  IMAD.MOV R36, RZ, RZ, -R36 ;  /* 0x000000ffff247224 */ /* 0x000fc600078e0a24 */
[C---:B------:R-:W-:Y:S01]  /*eed0*/  ISETP.GT.U32.AND P6, PT, R0.reuse, R34, PT ;  /* 0x000000220000720c */ /* 0x040fe20003fc4070 */
[----:B------:R-:W-:Y:S02]  /*eee0*/  IMAD R35, R0, R36, R35 ;  /* 0x0000002400237224 */ /* 0x000fe400078e0223 */
[----:B------:R-:W-:-:S03]  /*eef0*/  @!P4 IMAD.IADD R33, R33, 0x1, -R0 ;  /* 0x000000012121c824 */ /* 0x000fc600078e0a00 */
[----:B------:R-:W-:-:S07]  /*ef00*/  ISETP.GT.U32.AND P4, PT, R0, R35, PT ;  /* 0x000000230000720c */ /* 0x000fce0003f84070 */
[--C-:B------:R-:W-:Y:S01]  /*ef10*/  @!P6 IMAD.IADD R34, R34, 0x1, -R0.reuse ;  /* 0x000000012222e824 */ /* 0x100fe200078e0a00 */
[----:B------:R-:W-:Y:S04]  /*ef20*/  STL [R1+0x84], R12 ;  /* 0x0000840c01007387 */ /* 0x000fe80000100800 */
[----:B------:R-:W3:Y:S01]  /*ef30*/  LDL.LU R53, [R1+0x450] ;  /* 0x0004500001357983 */ /* 0x000ee20000300800 */
[----:B------:R-:W-:Y:S01]  /*ef40*/  @!P4 IMAD.IADD R35, R35, 0x1, -R0 ;  /* 0x000000012323c824 */ /* 0x000fe200078e0a00 */
[----:B-----5:R-:W-:Y:S02]  /*ef50*/  IABS R4, R39 ;  /* 0x0000002700047213 */ /* 0x020fe40000000000 */
[----:B------:R-:W-:-:S03]  /*ef60*/  ISETP.GT.U32.AND P4, PT, R0, R34, PT ;  /* 0x000000220000720c */ /* 0x000fc60003f84070 */
[----:B------:R-:W-:-:S04]  /*ef70*/  IMAD.HI.U32 R9, R8, R4, RZ ;  /* 0x0000000408097227 */ /* 0x000fc800078e00ff */
[----:B------:R-:W-:-:S04]  /*ef80*/  IMAD.MOV R9, RZ, RZ, -R9 ;  /* 0x000000ffff097224 */ /* 0x000fc800078e0a09 */
[----:B------:R-:W-:Y:S02]  /*ef90*/  IMAD R4, R0, R9, R4 ;  /* 0x0000000900047224 */ /* 0x000fe400078e0204 */
[----:B------:R-:W-:-:S03]  /*efa0*/  @!P4 IMAD.IADD R34, R34, 0x1, -R0 ;  /* 0x000000012222c824 */ /* 0x000fc600078e0a00 */
[----:B------:R-:W-:Y:S01]  /*efb0*/  ISETP.GT.U32.AND P4, PT, R0, R4, PT ;  /* 0x000000040000720c */ /* 0x000fe20003f84070 */
[----:B------:R-:W-:Y:S01]  /*efc0*/  @!P0 IMAD.MOV R2, RZ, RZ, -R2 ;  /* 0x000000ffff028224 */ /* 0x000fe200078e0a02 */
[----:B0-----:R-:W-:-:S04]  /*efd0*/  IABS R6, R57 ;  /* 0x0000003900067213 */ /* 0x001fc80000000000 */
[----:B------:R0:W-:Y:S07]  /*efe0*/  STL [R1+0xf4], R2 ;  /* 0x0000f40201007387 */ /* 0x0001ee0000100800 */
[----:B------:R-:W-:Y:S01]  /*eff0*/  @!P4 IMAD.IADD R4, R4, 0x1, -R0 ;  /* 0x000000010404c824 */ /* 0x000fe200078e0a00 */
[----:B------:R-:W-:Y:S02]  /*f000*/  ISETP.GE.AND P4, PT, R57, RZ, PT ;  /* 0x000000ff3900720c */ /* 0x000fe40003f86270 */
[----:B------:R-:W5:Y:S01]  /*f010*/  LDL.LU R57, [R1+0x454] ;  /* 0x0004540001397983 */ /* 0x000f620000300800 */
[----:B------:R-:W-:Y:S01]  /*f020*/  ISETP.GT.U32.AND P6, PT, R0, R32, PT ;  /* 0x000000200000720c */ /* 0x000fe20003fc4070 */
[----:B------:R-:W-:Y:S01]  /*f030*/  IMAD.HI.U32 R11, R8, R6, RZ ;  /* 0x00000006080b7227 */ /* 0x000fe200078e00ff */
[----:B------:R-:W-:-:S03]  /*f040*/  IABS R7, R38 ;  /* 0x0000002600077213 */ /* 0x000fc60000000000 */
[----:B------:R-:W-:Y:S01]  /*f050*/  IMAD.MOV R11, RZ, RZ, -R11 ;  /* 0x000000ffff0b7224 */ /* 0x000fe200078e0a0b */
[----:B------:R-:W-:Y:S01]  /*f060*/  IABS R5, R40 ;  /* 0x0000002800057213 */ /* 0x000fe20000000000 */
[----:B0-----:R-:W-:Y:S02]  /*f070*/  IMAD.MOV.U32 R2, RZ, RZ, R7 ;  /* 0x000000ffff027224 */ /* 0x001fe400078e0007 */
[C---:B------:R-:W-:Y:S01]  /*f080*/  IMAD R6, R0.reuse, R11, R6 ;  /* 0x0000000b00067224 */ /* 0x040fe200078e0206 */
[----:B------:R-:W-:Y:S01]  /*f090*/  ISETP.GT.U32.AND P5, PT, R0, R33, PT ;  /* 0x000000210000720c */ /* 0x000fe20003fa4070 */
[----:B------:R-:W-:-:S04]  /*f0a0*/  IMAD.HI.U32 R10, R8, R5, RZ ;  /* 0x00000005080a7227 */ /* 0x000fc800078e00ff */
[----:B------:R-:W-:Y:S01]  /*f0b0*/  @!P6 IMAD.IADD R32, R32, 0x1, -R0 ;  /* 0x000000012020e824 */ /* 0x000fe200078e0a00 */
[----:B------:R-:W-:Y:S01]  /*f0c0*/  ISETP.GT.U32.AND P6, PT, R0, R6, PT ;  /* 0x000000060000720c */ /* 0x000fe20003fc4070 */
[----:B------:R-:W-:-:S04]  /*f0d0*/  IMAD.HI.U32 R11, R8, R2, RZ ;  /* 0x00000002080b7227 */ /* 0x000fc800078e00ff */
[----:B------:R-:W-:Y:S02]  /*f0e0*/  IMAD.MOV R10, RZ, RZ, -R10 ;  /* 0x000000ffff0a7224 */ /* 0x000fe400078e0a0a */
[----:B------:R-:W-:Y:S02]  /*f0f0*/  IMAD.MOV R11, RZ, RZ, -R11 ;  /* 0x000000ffff0b7224 */ /* 0x000fe400078e0a0b */
[C---:B------:R-:W-:Y:S02]  /*f100*/  IMAD R5, R0.reuse, R10, R5 ;  /* 0x0000000a00057224 */ /* 0x040fe400078e0205 */
[C---:B------:R-:W-:Y:S01]  /*f110*/  IMAD R2, R0.reuse, R11, R2 ;  /* 0x0000000b00027224 */ /* 0x040fe200078e0202 */
[C---:B------:R-:W-:Y:S01]  /*f120*/  ISETP.GT.U32.AND P0, PT, R0.reuse, R35, PT ;  /* 0x000000230000720c */ /* 0x040fe20003f04070 */
[--C-:B------:R-:W-:Y:S01]  /*f130*/  @!P5 IMAD.IADD R33, R33, 0x1, -R0.reuse ;  /* 0x000000012121d824 */ /* 0x100fe200078e0a00 */
[----:B------:R-:W-:Y:S01]  /*f140*/  ISETP.GT.U32.AND P5, PT, R0, R5, PT ;  /* 0x000000050000720c */ /* 0x000fe20003fa4070 */
[----:B------:R-:W-:Y:S01]  /*f150*/  @!P6 IMAD.IADD R6, R6, 0x1, -R0 ;  /* 0x000000010606e824 */ /* 0x000fe200078e0a00 */
[----:B------:R-:W-:-:S02]  /*f160*/  ISETP.GT.U32.AND P6, PT, R0, R2, PT ;  /* 0x000000020000720c */ /* 0x000fc40003fc4070 */
[----:B--2---:R-:W-:Y:S01]  /*f170*/  IABS R9, R55 ;  /* 0x0000003700097213 */ /* 0x004fe20000000000 */
[----:B------:R-:W-:Y:S01]  /*f180*/  @!P2 IMAD.MOV R31, RZ, RZ, -R31 ;  /* 0x000000ffff1fa224 */ /* 0x000fe200078e0a1f */
[----:B------:R-:W-:-:S03]  /*f190*/  ISETP.GT.U32.AND P2, PT, R0, R6, PT ;  /* 0x000000060000720c */ /* 0x000fc60003f44070 */
[----:B------:R-:W-:-:S04]  /*f1a0*/  IMAD.HI.U32 R37, R8, R9, RZ ;  /* 0x0000000908257227 */ /* 0x000fc800078e00ff */
[--C-:B------:R-:W-:Y:S01]  /*f1b0*/  @!P0 IMAD.IADD R35, R35, 0x1, -R0.reuse ;  /* 0x0000000123238824 */ /* 0x100fe200078e0a00 */
[----:B------:R-:W-:Y:S01]  /*f1c0*/  ISETP.GE.AND P0, PT, R41, RZ, PT ;  /* 0x000000ff2900720c */ /* 0x000fe20003f06270 */
[--C-:B------:R-:W-:Y:S01]  /*f1d0*/  @!P5 IMAD.IADD R5, R5, 0x1, -R0.reuse ;  /* 0x000000010505d824 */ /* 0x100fe200078e0a00 */
[----:B------:R-:W-:Y:S01]  /*f1e0*/  ISETP.GE.AND P5, PT, R54, RZ, PT ;  /* 0x000000ff3600720c */ /* 0x000fe20003fa6270 */
[----:B------:R-:W-:Y:S01]  /*f1f0*/  @!P6 IMAD.IADD R2, R2, 0x1, -R0 ;  /* 0x000000010202e824 */ /* 0x000fe200078e0a00 */
[C---:B------:R-:W-:Y:S01]  /*f200*/  ISETP.GT.U32.AND P6, PT, R0.reuse, R4, PT ;  /* 0x000000040000720c */ /* 0x040fe20003fc4070 */
[----:B------:R-:W2:Y:S01]  /*f210*/  LDL.LU R54, [R1+0x458] ;  /* 0x0004580001367983 */ /* 0x000ea20000300800 */
[----:B------:R-:W-:Y:S02]  /*f220*/  IMAD.MOV R37, RZ, RZ, -R37 ;  /* 0x000000ffff257224 */ /* 0x000fe400078e0a25 */
[----:B------:R-:W-:Y:S01]  /*f230*/  @!P1 IMAD.MOV R32, RZ, RZ, -R32 ;  /* 0x000000ffff209224 */ /* 0x000fe200078e0a20 */
[C---:B------:R-:W-:Y:S01]  /*f240*/  ISETP.GT.U32.AND P1, PT, R0.reuse, R5, PT ;  /* 0x000000050000720c */ /* 0x040fe20003f24070 */
[----:B------:R-:W-:-:S02]  /*f250*/  IMAD R9, R0, R37, R9 ;  /* 0x0000002500097224 */ /* 0x000fc400078e0209 */
[----:B------:R-:W-:Y:S01]  /*f260*/  @!P2 IMAD.IADD R6, R6, 0x1, -R0 ;  /* 0x000000010606a824 */ /* 0x000fe200078e0a00 */
[----:B------:R-:W-:Y:S01]  /*f270*/  ISETP.GE.AND P2, PT, R40, RZ, PT ;  /* 0x000000ff2800720c */ /* 0x000fe20003f46270 */
[----:B------:R-:W-:Y:S01]  /*f280*/  @!P0 IMAD.MOV R34, RZ, RZ, -R34 ;  /* 0x000000ffff228224 */ /* 0x000fe200078e0a22 */
[----:B------:R-:W-:Y:S02]  /*f290*/  ISETP.GT.U32.AND P0, PT, R0, R9, PT ;  /* 0x000000090000720c */ /* 0x000fe40003f04070 */
[----:B------:R-:W-:Y:S01]  /*f2a0*/  @!P6 IMAD.IADD R4, R4, 0x1, -R0 ;  /* 0x000000010404e824 */ /* 0x000fe200078e0a00 */
[----:B------:R-:W-:Y:S01]  /*f2b0*/  ISETP.GE.AND P6, PT, R39, RZ, PT ;  /* 0x000000ff2700720c */ /* 0x000fe20003fc6270 */
[----:B------:R-:W-:Y:S02]  /*f2c0*/  @!P3 IMAD.MOV R33, RZ, RZ, -R33 ;  /* 0x000000ffff21b224 */ /* 0x000fe400078e0a21 */
[----:B------:R-:W-:Y:S02]  /*f2d0*/  IMAD.MOV.U32 R12, RZ, RZ, R6 ;  /* 0x000000ffff0c7224 */ /* 0x000fe400078e0006 */
[----:B------:R-:W-:Y:S01]  /*f2e0*/  @!P1 IMAD.IADD R5, R5, 0x1, -R0 ;  /* 0x0000000105059824 */ /* 0x000fe200078e0a00 */
[----:B------:R-:W-:Y:S01]  /*f2f0*/  STL [R1+0x4498], R31 ;  /* 0x0044981f01007387 */ /* 0x000fe20000100800 */
[----:B------:R-:W-:-:S02]  /*f300*/  @!P5 IMAD.MOV R35, RZ, RZ, -R35 ;  /* 0x000000ffff23d224 */ /* 0x000fc400078e0a23 */
[----:B------:R-:W-:Y:S01]  /*f310*/  @!P4 IMAD.MOV R12, RZ, RZ, -R12 ;  /* 0x000000ffff0cc224 */ /* 0x000fe200078e0a0c */
[----:B------:R-:W-:Y:S01]  /*f320*/  STL [R1+0x449c], R32 ;  /* 0x00449c2001007387 */ /* 0x000fe20000100800 */
[----:B------:R-:W-:Y:S02]  /*f330*/  @!P2 IMAD.MOV R5, RZ, RZ, -R5 ;  /* 0x000000ffff05a224 */ /* 0x000fe400078e0a05 */
[----:B------:R-:W-:Y:S01]  /*f340*/  @!P0 IMAD.IADD R9, R9, 0x1, -R0 ;  /* 0x0000000109098824 */ /* 0x000fe200078e0a00 */
[----:B------:R-:W-:Y:S01]  /*f350*/  STL [R1+0x44a0], R33 ;  /* 0x0044a02101007387 */ /* 0x000fe20000100800 */
[----:B------:R-:W-:Y:S01]  /*f360*/  @!P6 IMAD.MOV R4, RZ, RZ, -R4 ;  /* 0x000000ffff04e224 */ /* 0x000fe200078e0a04 */
[----:B------:R-:W-:Y:S02]  /*f370*/  ISETP.GE.AND P0, PT, R55, RZ, PT ;  /* 0x000000ff3700720c */ /* 0x000fe40003f06270 */
[----:B------:R-:W-:Y:S04]  /*f380*/  STL [R1+0x44a4], R34 ;  /* 0x0044a42201007387 */ /* 0x000fe80000100800 */
[----:B------:R-:W-:Y:S04]  /*f390*/  STL [R1+0x44a8], R35 ;  /* 0x0044a82301007387 */ /* 0x000fe80000100800 */
[----:B------:R-:W2:Y:S04]  /*f3a0*/  LDL.LU R55, [R1+0x45c] ;  /* 0x00045c0001377983 */ /* 0x000ea80000300800 */
[----:B------:R-:W-:Y:S04]  /*f3b0*/  STL [R1+0x78], R12 ;  /* 0x0000780c01007387 */ /* 0x000fe80000100800 */
[----:B------:R5:W-:Y:S04]  /*f3c0*/  STL [R1+0x7c], R5 ;  /* 0x00007c0501007387 */ /* 0x000be80000100800 */
[----:B------:R-:W-:Y:S01]  /*f3d0*/  STL [R1+0xa4], R4 ;  /* 0x0000a40401007387 */ /* 0x000fe20000100800 */
[----:B------:R-:W-:-:S05]  /*f3e0*/  IABS R10, R52 ;  /* 0x00000034000a7213 */ /* 0x000fca0000000000 */
[----:B------:R-:W-:-:S04]  /*f3f0*/  IMAD.HI.U32 R36, R8, R10, RZ ;  /* 0x0000000a08247227 */ /* 0x000fc800078e00ff */
[----:B------:R-:W-:-:S04]  /*f400*/  IMAD.MOV R36, RZ, RZ, -R36 ;  /* 0x000000ffff247224 */ /* 0x000fc800078e0a24 */
[C---:B------:R-:W-:Y:S01]  /*f410*/  IMAD R10, R0.reuse, R36, R10 ;  /* 0x00000024000a7224 */ /* 0x040fe200078e020a */
[----:B------:R-:W-:-:S04]  /*f420*/  ISETP.GT.U32.AND P3, PT, R0, R2, PT ;  /* 0x000000020000720c */ /* 0x000fc80003f64070 */
[----:B------:R-:W-:Y:S02]  /*f430*/  ISETP.GT.U32.AND P5, PT, R0, R10, PT ;  /* 0x0000000a0000720c */ /* 0x000fe40003fa4070 */
[----:B----4-:R-:W-:Y:S02]  /*f440*/  IABS R7, R56 ;  /* 0x0000003800077213 */ /* 0x010fe40000000000 */
[----:B------:R-:W-:Y:S02]  /*f450*/  ISETP.GE.AND P6, PT, R56, RZ, PT ;  /* 0x000000ff3800720c */ /* 0x000fe40003fc6270 */
[----:B------:R-:W4:Y:S01]  /*f460*/  LDL.LU R56, [R1+0x470] ;  /* 0x0004700001387983 */ /* 0x000f220000300800 */
[----:B------:R-:W-:-:S04]  /*f470*/  IMAD.HI.U32 R11, R8, R7, RZ ;  /* 0x00000007080b7227 */ /* 0x000fc800078e00ff */
[----:B------:R-:W-:-:S04]  /*f480*/  IMAD.MOV R11, RZ, RZ, -R11 ;  /* 0x000000ffff0b7224 */ /* 0x000fc800078e0a0b */
[----:B------:R-:W-:Y:S02]  /*f490*/  IMAD R7, R0, R11, R7 ;  /* 0x0000000b00077224 */ /* 0x000fe400078e0207 */
[--C-:B------:R-:W-:Y:S01]  /*f4a0*/  @!P3 IMAD.IADD R2, R2, 0x1, -R0.reuse ;  /* 0x000000010202b824 */ /* 0x100fe200078e0a00 */
[----:B------:R-:W-:Y:S01]  /*f4b0*/  ISETP.GE.AND P3, PT, R38, RZ, PT ;  /* 0x000000ff2600720c */ /* 0x000fe20003f66270 */
[----:B------:R-:W-:-:S05]  /*f4c0*/  @!P5 IMAD.IADD R10, R10, 0x1, -R0 ;  /* 0x000000010a0ad824 */ /* 0x000fca00078e0a00 */
[----:B------:R-:W-:Y:S02]  /*f4d0*/  ISETP.GT.U32.AND P2, PT, R0, R10, PT ;  /* 0x0000000a0000720c */ /* 0x000fe40003f44070 */
[----:B------:R-:W-:-:S11]  /*f4e0*/  ISETP.GE.AND P5, PT, R52, RZ, PT ;  /* 0x000000ff3400720c */ /* 0x000fd60003fa6270 */
[----:B------:R-:W-:Y:S01]  /*f4f0*/  @!P2 IMAD.IADD R10, R10, 0x1, -R0 ;  /* 0x000000010a0aa824 */ /* 0x000fe200078e0a00 */
[----:B---3--:R-:W-:-:S05]  /*f500*/  IABS R11, R53 ;  /* 0x00000035000b7213 */ /* 0x008fca0000000000 */
[----:B------:R-:W-:-:S04]  /*f510*/  IMAD.HI.U32 R36, R8, R11, RZ ;  /* 0x0000000b08247227 */ /* 0x000fc800078e00ff */
[----:B------:R-:W-:-:S04]  /*f520*/  IMAD.MOV R36, RZ, RZ, -R36 ;  /* 0x000000ffff247224 */ /* 0x000fc800078e0a24 */
[----:B------:R-:W-:Y:S02]  /*f530*/  IMAD R6, R0, R36, R11 ;  /* 0x0000002400067224 */ /* 0x000fe400078e020b */
[----:B------:R-:W-:-:S04]  /*f540*/  IMAD.MOV.U32 R11, RZ, RZ, R2 ;  /* 0x000000ffff0b7224 */ /* 0x000fc800078e0002 */
[----:B------:R-:W-:-:S05]  /*f550*/  @!P3 IMAD.MOV R11, RZ, RZ, -R11 ;  /* 0x000000ffff0bb224 */ /* 0x000fca00078e0a0b */
[----:B------:R-:W-:Y:S04]  /*f560*/  STL [R1+0xac], R11 ;  /* 0x0000ac0b01007387 */ /* 0x000fe80000100800 */
[----:B------:R-:W3:Y:S01]  /*f570*/  LDL.LU R52, [R1+0x474] ;  /* 0x0004740001347983 */ /* 0x000ee20000300800 */
[----:B-----5:R-:W-:Y:S02]  /*f580*/  IABS R5, R57 ;  /* 0x0000003900057213 */ /* 0x020fe40000000000 */
[----:B------:R-:W-:Y:S02]  /*f590*/  ISETP.GE.AND P2, PT, R57, RZ, PT ;  /* 0x000000ff3900720c */ /* 0x000fe40003f46270 */
[----:B------:R-:W5:Y:S01]  /*f5a0*/  LDL.LU R57, [R1+0x478] ;  /* 0x0004780001397983 */ /* 0x000f620000300800 */
[----:B------:R-:W-:-:S13]  /*f5b0*/  ISETP.GT.U32.AND P1, PT, R0, R7, PT ;  /* 0x000000070000720c */ /* 0x000fda0003f24070 */
[----:B------:R-:W-:Y:S01]  /*f5c0*/  @!P1 IMAD.IADD R7, R7, 0x1, -R0 ;  /* 0x0000000107079824 */ /* 0x000fe200078e0a00 */
[----:B------:R-:W-:-:S04]  /*f5d0*/  ISETP.GT.U32.AND P1, PT, R0, R9, PT ;  /* 0x000000090000720c */ /* 0x000fc80003f24070 */
[----:B------:R-:W-:-:S09]  /*f5e0*/  ISETP.GT.U32.AND P4, PT, R0, R7, PT ;  /* 0x000000070000720c */ /* 0x000fd20003f84070 */
[----:B------:R-:W-:-:S04]  /*f5f0*/  @!P1 IMAD.IADD R9, R9, 0x1, -R0 ;  /* 0x0000000109099824 */ /* 0x000fc800078e0a00 */
[----:B------:R-:W-:-:S04]  /*f600*/  IMAD.MOV.U32 R12, RZ, RZ, R9 ;  /* 0x000000ffff0c7224 */ /* 0x000fc800078e0009 */
[----:B------:R-:W-:Y:S02]  /*f610*/  @!P0 IMAD.MOV R12, RZ, RZ, -R12 ;  /* 0x000000ffff0c8224 */ /* 0x000fe400078e0a0c */
[----:B------:R-:W-:-:S03]  /*f620*/  @!P4 IMAD.IADD R7, R7, 0x1, -R0 ;  /* 0x000000010707c824 */ /* 0x000fc600078e0a00 */
[----:B------:R0:W-:Y:S01]  /*f630*/  STL [R1+0xa8], R12 ;  /* 0x0000a80c01007387 */ /* 0x0001e20000100800 */
[----:B--2---:R-:W-:Y:S02]  /*f640*/  IABS R2, R54 ;  /* 0x0000003600027213 */ /* 0x004fe40000000000 */
[----:B------:R-:W-:Y:S02]  /*f650*/  ISETP.GE.AND P4, PT, R54, RZ, PT ;  /* 0x000000ff3600720c */ /* 0x000fe40003f86270 */
[----:B------:R-:W2:Y:S01]  /*f660*/  LDL.LU R54, [R1+0x47c] ;  /* 0x00047c0001367983 */ /* 0x000ea20000300800 */
[----:B0-----:R-:W-:Y:S02]  /*f670*/  IMAD.MOV.U32 R12, RZ, RZ, R7 ;  /* 0x000000ffff0c7224 */ /* 0x001fe400078e0007 */
[----:B------:R-:W-:Y:S02]  /*f680*/  @!P5 IMAD.MOV R10, RZ, RZ, -R10 ;  /* 0x000000ffff0ad224 */ /* 0x000fe400078e0a0a */
[----:B------:R-:W-:-:S03]  /*f690*/  @!P6 IMAD.MOV R12, RZ, RZ, -R12 ;  /* 0x000000ffff0ce224 */ /* 0x000fc600078e0a0c */
[----:B------:R0:W-:Y:S01]  /*f6a0*/  STL [R1+0x88], R10 ;  /* 0x0000880a01007387 */ /* 0x0001e20000100800 */
[----:B------:R-:W-:Y:S02]  /*f6b0*/  ISETP.GT.U32.AND P3, PT, R0, R6, PT ;  /* 0x000000060000720c */ /* 0x000fe40003f64070 */
[----:B------:R-:W-:Y:S02]  /*f6c0*/  IABS R4, R55 ;  /* 0x0000003700047213 */ /* 0x000fe40000000000 */
[----:B------:R-:W-:Y:S02]  /*f6d0*/  ISETP.GE.AND P0, PT, R55, RZ, PT ;  /* 0x000000ff3700720c */ /* 0x000fe40003f06270 */
[----:B------:R-:W2:Y:S04]  /*f6e0*/  LDL.LU R55, [R1+0x480] ;  /* 0x0004800001377983 */ /* 0x000ea80000300800 */
[----:B------:R-:W-:Y:S03]  /*f6f0*/  STL [R1+0x8c], R12 ;  /* 0x00008c0c01007387 */ /* 0x000fe60000100800 */
[----:B------:R-:W-:-:S02]  /*f700*/  @!P3 IMAD.IADD R6, R6, 0x1, -R0 ;  /* 0x000000010606b824 */ /* 0x000fc400078e0a00 */
[----:B------:R-:W-:-:S03]  /*f710*/  IMAD.HI.U32 R11, R8, R5, RZ ;  /* 0x00000005080b7227 */ /* 0x000fc600078e00ff */
[----:B------:R-:W-:Y:S01]  /*f720*/  ISETP.GT.U32.AND P3, PT, R0, R6, PT ;  /* 0x000000060000720c */ /* 0x000fe20003f64070 */
[----:B------:R-:W-:-:S04]  /*f730*/  IMAD.HI.U32 R9, R8, R2, RZ ;  /* 0x0000000208097227 */ /* 0x000fc800078e00ff */
[----:B------:R-:W-:Y:S02]  /*f740*/  IMAD.MOV R11, RZ, RZ, -R11 ;  /* 0x000000ffff0b7224 */ /* 0x000fe400078e0a0b */
[----:B------:R-:W-:Y:S01]  /*f750*/  IMAD.MOV R9, RZ, RZ, -R9 ;  /* 0x000000ffff097224 */ /* 0x000fe200078e0a09 */
[----:B------:R-:W-:Y:S01]  /*f760*/  ISETP.GE.AND P1, PT, R53, RZ, PT ;  /* 0x000000ff3500720c */ /* 0x000fe20003f26270 */
[C---:B------:R-:W-:Y:S02]  /*f770*/  IMAD R5, R0.reuse, R11, R5 ;  /* 0x0000000b00057224 */ /* 0x040fe400078e0205 */
[----:B------:R-:W-:Y:S02]  /*f780*/  IMAD R2, R0, R9, R2 ;  /* 0x0000000900027224 */ /* 0x000fe400078e0202 */
[----:B------:R-:W-:Y:S01]  /*f790*/  IMAD.HI.U32 R7, R8, R4, RZ ;  /* 0x0000000408077227 */ /* 0x000fe200078e00ff */
[----:B------:R-:W-:-:S03]  /*f7a0*/  ISETP.GT.U32.AND P5, PT, R0, R5, PT ;  /* 0x000000050000720c */ /* 0x000fc60003fa4070 */
[----:B------:R-:W-:Y:S01]  /*f7b0*/  @!P3 IMAD.IADD R6, R6, 0x1, -R0 ;  /* 0x000000010606b824 */ /* 0x000fe200078e0a00 */
[C---:B------:R-:W-:Y:S01]  /*f7c0*/  ISETP.GT.U32.AND P3, PT, R0.reuse, R2, PT ;  /* 0x000000020000720c */ /* 0x040fe20003f64070 */
[----:B------:R-:W-:Y:S02]  /*f7d0*/  IMAD.MOV R7, RZ, RZ, -R7 ;  /* 0x000000ffff077224 */ /* 0x000fe400078e0a07 */
[----:B0-----:R-:W-:Y:S02]  /*f7e0*/  IMAD.MOV.U32 R10, RZ, RZ, R6 ;  /* 0x000000ffff0a7224 */ /* 0x001fe400078e0006 */
[----:B------:R-:W-:Y:S02]  /*f7f0*/  IMAD R4, R0, R7, R4 ;  /* 0x0000000700047224 */ /* 0x000fe400078e0204 */
[----:B------:R-:W-:Y:S02]  /*f800*/  @!P1 IMAD.MOV R10, RZ, RZ, -R10 ;  /* 0x000000ffff0a9224 */ /* 0x000fe400078e0a0a */
[----:B------:R-:W-:Y:S01]  /*f810*/  @!P5 IMAD.IADD R5, R5, 0x1, -R0 ;  /* 0x000000010505d824 */ /* 0x000fe200078e0a00 */
[----:B----4-:R-:W-:-:S02]  /*f820*/  ISETP.GE.AND P6, PT, R56, RZ, PT ;  /* 0x000000ff3800720c */ /* 0x010fc40003fc6270 */
[----:B------:R-:W-:Y:S02]  /*f830*/  IABS R36, R56 ;  /* 0x0000003800247213 */ /* 0x000fe40000000000 */
[----:B------:R-:W4:Y:S04]  /*f840*/  LDL.LU R56, [R1+0x484] ;  /* 0x0004840001387983 */ /* 0x000f280000300800 */
[----:B------:R-:W4:Y:S04]  /*f850*/  LDL.LU R46, [R1+0x488] ;  /* 0x00048800012e7983 */ /* 0x000f280000300800 */
[----:B------:R-:W4:Y:S01]  /*f860*/  LDL.LU R53, [R1+0x48c] ;  /* 0x00048c0001357983 */ /* 0x000f220000300800 */
[----:B------:R-:W-:Y:S01]  /*f870*/  ISETP.GT.U32.AND P1, PT, R0, R4, PT ;  /* 0x000000040000720c */ /* 0x000fe20003f24070 */
[----:B------:R-:W-:Y:S01]  /*f880*/  @!P3 IMAD.IADD R2, R2, 0x1, -R0 ;  /* 0x000000010202b824 */ /* 0x000fe200078e0a00 */
[----:B------:R-:W-:-:S04]  /*f890*/  ISETP.GT.U32.AND P5, PT, R0, R5, PT ;  /* 0x000000050000720c */ /* 0x000fc80003fa4070 */
[----:B------:R-:W-:-:S07]  /*f8a0*/  ISETP.GT.U32.AND P3, PT, R0, R2, PT ;  /* 0x000000020000720c */ /* 0x000fce0003f64070 */
[--C-:B------:R-:W-:Y:S02]  /*f8b0*/  @!P1 IMAD.IADD R4, R4, 0x1, -R0.reuse ;  /* 0x0000000104049824 */ /* 0x100fe400078e0a00 */
[----:B------:R-:W-:-:S03]  /*f8c0*/  @!P5 IMAD.IADD R5, R5, 0x1, -R0 ;  /* 0x000000010505d824 */ /* 0x000fc600078e0a00 */
[----:B------:R-:W-:Y:S01]  /*f8d0*/  ISETP.GT.U32.AND P1, PT, R0, R4, PT ;  /* 0x000000040000720c */ /* 0x000fe20003f24070 */
[----:B------:R-:W-:Y:S01]  /*f8e0*/  @!P3 IMAD.IADD R2, R2, 0x1, -R0 ;  /* 0x000000010202b824 */ /* 0x000fe200078e0a00 */
[----:B------:R0:W-:Y:S01]  /*f8f0*/  STL [R1+0x80], R10 ;  /* 0x0000800a01007387 */ /* 0x0001e20000100800 */
[----:B------:R-:W-:-:S03]  /*f900*/  IMAD.MOV.U32 R11, RZ, RZ, R5 ;  /* 0x000000ffff0b7224 */ /* 0x000fc600078e0005 */
[----:B------:R-:W4:Y:S01]  /*f910*/  LDL.LU R45, [R1+0x4a0] ;  /* 0x0004a000012d7983 */ /* 0x000f220000300800 */
[----:B------:R-:W-:Y:S02]  /*f920*/  @!P2 IMAD.MOV R11, RZ, RZ, -R11 ;  /* 0x000000ffff0ba224 */ /* 0x000fe400078e0a0b */
[----:B0-----:R-:W-:-:S04]  /*f930*/  IMAD.MOV.U32 R10, RZ, RZ, R2 ;  /* 0x000000ffff0a7224 */ /* 0x001fc800078e0002 */
[----:B------:R-:W-:Y:S01]  /*f940*/  @!P4 IMAD.MOV R10, RZ, RZ, -R10 ;  /* 0x000000ffff0ac224 */ /* 0x000fe200078e0a0a */
[----:B------:R-:W-:Y:S01]  /*f950*/  STL [R1+0x6c], R11 ;  /* 0x00006c0b01007387 */ /* 0x000fe20000100800 */
[----:B------:R-:W-:-:S03]  /*f960*/  @!P1 IMAD.IADD R4, R4, 0x1, -R0 ;  /* 0x0000000104049824 */ /* 0x000fc600078e0a00 */
[----:B------:R-:W-:Y:S01]  /*f970*/  STL [R1+0x70], R10 ;  /* 0x0000700a01007387 */ /* 0x000fe20000100800 */
[----:B-----5:R-:W-:Y:S02]  /*f980*/  IABS R38, R57 ;  /* 0x0000003900267213 */ /* 0x020fe40000000000 */
[----:B------:R-:W-:Y:S02]  /*f990*/  ISETP.GE.AND P1, PT, R57, RZ, PT ;  /* 0x000000ff3900720c */ /* 0x000fe40003f26270 */
[----:B------:R-:W5:Y:S01]  /*f9a0*/  LDL.LU R57, [R1+0x4a4] ;  /* 0x0004a40001397983 */ /* 0x000f620000300800 */
[----:B---3--:R-:W-:-:S05]  /*f9b0*/  IABS R37, R52 ;  /* 0x0000003400257213 */ /* 0x008fca0000000000 */
[----:B------:R-:W-:-:S04]  /*f9c0*/  IMAD.HI.U32 R7, R8, R37, RZ ;  /* 0x0000002508077227 */ /* 0x000fc800078e00ff */
[----:B------:R-:W-:Y:S02]  /*f9d0*/  IMAD.MOV R7, RZ, RZ, -R7 ;  /* 0x000000ffff077224 */ /* 0x000fe400078e0a07 */
[----:B------:R-:W-:-:S04]  /*f9e0*/  IMAD.HI.U32 R6, R8, R38, RZ ;  /* 0x0000002608067227 */ /* 0x000fc800078e00ff */
[----:B------:R-:W-:-:S04]  /*f9f0*/  IMAD.HI.U32 R9, R8, R36, RZ ;  /* 0x0000002408097227 */ /* 0x000fc800078e00ff */
[C---:B------:R-:W-:Y:S02]  /*fa00*/  IMAD R37, R0.reuse, R7, R37 ;  /* 0x0000000700257224 */ /* 0x040fe400078e0225 */
[----:B------:R-:W-:Y:S02]  /*fa10*/  IMAD.MOV R6, RZ, RZ, -R6 ;  /* 0x000000ffff067224 */ /* 0x000fe400078e0a06 */
[----:B------:R-:W-:Y:S01]  /*fa20*/  IMAD.MOV R9, RZ, RZ, -R9 ;  /* 0x000000ffff097224 */ /* 0x000fe200078e0a09 */
[C---:B------:R-:W-:Y:S01]  /*fa30*/  ISETP.GT.U32.AND P3, PT, R0.reuse, R37, PT ;  /* 0x000000250000720c */ /* 0x040fe20003f64070 */
[C---:B------:R-:W-:Y:S02]  /*fa40*/  IMAD R38, R0.reuse, R6, R38 ;  /* 0x0000000600267224 */ /* 0x040fe400078e0226 */
[----:B------:R-:W-:-:S05]  /*fa50*/  IMAD R36, R0, R9, R36 ;  /* 0x0000000900247224 */ /* 0x000fca00078e0224 */
[----:B------:R-:W-:Y:S02]  /*fa60*/  ISETP.GT.U32.AND P5, PT, R0, R36, PT ;  /* 0x000000240000720c */ /* 0x000fe40003fa4070 */
[----:B--2---:R-:W-:-:S05]  /*fa70*/  IABS R39, R54 ;  /* 0x0000003600277213 */ /* 0x004fca0000000000 */
[----:B------:R-:W-:-:S04]  /*fa80*/  IMAD.HI.U32 R6, R8, R39, RZ ;  /* 0x0000002708067227 */ /* 0x000fc800078e00ff */
[----:B------:R-:W-:-:S04]  /*fa90*/  IMAD.MOV R6, RZ, RZ, -R6 ;  /* 0x000000ffff067224 */ /* 0x000fc800078e0a06 */
[----:B------:R-:W-:Y:S02]  /*faa0*/  IMAD R39, R0, R6, R39 ;  /* 0x0000000600277224 */ /* 0x000fe400078e0227 */
[----:B------:R-:W-:-:S03]  /*fab0*/  @!P3 IMAD.IADD R37, R37, 0x1, -R0 ;  /* 0x000000012525b824 */ /* 0x000fc600078e0a00 */
[----:B------:R-:W-:Y:S01]  /*fac0*/  ISETP.GT.U32.AND P3, PT, R0, R39, PT ;  /* 0x000000270000720c */ /* 0x000fe20003f64070 */
[----:B------:R-:W-:Y:S01]  /*fad0*/  @!P5 IMAD.IADD R36, R36, 0x1, -R0 ;  /* 0x000000012424d824 */ /* 0x000fe200078e0a00 */
[----:B------:R-:W-:Y:S01]  /*fae0*/  ISETP.GT.U32.AND P2, PT, R0, R38, PT ;  /* 0x000000260000720c */ /* 0x000fe20003f44070 */
[----:B------:R-:W-:-:S03]  /*faf0*/  @!P0 IMAD.MOV R4, RZ, RZ, -R4 ;  /* 0x000000ffff048224 */ /* 0x000fc600078e0a04 */
[----:B------:R-:W-:Y:S02]  /*fb00*/  ISETP.GT.U32.AND P4, PT, R0, R36, PT ;  /* 0x000000240000720c */ /* 0x000fe40003f84070 */
[----:B------:R0:W-:Y:S05]  /*fb10*/  STL [R1+0x74], R4 ;  /* 0x0000740401007387 */ /* 0x0001ea0000100800 */
[----:B------:R-:W-:-:S05]  /*fb20*/  @!P3 IMAD.IADD R39, R39, 0x1, -R0 ;  /* 0x000000012727b824 */ /* 0x000fca00078e0a00 */
[----:B------:R-:W-:Y:S01]  /*fb30*/  ISETP.GT.U32.AND P3, PT, R0, R39, PT ;  /* 0x000000270000720c */ /* 0x000fe20003f64070 */
[--C-:B------:R-:W-:Y:S01]  /*fb40*/  @!P4 IMAD.IADD R36, R36, 0x1, -R0.reuse ;  /* 0x000000012424c824 */ /* 0x100fe200078e0a00 */
[----:B------:R-:W-:Y:S01]  /*fb50*/  IABS R40, R55 ;  /* 0x0000003700287213 */ /* 0x000fe20000000000 */
[----:B------:R-:W-:Y:S01]  /*fb60*/  @!P2 IMAD.IADD R38, R38, 0x1, -R0 ;  /* 0x000000012626a824 */ /* 0x000fe200078e0a00 */
[----:B------:R-:W-:Y:S02]  /*fb70*/  ISETP.GE.AND P4, PT, R54, RZ, PT ;  /* 0x000000ff3600720c */ /* 0x000fe40003f86270 */
[----:B------:R-:W-:Y:S01]  /*fb80*/  ISETP.GT.U32.AND P2, PT, R0, R37, PT ;  /* 0x000000250000720c */ /* 0x000fe20003f44070 */
[----:B------:R-:W2:Y:S01]  /*fb90*/  LDL.LU R54, [R1+0x4a8] ;  /* 0x0004a80001367983 */ /* 0x000ea20000300800 */
[----:B------:R-:W-:Y:S01]  /*fba0*/  IMAD.HI.U32 R2, R8, R40, RZ ;  /* 0x0000002808027227 */ /* 0x000fe200078e00ff */
[----:B------:R-:W-:-:S03]  /*fbb0*/  ISETP.GT.U32.AND P0, PT, R0, R38, PT ;  /* 0x000000260000720c */ /* 0x000fc60003f04070 */
[----:B------:R-:W-:Y:S02]  /*fbc0*/  IMAD.MOV R2, RZ, RZ, -R2 ;  /* 0x000000ffff027224 */ /* 0x000fe400078e0a02 */
[----:B------:R-:W-:Y:S02]  /*fbd0*/  @!P3 IMAD.IADD R39, R39, 0x1, -R0 ;  /* 0x000000012727b824 */ /* 0x000fe400078e0a00 */
[----:B------:R-:W-:-:S03]  /*fbe0*/  IMAD R40, R0, R2, R40 ;  /* 0x0000000200287224 */ /* 0x000fc600078e0228 */
[--C-:B------:R-:W-:Y:S02]  /*fbf0*/  @!P2 IMAD.IADD R37, R37, 0x1, -R0.reuse ;  /* 0x000000012525a824 */ /* 0x100fe400078e0a00 */
[----:B------:R-:W-:Y:S01]  /*fc00*/  ISETP.GT.U32.AND P2, PT, R0, R40, PT ;  /* 0x000000280000720c */ /* 0x000fe20003f44070 */
[----:B------:R-:W-:Y:S01]  /*fc10*/  @!P0 IMAD.IADD R38, R38, 0x1, -R0 ;  /* 0x0000000126268824 */ /* 0x000fe200078e0a00 */
[----:B------:R-:W-:Y:S02]  /*fc20*/  ISETP.GE.AND P5, PT, R52, RZ, PT ;  /* 0x000000ff3400720c */ /* 0x000fe40003fa6270 */
[----:B------:R-:W-:Y:S02]  /*fc30*/  ISETP.GE.AND P0, PT, R55, RZ, PT ;  /* 0x000000ff3700720c */ /* 0x000fe40003f06270 */
[----:B------:R-:W3:Y:S01]  /*fc40*/  LDL.LU R55, [R1+0x4ac] ;  /* 0x0004ac0001377983 */ /* 0x000ee20000300800 */
[----:B------:R-:W-:-:S06]  /*fc50*/  @!P6 IMAD.MOV R36, RZ, RZ, -R36 ;  /* 0x000000ffff24e224 */ /* 0x000fcc00078e0a24 */
[----:B------:R-:W-:Y:S02]  /*fc60*/  @!P2 IMAD.IADD R40, R40, 0x1, -R0 ;  /* 0x000000012828a824 */ /* 0x000fe400078e0a00 */
[----:B------:R-:W-:Y:S02]  /*fc70*/  @!P5 IMAD.MOV R37, RZ, RZ, -R37 ;  /* 0x000000ffff25d224 */ /* 0x000fe400078e0a25 */
[----:B------:R-:W-:Y:S02]  /*fc80*/  @!P1 IMAD.MOV R38, RZ, RZ, -R38 ;  /* 0x000000ffff269224 */ /* 0x000fe400078e0a26 */
[----:B------:R-:W-:Y:S01]  /*fc90*/  @!P4 IMAD.MOV R39, RZ, RZ, -R39 ;  /* 0x000000ffff27c224 */ /* 0x000fe200078e0a27 */
[----:B------:R-:W-:Y:S02]  /*fca0*/  ISETP.GT.U32.AND P6, PT, R0, R40, PT ;  /* 0x000000280000720c */ /* 0x000fe40003fc4070 */
[----:B----4-:R-:W-:-:S05]  /*fcb0*/  IABS R5, R56 ;  /* 0x0000003800057213 */ /* 0x010fca0000000000 */
[----:B0-----:R-:W-:-:S04]  /*fcc0*/  IMAD.HI.U32 R4, R8, R5, RZ ;  /* 0x0000000508047227 */ /* 0x001fc800078e00ff */
[----:B------:R-:W-:-:S04]  /*fcd0*/  IMAD.MOV R4, RZ, RZ, -R4 ;  /* 0x000000ffff047224 */ /* 0x000fc800078e0a04 */
[----:B------:R-:W-:-:S05]  /*fce0*/  IMAD R5, R0, R4, R5 ;  /* 0x0000000400057224 */ /* 0x000fca00078e0205 */
[----:B------:R-:W-:Y:S02]  /*fcf0*/  ISETP.GT.U32.AND P3, PT, R0, R5, PT ;  /* 0x000000050000720c */ /* 0x000fe40003f64070 */
[----:B------:R-:W-:Y:S02]  /*fd00*/  ISETP.GE.AND P2, PT, R56, RZ, PT ;  /* 0x000000ff3800720c */ /* 0x000fe40003f46270 */
[----:B------:R-:W4:Y:S04]  /*fd10*/  LDL.LU R56, [R1+0x9a0] ;  /* 0x0009a00001387983 */ /* 0x000f280000300800 */
[----:B------:R-:W4:Y:S05]  /*fd20*/  LDL.LU R52, [R1+0x9a4] ;  /* 0x0009a40001347983 */ /* 0x000f2a0000300800 */
[----:B------:R-:W-:-:S05]  /*fd30*/  @!P3 IMAD.IADD R5, R5, 0x1, -R0 ;  /* 0x000000010505b824 */ /* 0x000fca00078e0a00 */
[----:B------:R-:W-:Y:S01]  /*fd40*/  ISETP.GT.U32.AND P3, PT, R0, R5, PT ;  /* 0x000000050000720c */ /* 0x000fe20003f64070 */
[----:B------:R-:W-:Y:S01]  /*fd50*/  STL [R1+0x44ac], R36 ;  /* 0x0044ac2401007387 */ /* 0x000fe20000100800 */
[----:B------:R-:W-:-:S03]  /*fd60*/  IABS R42, R53 ;  /* 0x00000035002a7213 */ /* 0x000fc60000000000 */
[----:B------:R-:W-:Y:S02]  /*fd70*/  STL [R1+0x44b0], R37 ;  /* 0x0044b02501007387 */ /* 0x000fe40000100800 */
[----:B------:R-:W-:Y:S02]  /*fd80*/  IMAD.HI.U32 R7, R8, R42, RZ ;  /* 0x0000002a08077227 */ /* 0x000fe400078e00ff */
[----:B------:R-:W-:Y:S04]  /*fd90*/  STL [R1+0x44b4], R38 ;  /* 0x0044b42601007387 */ /* 0x000fe80000100800 */
[----:B------:R-:W-:Y:S01]  /*fda0*/  @!P3 IMAD.IADD R5, R5, 0x1, -R0 ;  /* 0x000000010505b824 */ /* 0x000fe200078e0a00 */
[----:B------:R-:W-:Y:S01]  /*fdb0*/  STL [R1+0x44b8], R39 ;  /* 0x0044b82701007387 */ /* 0x000fe20000100800 */
[----:B------:R-:W-:-:S03]  /*fdc0*/  ISETP.GE.AND P3, PT, R53, RZ, PT ;  /* 0x000000ff3500720c */ /* 0x000fc60003f66270 */
[----:B------:R-:W4:Y:S01]  /*fdd0*/  LDL.LU R53, [R1+0xc60] ;  /* 0x000c600001357983 */ /* 0x000f220000300800 */
[----:B------:R-:W-:-:S04]  /*fde0*/  IMAD.MOV R7, RZ, RZ, -R7 ;  /* 0x000000ffff077224 */ /* 0x000fc800078e0a07 */
[----:B------:R-:W-:-:S05]  /*fdf0*/  IMAD R42, R0, R7, R42 ;  /* 0x00000007002a7224 */ /* 0x000fca00078e022a */
[----:B------:R-:W-:Y:S01]  /*fe00*/  ISETP.GT.U32.AND P1, PT, R0, R42, PT ;  /* 0x0000002a0000720c */ /* 0x000fe20003f24070 */
[----:B------:R-:W-:-:S04]  /*fe10*/  @!P6 IMAD.IADD R40, R40, 0x1, -R0 ;  /* 0x000000012828e824 */ /* 0x000fc800078e0a00 */
[----:B------:R-:W-:-:S08]  /*fe20*/  @!P0 IMAD.MOV R40, RZ, RZ, -R40 ;  /* 0x000000ffff288224 */ /* 0x000fd000078e0a28 */
[----:B------:R-:W-:-:S05]  /*fe30*/  @!P1 IMAD.IADD R42, R42, 0x1, -R0 ;  /* 0x000000012a2a9824 */ /* 0x000fca00078e0a00 */
[----:B------:R-:W-:Y:S01]  /*fe40*/  ISETP.GT.U32.AND P0, PT, R0, R42, PT ;  /* 0x0000002a0000720c */ /* 0x000fe20003f04070 */
[----:B------:R-:W-:-:S04]  /*fe50*/  IMAD.MOV.U32 R7, RZ, RZ, R5 ;  /* 0x000000ffff077224 */ /* 0x000fc800078e0005 */
[----:B------:R-:W-:-:S05]  /*fe60*/  @!P2 IMAD.MOV R7, RZ, RZ, -R7 ;  /* 0x000000ffff07a224 */ /* 0x000fca00078e0a07 */
[----:B------:R-:W-:Y:S03]  /*fe70*/  STL [R1+0x58], R7 ;  /* 0x0000580701007387 */ /* 0x000fe60000100800 */
[----:B------:R-:W-:Y:S01]  /*fe80*/  @!P0 IMAD.IADD R42, R42, 0x1, -R0 ;  /* 0x000000012a2a8824 */ /* 0x000fe200078e0a00 */
[----:B-----5:R-:W-:Y:S02]  /*fe90*/  IABS R44, R57 ;  /* 0x00000039002c7213 */ /* 0x020fe40000000000 */
[----:B------:R-:W-:Y:S02]  /*fea0*/  ISETP.GE.AND P0, PT, R57, RZ, PT ;  /* 0x000000ff3900720c */ /* 0x000fe40003f06270 */
[----:B------:R-:W5:Y:S01]  /*feb0*/  LDL.LU R57, [R1+0xc64] ;  /* 0x000c640001397983 */ /* 0x000f620000300800 */
[----:B------:R-:W-:Y:S02]  /*fec0*/  IABS R41, R46 ;  /* 0x0000002e00297213 */ /* 0x000fe40000000000 */
[----:B------:R-:W-:-:S03]  /*fed0*/  IABS R43, R45 ;  /* 0x0000002d002b7213 */ /* 0x000fc60000000000 */
[----:B------:R-:W-:-:S04]  /*fee0*/  IMAD.HI.U32 R2, R8, R41, RZ ;  /* 0x0000002908027227 */ /* 0x000fc800078e00ff */
[----:B------:R-:W-:-:S04]  /*fef0*/  IMAD.HI.U32 R6, R8, R43, RZ ;  /* 0x0000002b08067227 */ /* 0x000fc800078e00ff */
[----:B------:R-:W-:Y:S02]  /*ff00*/  IMAD.MOV R2, RZ, RZ, -R2 ;  /* 0x000000ffff027224 */ /* 0x000fe400078e0a02 */
[----:B------:R-:W-:Y:S02]  /*ff10*/  IMAD.MOV R6, RZ, RZ, -R6 ;  /* 0x000000ffff067224 */ /* 0x000fe400078e0a06 */
[C---:B------:R-:W-:Y:S02]  /*ff20*/  IMAD R41, R0.reuse, R2, R41 ;  /* 0x0000000200297224 */ /* 0x040fe400078e0229 */
[----:B------:R-:W-:-:S03]  /*ff30*/  IMAD R43, R0, R6, R43 ;  /* 0x00000006002b7224 */ /* 0x000fc600078e022b */
[----:B------:R-:W-:Y:S01]  /*ff40*/  ISETP.GT.U32.AND P5, PT, R0, R41, PT ;  /* 0x000000290000720c */ /* 0x000fe20003fa4070 */
[----:B------:R-:W-:Y:S01]  /*ff50*/  IMAD.HI.U32 R2, R8, R44, RZ ;  /* 0x0000002c08027227 */ /* 0x000fe200078e00ff */
[----:B------:R-:W-:-:S03]  /*ff60*/  ISETP.GT.U32.AND P6, PT, R0, R43, PT ;  /* 0x0000002b0000720c */ /* 0x000fc60003fc4070 */
[----:B------:R-:W-:-:S04]  /*ff70*/  IMAD.MOV R2, RZ, RZ, -R2 ;  /* 0x000000ffff027224 */ /* 0x000fc800078e0a02 */
[----:B------:R-:W-:-:S04]  /*ff80*/  IMAD R44, R0, R2, R44 ;  /* 0x00000002002c7224 */ /* 0x000fc800078e022c */
[--C-:B------:R-:W-:Y:S01]  /*ff90*/  @!P5 IMAD.IADD R41, R41, 0x1, -R0.reuse ;  /* 0x000000012929d824 */ /* 0x100fe200078e0a00 */
[----:B------:R-:W-:Y:S01]  /*ffa0*/  ISETP.GT.U32.AND P5, PT, R0, R44, PT ;  /* 0x0000002c0000720c */ /* 0x000fe20003fa4070 */
[----:B------:R-:W-:-:S03]  /*ffb0*/  @!P6 IMAD.IADD R43, R43, 0x1, -R0 ;  /* 0x000000012b2be824 */ /* 0x000fc600078e0a00 */
[----:B------:R-:W-:Y:S02]  /*ffc0*/  ISETP.GT.U32.AND P6, PT, R0, R41, PT ;  /* 0x000000290000720c */ /* 0x000fe40003fc4070 */
[----:B------:R-:W-:-:S07]  /*ffd0*/  ISETP.GE.AND P4, PT, R46, RZ, PT ;  /* 0x000000ff2e00720c */ /* 0x000fce0003f86270 */
[----:B------:R-:W-:-:S04]  /*ffe0*/  @!P5 IMAD.IADD R44, R44, 0x1, -R0 ;  /* 0x000000012c2cd824 */ /* 0x000fc800078e0a00 */
[----:B------:R-:W-:Y:S01]  /*fff0*/  @!P6 IMAD.IADD R41, R41, 0x1, -R0 ;  /* 0x000000012929e824 */ /* 0x000fe200078e0a00 */
[----:B------:R-:W-:Y:S02]  /*10000*/  ISETP.GT.U32.AND P2, PT, R0, R44, PT ;  /* 0x0000002c0000720c */ /* 0x000fe40003f44070 */
[----:B--2---:R-:W-:-:S05]  /*10010*/  IABS R4, R54 ;  /* 0x0000003600047213 */ /* 0x004fca0000000000 */
[----:B------:R-:W-:-:S04]  /*10020*/  IMAD.HI.U32 R6, R8, R4, RZ ;  /* 0x0000000408067227 */ /* 0x000fc800078e00ff */
[----:B------:R-:W-:-:S04]  /*10030*/  IMAD.MOV R6, RZ, RZ, -R6 ;  /* 0x000000ffff067224 */ /* 0x000fc800078e0a06 */
[----:B------:R-:W-:-:S05]  /*10040*/  IMAD R4, R0, R6, R4 ;  /* 0x0000000600047224 */ /* 0x000fca00078e0204 */
[----:B------:R-:W-:Y:S02]  /*10050*/  ISETP.GT.U32.AND P6, PT, R0, R4, PT ;  /* 0x000000040000720c */ /* 0x000fe40003fc4070 */
[----:B---3--:R-:W-:-:S05]  /*10060*/  IABS R2, R55 ;  /* 0x0000003700027213 */ /* 0x008fca0000000000 */
[----:B------:R-:W-:-:S04]  /*10070*/  IMAD.HI.U32 R6, R8, R2, RZ ;  /* 0x0000000208067227 */ /* 0x000fc800078e00ff */
[----:B------:R-:W-:Y:S02]  /*10080*/  IMAD.MOV R5, RZ, RZ, -R6 ;  /* 0x000000ffff057224 */ /* 0x000fe400078e0a06 */
[--C-:B------:R-:W-:Y:S01]  /*10090*/  @!P6 IMAD.IADD R4, R4, 0x1, -R0.reuse ;  /* 0x000000010404e824 */ /* 0x100fe200078e0a00 */
[----:B------:R-:W-:Y:S01]  /*100a0*/  ISETP.GT.U32.AND P5, PT, R0, R43, PT ;  /* 0x0000002b0000720c */ /* 0x000fe20003fa4070 */
[----:B------:R-:W-:Y:S01]  /*100b0*/  @!P2 IMAD.IADD R44, R44, 0x1, -R0 ;  /* 0x000000012c2ca824 */ /* 0x000fe200078e0a00 */
[----:B------:R-:W-:Y:S01]  /*100c0*/  ISETP.GE.AND P2, PT, R54, RZ, PT ;  /* 0x000000ff3600720c */ /* 0x000fe20003f46270 */
[C---:B------:R-:W-:Y:S01]  /*100d0*/  IMAD R2, R0.reuse, R5, R2 ;  /* 0x0000000500027224 */ /* 0x040fe200078e0202 */
[----:B------:R-:W2:Y:S01]  /*100e0*/  LDL.LU R54, [R1+0xc68] ;  /* 0x000c680001367983 */ /* 0x000ea20000300800 */
[----:B------:R-:W-:Y:S01]  /*100f0*/  @!P4 IMAD.MOV R41, RZ, RZ, -R41 ;  /* 0x000000ffff29c224 */ /* 0x000fe200078e0a29 */
[----:B------:R-:W-:Y:S02]  /*10100*/  ISETP.GT.U32.AND P4, PT, R0, R4, PT ;  /* 0x000000040000720c */ /* 0x000fe40003f84070 */
[----:B------:R-:W-:-:S02]  /*10110*/  ISETP.GE.AND P1, PT, R45, RZ, PT ;  /* 0x000000ff2d00720c */ /* 0x000fc40003f26270 */
[----:B------:R-:W-:Y:S02]  /*10120*/  ISETP.GE.AND P6, PT, R55, RZ, PT ;  /* 0x000000ff3700720c */ /* 0x000fe40003fc6270 */
[----:B------:R-:W3:Y:S01]  /*10130*/  LDL.LU R55, [R1+0xc6c] ;  /* 0x000c6c0001377983 */ /* 0x000ee20000300800 */
[----:B------:R-:W-:Y:S01]  /*10140*/  @!P5 IMAD.IADD R43, R43, 0x1, -R0 ;  /* 0x000000012b2bd824 */ /* 0x000fe200078e0a00 */
[----:B------:R-:W-:-:S05]  /*10150*/  ISETP.GT.U32.AND P5, PT, R0, R2, PT ;  /* 0x000000020000720c */ /* 0x000fca0003fa4070 */
[----:B------:R-:W-:Y:S02]  /*10160*/  @!P4 IMAD.IADD R4, R4, 0x1, -R0 ;  /* 0x000000010404c824 */ /* 0x000fe400078e0a00 */
[----:B------:R-:W-:Y:S02]  /*10170*/  @!P1 IMAD.MOV R43, RZ, RZ, -R43 ;  /* 0x000000ffff2b9224 */ /* 0x000fe400078e0a2b */
[----:B------:R-:W-:-:S04]  /*10180*/  @!P3 IMAD.MOV R42, RZ, RZ, -R42 ;  /* 0x000000ffff2ab224 */ /* 0x000fc800078e0a2a */
[----:B------:R-:W-:-:S05]  /*10190*/  @!P5 IMAD.IADD R2, R2, 0x1, -R0 ;  /* 0x000000010202d824 */ /* 0x000fca00078e0a00 */
[----:B------:R-:W-:Y:S02]  /*101a0*/  ISETP.GT.U32.AND P3, PT, R0, R2, PT ;  /* 0x000000020000720c */ /* 0x000fe40003f64070 */
[----:B----4-:R-:W-:-:S05]  /*101b0*/  IABS R46, R52 ;  /* 0x00000034002e7213 */ /* 0x010fca0000000000 */
[----:B------:R-:W-:-:S04]  /*101c0*/  IMAD.HI.U32 R5, R8, R46, RZ ;  /* 0x0000002e08057227 */ /* 0x000fc800078e00ff */
[----:B------:R-:W-:-:S04]  /*101d0*/  IMAD.MOV R5, RZ, RZ, -R5 ;  /* 0x000000ffff057224 */ /* 0x000fc800078e0a05 */
[----:B------:R-:W-:Y:S01]  /*101e0*/  IMAD R46, R0, R5, R46 ;  /* 0x00000005002e7224 */ /* 0x000fe200078e022e */
[----:B------:R-:W-:Y:S02]  /*101f0*/  IABS R45, R56 ;  /* 0x00000038002d7213 */ /* 0x000fe40000000000 */
[----:B------:R-:W-:-:S05]  /*10200*/  IABS R47, R53 ;  /* 0x00000035002f7213 */ /* 0x000fca0000000000 */
[----:B------:R-:W-:-:S04]  /*10210*/  IMAD.HI.U32 R5, R8, R47, RZ ;  /* 0x0000002f08057227 */ /* 0x000fc800078e00ff */
[----:B------:R-:W-:Y:S01]  /*10220*/  IMAD.MOV R5, RZ, RZ, -R5 ;  /* 0x000000ffff057224 */ /* 0x000fe200078e0a05 */
[----:B------:R-:W-:Y:S02]  /*10230*/  ISETP.GE.AND P1, PT, R56, RZ, PT ;  /* 0x000000ff3800720c */ /* 0x000fe40003f26270 */
[----:B------:R-:W4:Y:S01]  /*10240*/  LDL.LU R56, [R1+0xc70] ;  /* 0x000c700001387983 */ /* 0x000f220000300800 */
[----:B------:R-:W-:Y:S02]  /*10250*/  IMAD R47, R0, R5, R47 ;  /* 0x00000005002f7224 */ /* 0x000fe400078e022f */
[----:B------:R-:W-:Y:S01]  /*10260*/  IMAD.MOV.U32 R5, RZ, RZ, R4 ;  /* 0x000000ffff057224 */ /* 0x000fe200078e0004 */
[----:B------:R-:W4:Y:S03]  /*10270*/  LDL.LU R59, [R1+0xc74] ;  /* 0x000c7400013b7983 */ /* 0x000f260000300800 */
[----:B------:R-:W-:-:S05]  /*10280*/  @!P2 IMAD.MOV R5, RZ, RZ, -R5 ;  /* 0x000000ffff05a224 */ /* 0x000fca00078e0a05 */
[----:B------:R-:W-:Y:S04]  /*10290*/  STL [R1+0x4c], R5 ;  /* 0x00004c0501007387 */ /* 0x000fe80000100800 */
[----:B------:R-:W4:Y:S01]  /*102a0*/  LDL.LU R58, [R1+0xc78] ;  /* 0x000c7800013a7983 */ /* 0x000f220000300800 */
[----:B------:R-:W-:-:S04]  /*102b0*/  @!P3 IMAD.IADD R2, R2, 0x1, -R0 ;  /* 0x000000010202b824 */ /* 0x000fc800078e0a00 */
[----:B------:R-:W-:Y:S01]  /*102c0*/  @!P6 IMAD.MOV R2, RZ, RZ, -R2 ;  /* 0x000000ffff02e224 */ /* 0x000fe200078e0a02 */
[----:B-----5:R-:W-:Y:S02]  /*102d0*/  IABS R48, R57 ;  /* 0x0000003900307213 */ /* 0x020fe40000000000 */
[----:B------:R-:W-:Y:S02]  /*102e0*/  ISETP.GE.AND P6, PT, R57, RZ, PT ;  /* 0x000000ff3900720c */ /* 0x000fe40003fc6270 */
[----:B------:R-:W5:Y:S04]  /*102f0*/  LDL.LU R57, [R1+0xc7c] ;  /* 0x000c7c0001397983 */ /* 0x000f680000300800 */
[----:B------:R0:W-:Y:S04]  /*10300*/  STL [R1+0x48], R2 ;  /* 0x0000480201007387 */ /* 0x0001e80000100800 */
[----:B------:R-:W5:Y:S04]  /*10310*/  LDL.LU R23, [R1+0xc80] ;  /* 0x000c800001177983 */ /* 0x000f680000300800 */
        /* <DEDUP_REMOVED lines=12> */
[----:B------:R-:W5:Y:S01]  /*103e0*/  LDL.LU R61, [R1+0xcb4] ;  /* 0x000cb400013d7983 */ /* 0x000f620000300800 */
[----:B------:R-:W-:Y:S01]  /*103f0*/  IMAD.HI.U32 R6, R8, R45, RZ ;  /* 0x0000002d08067227 */ /* 0x000fe200078e00ff */
[----:B------:R-:W-:-:S03]  /*10400*/  ISETP.GT.U32.AND P3, PT, R0, R47, PT ;  /* 0x0000002f0000720c */ /* 0x000fc60003f64070 */
[----:B------:R-:W-:Y:S01]  /*10410*/  @!P0 IMAD.MOV R44, RZ, RZ, -R44 ;  /* 0x000000ffff2c8224 */ /* 0x000fe200078e0a2c */
[----:B------:R-:W-:Y:S01]  /*10420*/  ISETP.GE.AND P4, PT, R52, RZ, PT ;  /* 0x000000ff3400720c */ /* 0x000fe20003f86270 */
[----:B------:R-:W-:Y:S01]  /*10430*/  IMAD.MOV R6, RZ, RZ, -R6 ;  /* 0x000000ffff067224 */ /* 0x000fe200078e0a06 */
[----:B------:R-:W5:Y:S03]  /*10440*/  LDL.LU R33, [R1+0x308] ;  /* 0x0003080001217983 */ /* 0x000f660000300800 */
[C---:B------:R-:W-:Y:S01]  /*10450*/  IMAD R45, R0.reuse, R6, R45 ;  /* 0x00000006002d7224 */ /* 0x040fe200078e022d */
[----:B------:R-:W-:Y:S01]  /*10460*/  ISETP.GT.U32.AND P0, PT, R0, R46, PT ;  /* 0x0000002e0000720c */ /* 0x000fe20003f04070 */
[----:B------:R-:W-:Y:S01]  /*10470*/  IMAD.HI.U32 R4, R8, R48, RZ ;  /* 0x0000003008047227 */ /* 0x000fe200078e00ff */
[----:B------:R-:W5:Y:S02]  /*10480*/  LDL.LU R32, [R1+0x310] ;  /* 0x0003100001207983 */ /* 0x000f640000300800 */
[----:B------:R-:W-:Y:S01]  /*10490*/  ISETP.GT.U32.AND P5, PT, R0, R45, PT ;  /* 0x0000002d0000720c */ /* 0x000fe20003fa4070 */
[----:B------:R-:W-:Y:S01]  /*104a0*/  @!P3 IMAD.IADD R47, R47, 0x1, -R0 ;  /* 0x000000012f2fb824 */ /* 0x000fe200078e0a00 */
[----:B------:R-:W5:Y:S01]  /*104b0*/  LDL.LU R31, [R1+0x318] ;  /* 0x00031800011f7983 */ /* 0x000f620000300800 */
[----:B------:R-:W-:-:S10]  /*104c0*/  IMAD.MOV R4, RZ, RZ, -R4 ;  /* 0x000000ffff047224 */ /* 0x000fd400078e0a04 */
[--C-:B------:R-:W-:Y:S01]  /*104d0*/  @!P5 IMAD.IADD R45, R45, 0x1, -R0.reuse ;  /* 0x000000012d2dd824 */ /* 0x100fe200078e0a00 */
[----:B------:R-:W-:Y:S01]  /*104e0*/  ISETP.GT.U32.AND P3, PT, R0, R47, PT ;  /* 0x0000002f0000720c */ /* 0x000fe20003f64070 */
[----:B------:R-:W-:Y:S01]  /*104f0*/  @!P0 IMAD.IADD R46, R46, 0x1, -R0 ;  /* 0x000000012e2e8824 */ /* 0x000fe200078e0a00 */
[----:B------:R-:W5:Y:S02]  /*10500*/  LDL.LU R30, [R1+0x320] ;  /* 0x00032000011e7983 */ /* 0x000f640000300800 */
[C---:B------:R-:W-:Y:S01]  /*10510*/  ISETP.GT.U32.AND P2, PT, R0.reuse, R45, PT ;  /* 0x0000002d0000720c */ /* 0x040fe20003f44070 */
[C---:B------:R-:W-:Y:S01]  /*10520*/  IMAD R48, R0.reuse, R4, R48 ;  /* 0x0000000400307224 */ /* 0x040fe200078e0230 */
[----:B------:R-:W-:Y:S01]  /*10530*/  ISETP.GT.U32.AND P0, PT, R0, R46, PT ;  /* 0x0000002e0000720c */ /* 0x000fe20003f04070 */
[----:B------:R-:W5:Y:S01]  /*10540*/  LDL.LU R29, [R1+0x328] ;  /* 0x00032800011d7983 */ /* 0x000f620000300800 */
[----:B--2---:R-:W-:-:S09]  /*10550*/  IABS R49, R54 ;  /* 0x0000003600317213 */ /* 0x004fd20000000000 */
[----:B------:R-:W-:Y:S01]  /*10560*/  @!P2 IMAD.IADD R45, R45, 0x1, -R0 ;  /* 0x000000012d2da824 */ /* 0x000fe200078e0a00 */
[----:B---3--:R-:W-:Y:S01]  /*10570*/  IABS R50, R55 ;  /* 0x0000003700327213 */ /* 0x008fe20000000000 */
[----:B0-----:R-:W-:Y:S01]  /*10580*/  IMAD.HI.U32 R2, R8, R49, RZ ;  /* 0x0000003108027227 */ /* 0x001fe200078e00ff */
[----:B------:R-:W-:Y:S01]  /*10590*/  ISETP.GE.AND P5, PT, R53, RZ, PT ;  /* 0x000000ff3500720c */ /* 0x000fe20003fa6270 */
[----:B------:R-:W2:Y:S02]  /*105a0*/  LDL.LU R28, [R1+0x324] ;  /* 0x00032400011c7983 */ /* 0x000ea40000300800 */
[----:B------:R-:W-:Y:S01]  /*105b0*/  IMAD.MOV R2, RZ, RZ, -R2 ;  /* 0x000000ffff027224 */ /* 0x000fe200078e0a02 */
[C---:B------:R-:W-:Y:S01]  /*105c0*/  ISETP.GT.U32.AND P2, PT, R0.reuse, R48, PT ;  /* 0x000000300000720c */ /* 0x040fe20003f44070 */
[----:B------:R-:W-:Y:S01]  /*105d0*/  @!P3 IMAD.IADD R47, R47, 0x1, -R0 ;  /* 0x000000012f2fb824 */ /* 0x000fe200078e0a00 */
[----:B------:R-:W3:Y:S01]  /*105e0*/  LDL.LU R27, [R1+0x31c] ;  /* 0x00031c00011b7983 */ /* 0x000ee20000300800 */
[----:B------:R-:W-:-:S02]  /*105f0*/  IMAD R49, R0, R2, R49 ;  /* 0x0000000200317224 */ /* 0x000fc400078e0231 */
[----:B------:R-:W-:-:S03]  /*10600*/  IMAD.HI.U32 R5, R8, R50, RZ ;  /* 0x0000003208057227 */ /* 0x000fc600078e00ff */
[----:B------:R-:W-:Y:S01]  /*10610*/  ISETP.GT.U32.AND P3, PT, R0, R49, PT ;  /* 0x000000310000720c */ /* 0x000fe20003f64070 */
[----:B------:R-:W-:Y:S02]  /*10620*/  IMAD.MOV R5, RZ, RZ, -R5 ;  /* 0x000000ffff057224 */ /* 0x000fe400078e0a05 */
[--C-:B------:R-:W-:Y:S02]  /*10630*/  @!P0 IMAD.IADD R46, R46, 0x1, -R0.reuse ;  /* 0x000000012e2e8824 */ /* 0x100fe400078e0a00 */
[----:B------:R-:W-:Y:S02]  /*10640*/  @!P2 IMAD.IADD R48, R48, 0x1, -R0 ;  /* 0x000000013030a824 */ /* 0x000fe400078e0a00 */
[----:B------:R-:W-:Y:S02]  /*10650*/  IMAD R50, R0, R5, R50 ;  /* 0x0000000500327224 */ /* 0x000fe400078e0232 */
[----:B------:R-:W-:-:S03]  /*10660*/  @!P4 IMAD.MOV R46, RZ, RZ, -R46 ;  /* 0x000000ffff2ec224 */ /* 0x000fc600078e0a2e */
[C---:B------:R-:W-:Y:S01]  /*10670*/  ISETP.GT.U32.AND P4, PT, R0.reuse, R50, PT ;  /* 0x000000320000720c */ /* 0x040fe20003f84070 */
[----:B------:R-:W-:Y:S01]  /*10680*/  @!P3 IMAD.IADD R49, R49, 0x1, -R0 ;  /* 0x000000013131b824 */ /* 0x000fe200078e0a00 */
[----:B------:R-:W-:Y:S01]  /*10690*/  ISETP.GT.U32.AND P3, PT, R0, R48, PT ;  /* 0x000000300000720c */ /* 0x000fe20003f64070 */
[----:B------:R-:W-:Y:S01]  /*106a0*/  @!P5 IMAD.MOV R47, RZ, RZ, -R47 ;  /* 0x000000ffff2fd224 */ /* 0x000fe200078e0a2f */
[----:B------:R-:W-:-:S09]  /*106b0*/  ISETP.GE.AND P0, PT, R54, RZ, PT ;  /* 0x000000ff3600720c */ /* 0x000fd20003f06270 */
[--C-:B------:R-:W-:Y:S02]  /*106c0*/  @!P4 IMAD.IADD R50, R50, 0x1, -R0.reuse ;  /* 0x000000013232c824 */ /* 0x100fe400078e0a00 */
[----:B------:R-:W-:Y:S01]  /*106d0*/  @!P3 IMAD.IADD R48, R48, 0x1, -R0 ;  /* 0x000000013030b824 */ /* 0x000fe200078e0a00 */
[----:B------:R-:W-:Y:S01]  /*106e0*/  ISETP.GE.AND P2, PT, R55, RZ, PT ;  /* 0x000000ff3700720c */ /* 0x000fe20003f46270 */
[----:B------:R-:W-:Y:S01]  /*106f0*/  @!P1 IMAD.MOV R45, RZ, RZ, -R45 ;  /* 0x000000ffff2d9224 */ /* 0x000fe200078e0a2d */
[----:B------:R-:W-:Y:S01]  /*10700*/  ISETP.GT.U32.AND P1, PT, R0, R49, PT ;  /* 0x000000310000720c */ /* 0x000fe20003f24070 */
[----:B------:R-:W-:-:S12]  /*10710*/  @!P6 IMAD.MOV R48, RZ, RZ, -R48 ;  /* 0x000000ffff30e224 */ /* 0x000fd800078e0a30 */
[----:B------:R-:W-:Y:S01]  /*10720*/  @!P1 IMAD.IADD R49, R49, 0x1, -R0 ;  /* 0x0000000131319824 */ /* 0x000fe200078e0a00 */
[----:B----4-:R-:W-:Y:S02]  /*10730*/  IABS R52, R59 ;  /* 0x0000003b00347213 */ /* 0x010fe40000000000 */
[----:B------:R-:W-:-:S03]  /*10740*/  IABS R51, R56 ;  /* 0x0000003800337213 */ /* 0x000fc60000000000 */
[----:B------:R-:W-:-:S04]  /*10750*/  IMAD.HI.U32 R2, R8, R52, RZ ;  /* 0x0000003408027227 */ /* 0x000fc800078e00ff */
[----:B------:R-:W-:Y:S02]  /*10760*/  IMAD.MOV R2, RZ, RZ, -R2 ;  /* 0x000000ffff027224 */ /* 0x000fe400078e0a02 */
[----:B------:R-:W-:Y:S01]  /*10770*/  IMAD.HI.U32 R4, R8, R51, RZ ;  /* 0x0000003308047227 */ /* 0x000fe200078e00ff */
[----:B------:R-:W-:-:S03]  /*10780*/  IABS R53, R58 ;  /* 0x0000003a00357213 */ /* 0x000fc60000000000 */
[----:B------:R-:W-:Y:S02]  /*10790*/  IMAD R52, R0, R2, R52 ;  /* 0x0000000200347224 */ /* 0x000fe400078e0234 */
[----:B------:R-:W-:Y:S02]  /*107a0*/  IMAD.MOV R4, RZ, RZ, -R4 ;  /* 0x000000ffff047224 */ /* 0x000fe400078e0a04 */
[----:B------:R-:W-:-:S04]  /*107b0*/  IMAD.HI.U32 R2, R8, R53, RZ ;  /* 0x0000003508027227 */ /* 0x000fc800078e00ff */
[----:B------:R-:W-:Y:S02]  /*107c0*/  IMAD R51, R0, R4, R51 ;  /* 0x0000000400337224 */ /* 0x000fe400078e0233 */
[----:B------:R-:W-:-:S03]  /*107d0*/  IMAD.MOV R2, RZ, RZ, -R2 ;  /* 0x000000ffff027224 */ /* 0x000fc600078e0a02 */
[C---:B------:R-:W-:Y:S01]  /*107e0*/  ISETP.GT.U32.AND P5, PT, R0.reuse, R51, PT ;  /* 0x000000330000720c */ /* 0x040fe20003fa4070 */
[C---:B------:R-:W-:Y:S01]  /*107f0*/  IMAD R53, R0.reuse, R2, R53 ;  /* 0x0000000200357224 */ /* 0x040fe200078e0235 */
[----:B------:R-:W-:-:S04]  /*10800*/  ISETP.GT.U32.AND P3, PT, R0, R52, PT ;  /* 0x000000340000720c */ /* 0x000fc80003f64070 */
[----:B------:R-:W-:-:S07]  /*10810*/  ISETP.GT.U32.AND P4, PT, R0, R53, PT ;  /* 0x000000350000720c */ /* 0x000fce0003f84070 */
[--C-:B------:R-:W-:Y:S01]  /*10820*/  @!P5 IMAD.IADD R51, R51, 0x1, -R0.reuse ;  /* 0x000000013333d824 */ /* 0x100fe200078e0a00 */
[----:B-----5:R-:W-:Y:S01]  /*10830*/  IABS R54, R57 ;  /* 0x0000003900367213 */ /* 0x020fe20000000000 */
[----:B------:R-:W-:-:S04]  /*10840*/  @!P3 IMAD.IADD R52, R52, 0x1, -R0 ;  /* 0x000000013434b824 */ /* 0x000fc800078e0a00 */
[----:B------:R-:W-:Y:S01]  /*10850*/  IMAD.HI.U32 R2, R8, R54, RZ ;  /* 0x0000003608027227 */ /* 0x000fe200078e00ff */
[----:B------:R-:W-:Y:S02]  /*10860*/  ISETP.GT.U32.AND P3, PT, R0, R51, PT ;  /* 0x000000330000720c */ /* 0x000fe40003f64070 */
[----:B------:R-:W-:Y:S01]  /*10870*/  IABS R55, R23 ;  /* 0x0000001700377213 */ /* 0x000fe20000000000 */
[----:B------:R-:W-:Y:S02]  /*10880*/  @!P4 IMAD.IADD R53, R53, 0x1, -R0 ;  /* 0x000000013535c824 */ /* 0x000fe400078e0a00 */
[----:B------:R-:W-:-:S03]  /*10890*/  IMAD.MOV R2, RZ, RZ, -R2 ;  /* 0x000000ffff027224 */ /* 0x000fc600078e0a02 */
[C---:B------:R-:W-:Y:S01]  /*108a0*/  ISETP.GT.U32.AND P4, PT, R0.reuse, R53, PT ;  /* 0x000000350000720c */ /* 0x040fe20003f84070 */
[----:B------:R-:W-:Y:S02]  /*108b0*/  IMAD R54, R0, R2, R54 ;  /* 0x0000000200367224 */ /* 0x000fe400078e0236 */
[----:B------:R-:W-:-:S04]  /*108c0*/  IMAD.HI.U32 R2, R8, R55, RZ ;  /* 0x0000003708027227 */ /* 0x000fc800078e00ff */
[----:B------:R-:W-:Y:S01]  /*108d0*/  IMAD.MOV R2, RZ, RZ, -R2 ;  /* 0x000000ffff027224 */ /* 0x000fe200078e0a02 */
[C---:B------:R-:W-:Y:S01]  /*108e0*/  ISETP.GT.U32.AND P6, PT, R0.reuse, R52, PT ;  /* 0x000000340000720c */ /* 0x040fe20003fc4070 */
[--C-:B------:R-:W-:Y:S01]  /*108f0*/  @!P3 IMAD.IADD R51, R51, 0x1, -R0.reuse ;  /* 0x000000013333b824 */ /* 0x100fe200078e0a00 */
[C---:B------:R-:W-:Y:S01]  /*10900*/  ISETP.GT.U32.AND P3, PT, R0.reuse, R54, PT ;  /* 0x000000360000720c */ /* 0x040fe20003f64070 */
[----:B------:R-:W-:Y:S01]  /*10910*/  IMAD R55, R0, R2, R55 ;  /* 0x0000000200377224 */ /* 0x000fe200078e0237 */
[----:B------:R-:W-:Y:S01]  /*10920*/  ISETP.GE.AND P1, PT, R56, RZ, PT ;  /* 0x000000ff3800720c */ /* 0x000fe20003f26270 */
[----:B------:R-:W-:Y:S01]  /*10930*/  @!P4 IMAD.IADD R53, R53, 0x1, -R0 ;  /* 0x000000013535c824 */ /* 0x000fe200078e0a00 */
[----:B------:R-:W-:Y:S02]  /*10940*/  IABS R56, R22 ;  /* 0x0000001600387213 */ /* 0x000fe40000000000 */
[----:B------:R-:W-:-:S03]  /*10950*/  ISETP.GT.U32.AND P4, PT, R0, R55, PT ;  /* 0x000000370000720c */ /* 0x000fc60003f84070 */
[----:B------:R-:W-:Y:S01]  /*10960*/  IMAD.HI.U32 R4, R8, R56, RZ ;  /* 0x0000003808047227 */ /* 0x000fe200078e00ff */
[----:B------:R-:W-:-:S03]  /*10970*/  ISETP.GT.U32.AND P5, PT, R0, R50, PT ;  /* 0x000000320000720c */ /* 0x000fc60003fa4070 */
[--C-:B------:R-:W-:Y:S01]  /*10980*/  @!P6 IMAD.IADD R52, R52, 0x1, -R0.reuse ;  /* 0x000000013434e824 */ /* 0x100fe200078e0a00 */
[----:B------:R-:W-:Y:S01]  /*10990*/  ISETP.GE.AND P6, PT, R57, RZ, PT ;  /* 0x000000ff3900720c */ /* 0x000fe20003fc6270 */
[----:B------:R-:W-:Y:S01]  /*109a0*/  @!P3 IMAD.IADD R54, R54, 0x1, -R0 ;  /* 0x000000013636b824 */ /* 0x000fe200078e0a00 */
[----:B------:R-:W-:Y:S01]  /*109b0*/  IABS R57, R21 ;  /* 0x0000001500397213 */ /* 0x000fe20000000000 */
[----:B------:R-:W-:Y:S02]  /*109c0*/  IMAD.MOV R2, RZ, RZ, -R4 ;  /* 0x000000ffff027224 */ /* 0x000fe400078e0a04 */
[----:B------:R-:W-:Y:S01]  /*109d0*/  @!P0 IMAD.MOV R49, RZ, RZ, -R49 ;  /* 0x000000ffff318224 */ /* 0x000fe200078e0a31 */
[----:B------:R-:W-:Y:S01]  /*109e0*/  ISETP.GE.AND P0, PT, R59, RZ, PT ;  /* 0x000000ff3b00720c */ /* 0x000fe20003f06270 */
[----:B------:R-:W-:Y:S01]  /*109f0*/  @!P4 IMAD.IADD R55, R55, 0x1, -R0 ;  /* 0x000000013737c824 */ /* 0x000fe200078e0a00 */
[C---:B------:R-:W-:Y:S01]  /*10a00*/  ISETP.GT.U32.AND P4, PT, R0.reuse, R54, PT ;  /* 0x000000360000720c */ /* 0x040fe20003f84070 */
[----:B------:R-:W-:Y:S01]  /*10a10*/  IMAD R56, R0, R2, R56 ;  /* 0x0000000200387224 */ /* 0x000fe200078e0238 */
[----:B------:R-:W-:Y:S01]  /*10a20*/  IABS R59, R19 ;  /* 0x00000013003b7213 */ /* 0x000fe20000000000 */
[----:B------:R-:W-:Y:S01]  /*10a30*/  IMAD.HI.U32 R2, R8, R57, RZ ;  /* 0x0000003908027227 */ /* 0x000fe200078e00ff */
[----:B------:R-:W-:-:S02]  /*10a40*/  IABS R6, R18 ;  /* 0x0000001200067213 */ /* 0x000fc40000000000 */
[----:B------:R-:W-:Y:S01]  /*10a50*/  ISETP.GT.U32.AND P3, PT, R0, R56, PT ;  /* 0x000000380000720c */ /* 0x000fe20003f64070 */
[----:B------:R-:W-:Y:S02]  /*10a60*/  IMAD.MOV R2, RZ, RZ, -R2 ;  /* 0x000000ffff027224 */ /* 0x000fe400078e0a02 */
[----:B------:R-:W-:-:S04]  /*10a70*/  IMAD.HI.U32 R5, R8, R59, RZ ;  /* 0x0000003b08057227 */ /* 0x000fc800078e00ff */
[----:B------:R-:W-:Y:S01]  /*10a80*/  @!P5 IMAD.IADD R50, R50, 0x1, -R0 ;  /* 0x000000013232d824 */ /* 0x000fe200078e0a00 */
[----:B------:R-:W-:Y:S01]  /*10a90*/  ISETP.GE.AND P5, PT, R58, RZ, PT ;  /* 0x000000ff3a00720c */ /* 0x000fe20003fa6270 */
[----:B------:R-:W-:Y:S01]  /*10aa0*/  IMAD R57, R0, R2, R57 ;  /* 0x0000000200397224 */ /* 0x000fe200078e0239 */
[----:B------:R-:W-:Y:S01]  /*10ab0*/  IABS R58, R20 ;  /* 0x00000014003a7213 */ /* 0x000fe20000000000 */
[----:B------:R-:W-:Y:S02]  /*10ac0*/  IMAD.MOV R5, RZ, RZ, -R5 ;  /* 0x000000ffff057224 */ /* 0x000fe400078e0a05 */
[----:B------:R-:W-:Y:S02]  /*10ad0*/  IMAD.MOV.U32 R2, RZ, RZ, R6 ;  /* 0x000000ffff027224 */ /* 0x000fe400078e0006 */
[----:B------:R-:W-:Y:S01]  /*10ae0*/  @!P4 IMAD.IADD R54, R54, 0x1, -R0 ;  /* 0x000000013636c824 */ /* 0x000fe200078e0a00 */
[C---:B------:R-:W-:Y:S01]  /*10af0*/  ISETP.GT.U32.AND P4, PT, R0.reuse, R57, PT ;  /* 0x000000390000720c */ /* 0x040fe20003f84070 */
[----:B------:R-:W-:-:S02]  /*10b00*/  IMAD R59, R0, R5, R59 ;  /* 0x00000005003b7224 */ /* 0x000fc400078e023b */
[----:B------:R-:W-:-:S04]  /*10b10*/  IMAD.HI.U32 R4, R8, R58, RZ ;  /* 0x0000003a08047227 */ /* 0x000fc800078e00ff */
[----:B------:R-:W-:-:S04]  /*10b20*/  IMAD.HI.U32 R5, R8, R2, RZ ;  /* 0x0000000208057227 */ /* 0x000fc800078e00ff */
[----:B------:R-:W-:Y:S01]  /*10b30*/  @!P2 IMAD.MOV R50, RZ, RZ, -R50 ;  /* 0x000000ffff32a224 */ /* 0x000fe200078e0a32 */
[----:B------:R-:W-:Y:S01]  /*10b40*/  ISETP.GT.U32.AND P2, PT, R0, R55, PT ;  /* 0x000000370000720c */ /* 0x000fe20003f44070 */
[----:B------:R-:W-:Y:S02]  /*10b50*/  @!P3 IMAD.IADD R56, R56, 0x1, -R0 ;  /* 0x000000013838b824 */ /* 0x000fe400078e0a00 */
[----:B------:R-:W-:Y:S02]  /*10b60*/  IMAD.MOV R4, RZ, RZ, -R4 ;  /* 0x000000ffff047224 */ /* 0x000fe400078e0a04 */
[----:B------:R-:W-:Y:S01]  /*10b70*/  IMAD.MOV R7, RZ, RZ, -R5 ;  /* 0x000000ffff077224 */ /* 0x000fe200078e0a05 */
[C---:B------:R-:W-:Y:S01]  /*10b80*/  ISETP.GT.U32.AND P3, PT, R0.reuse, R56, PT ;  /* 0x000000380000720c */ /* 0x040fe20003f64070 */
[C---:B------:R-:W-:Y:S01]  /*10b90*/  IMAD R58, R0.reuse, R4, R58 ;  /* 0x00000004003a7224 */ /* 0x040fe200078e023a */
[----:B------:R-:W-:Y:S01]  /*10ba0*/  IABS R4, R17 ;  /* 0x0000001100047213 */ /* 0x000fe20000000000 */
[----:B------:R-:W-:Y:S01]  /*10bb0*/  IMAD R2, R0, R7, R2 ;  /* 0x0000000700027224 */ /* 0x000fe200078e0202 */
[----:B------:R-:W-:Y:S01]  /*10bc0*/  IABS R6, R12 ;  /* 0x0000000c00067213 */ /* 0x000fe20000000000 */
[----:B------:R-:W-:Y:S01]  /*10bd0*/  @!P4 IMAD.IADD R57, R57, 0x1, -R0 ;  /* 0x000000013939c824 */ /* 0x000fe200078e0a00 */
[----:B------:R-:W-:Y:S01]  /*10be0*/  IABS R9, R13 ;  /* 0x0000000d00097213 */ /* 0x000fe20000000000 */
[----:B------:R-:W-:Y:S01]  /*10bf0*/  IMAD.HI.U32 R7, R8, R4, RZ ;  /* 0x0000000408077227 */ /* 0x000fe200078e00ff */
[----:B------:R-:W-:-:S03]  /*10c00*/  ISETP.GT.U32.AND P4, PT, R0, R2, PT ;  /* 0x000000020000720c */ /* 0x000fc60003f84070 */
[----:B------:R-:W-:Y:S02]  /*10c10*/  IMAD.MOV.U32 R5, RZ, RZ, R6 ;  /* 0x000000ffff057224 */ /* 0x000fe400078e0006 */
[--C-:B------:R-:W-:Y:S01]  /*10c20*/  @!P2 IMAD.IADD R55, R55, 0x1, -R0.reuse ;  /* 0x000000013737a824 */ /* 0x100fe200078e0a00 */
[----:B------:R-:W-:Y:S01]  /*10c30*/  ISETP.GT.U32.AND P2, PT, R0, R58, PT ;  /* 0x0000003a0000720c */ /* 0x000fe20003f44070 */
[----:B------:R-:W-:Y:S02]  /*10c40*/  IMAD.MOV.U32 R6, RZ, RZ, R9 ;  /* 0x000000ffff067224 */ /* 0x000fe400078e0009 */
[----:B------:R-:W-:Y:S02]  /*10c50*/  IMAD.MOV R7, RZ, RZ, -R7 ;  /* 0x000000ffff077224 */ /* 0x000fe400078e0a07 */
[----:B------:R-:W-:Y:S01]  /*10c60*/  @!P3 IMAD.IADD R56, R56, 0x1, -R0 ;  /* 0x000000013838b824 */ /* 0x000fe200078e0a00 */
[----:B------:R-:W-:Y:S01]  /*10c70*/  ISETP.GT.U32.AND P3, PT, R0, R59, PT ;  /* 0x0000003b0000720c */ /* 0x000fe20003f64070 */
[----:B------:R-:W-:-:S04]  /*10c80*/  IMAD.HI.U32 R10, R8, R6, RZ ;  /* 0x00000006080a7227 */ /* 0x000fc800078e00ff */
[----:B------:R-:W-:Y:S02]  /*10c90*/  IMAD R4, R0, R7, R4 ;  /* 0x0000000700047224 */ /* 0x000fe400078e0204 */
[----:B------:R-:W-:Y:S02]  /*10ca0*/  IMAD.MOV R10, RZ, RZ, -R10 ;  /* 0x000000ffff0a7224 */ /* 0x000fe400078e0a0a */
[----:B------:R-:W-:Y:S01]  /*10cb0*/  @!P4 IMAD.IADD R2, R2, 0x1, -R0 ;  /* 0x000000010202c824 */ /* 0x000fe200078e0a00 */
[----:B------:R-:W-:Y:S01]  /*10cc0*/  ISETP.GT.U32.AND P4, PT, R0, R4, PT ;  /* 0x000000040000720c */ /* 0x000fe20003f84070 */
[----:B------:R-:W-:Y:S01]  /*10cd0*/  IMAD.HI.U32 R9, R8, R5, RZ ;  /* 0x0000000508097227 */ /* 0x000fe200078e00ff */
[----:B------:R-:W-:-:S03]  /*10ce0*/  IABS R7, R16 ;  /* 0x0000001000077213 */ /* 0x000fc60000000000 */
[----:B------:R-:W-:Y:S01]  /*10cf0*/  IMAD R6, R0, R10, R6 ;  /* 0x0000000a00067224 */ /* 0x000fe200078e0206 */
[----:B------:R-:W-:Y:S01]  /*10d00*/  IABS R10, R15 ;  /* 0x0000000f000a7213 */ /* 0x000fe20000000000 */
[----:B------:R-:W-:Y:S01]  /*10d10*/  @!P2 IMAD.IADD R58, R58, 0x1, -R0 ;  /* 0x000000013a3aa824 */ /* 0x000fe200078e0a00 */
[----:B------:R-:W-:Y:S01]  /*10d20*/  IABS R11, R60 ;  /* 0x0000003c000b7213 */ /* 0x000fe20000000000 */
[----:B------:R-:W-:Y:S01]  /*10d30*/  IMAD.MOV R9, RZ, RZ, -R9 ;  /* 0x000000ffff097224 */ /* 0x000fe200078e0a09 */
[----:B------:R-:W-:Y:S01]  /*10d40*/  ISETP.GE.AND P2, PT, R23, RZ, PT ;  /* 0x000000ff1700720c */ /* 0x000fe20003f46270 */
[----:B------:R-:W-:-:S04]  /*10d50*/  IMAD.HI.U32 R23, R8, R7, RZ ;  /* 0x0000000708177227 */ /* 0x000fc800078e00ff */
[----:B------:R-:W-:Y:S01]  /*10d60*/  @!P5 IMAD.MOV R53, RZ, RZ, -R53 ;  /* 0x000000ffff35d224 */ /* 0x000fe200078e0a35 */
[----:B------:R-:W-:Y:S01]  /*10d70*/  ISETP.GT.U32.AND P5, PT, R0, R2, PT ;  /* 0x000000020000720c */ /* 0x000fe20003fa4070 */
[----:B------:R-:W-:Y:S01]  /*10d80*/  @!P3 IMAD.IADD R59, R59, 0x1, -R0 ;  /* 0x000000013b3bb824 */ /* 0x000fe200078e0a00 */
[----:B------:R-:W-:Y:S01]  /*10d90*/  ISETP.GE.AND P3, PT, R22, RZ, PT ;  /* 0x000000ff1600720c */ /* 0x000fe20003f66270 */
[----:B------:R-:W-:Y:S01]  /*10da0*/  IMAD.HI.U32 R26, R8, R10, RZ ;  /* 0x0000000a081a7227 */ /* 0x000fe200078e00ff */
[----:B------:R-:W-:-:S03]  /*10db0*/  IABS R22, R61 ;  /* 0x0000003d00167213 */ /* 0x000fc60000000000 */
[----:B------:R-:W-:Y:S01]  /*10dc0*/  IMAD R5, R0, R9, R5 ;  /* 0x0000000900057224 */ /* 0x000fe200078e0205 */
[----:B------:R-:W-:Y:S01]  /*10dd0*/  IABS R9, R14 ;  /* 0x0000000e00097213 */ /* 0x000fe20000000000 */
[----:B------:R-:W-:-:S04]  /*10de0*/  IMAD.HI.U32 R24, R8, R11, RZ ;  /* 0x0000000b08187227 */ /* 0x000fc800078e00ff */
[----:B------:R-:W-:Y:S02]  /*10df0*/  IMAD.MOV R23, RZ, RZ, -R23 ;  /* 0x000000ffff177224 */ /* 0x000fe400078e0a17 */
[----:B------:R-:W-:Y:S02]  /*10e00*/  IMAD.MOV R26, RZ, RZ, -R26 ;  /* 0x000000ffff1a7224 */ /* 0x000fe400078e0a1a */
[----:B------:R-:W-:Y:S01]  /*10e10*/  @!P4 IMAD.IADD R4, R4, 0x1, -R0 ;  /* 0x000000010404c824 */ /* 0x000fe200078e0a00 */
[C---:B------:R-:W-:Y:S01]  /*10e20*/  ISETP.GT.U32.AND P4, PT, R0.reuse, R5, PT ;  /* 0x000000050000720c */ /* 0x040fe20003f84070 */
[----:B------:R-:W-:Y:S02]  /*10e30*/  IMAD.MOV R24, RZ, RZ, -R24 ;  /* 0x000000ffff187224 */ /* 0x000fe400078e0a18 */
[----:B------:R-:W-:Y:S02]  /*10e40*/  IMAD R7, R0, R23, R7 ;  /* 0x0000001700077224 */ /* 0x000fe400078e0207 */
[----:B------:R-:W-:-:S04]  /*10e50*/  IMAD.HI.U32 R25, R8, R9, RZ ;  /* 0x0000000908197227 */ /* 0x000fc800078e00ff */
[----:B------:R-:W-:-:S04]  /*10e60*/  IMAD.HI.U32 R23, R8, R22, RZ ;  /* 0x0000001608177227 */ /* 0x000fc800078e00ff */
[C---:B------:R-:W-:Y:S02]  /*10e70*/  IMAD R8, R0.reuse, R26, R10 ;  /* 0x0000001a00087224 */ /* 0x040fe400078e020a */
[----:B------:R-:W-:Y:S01]  /*10e80*/  IMAD R10, R0, R24, R11 ;  /* 0x00000018000a7224 */ /* 0x000fe200078e020b */
[----:B------:R-:W4:Y:S01]  /*10e90*/  LDL.LU R26, [R1+0x314] ;  /* 0x00031400011a7983 */ /* 0x000f220000300800 */
[----:B------:R-:W-:-:S03]  /*10ea0*/  @!P5 IMAD.IADD R2, R2, 0x1, -R0 ;  /* 0x000000010202d824 */ /* 0x000fc600078e0a00 */
[----:B------:R-:W-:Y:S01]  /*10eb0*/  ISETP.GT.U32.AND P5, PT, R0, R10, PT ;  /* 0x0000000a0000720c */ /* 0x000fe20003fa4070 */
[----:B------:R-:W-:Y:S02]  /*10ec0*/  @!P4 IMAD.IADD R5, R5, 0x1, -R0 ;  /* 0x000000010505c824 */ /* 0x000fe400078e0a00 */
[----:B------:R-:W-:-:S03]  /*10ed0*/  @!P6 IMAD.MOV R54, RZ, RZ, -R54 ;  /* 0x000000ffff36e224 */ /* 0x000fc600078e0a36 */
[C---:B------:R-:W-:Y:S01]  /*10ee0*/  ISETP.GT.U32.AND P6, PT, R0.reuse, R5, PT ;  /* 0x000000050000720c */ /* 0x040fe20003fc4070 */
[----:B------:R-:W-:Y:S01]  /*10ef0*/  @!P1 IMAD.MOV R51, RZ, RZ, -R51 ;  /* 0x000000ffff339224 */ /* 0x000fe200078e0a33 */
[----:B------:R-:W-:-:S05]  /*10f00*/  ISETP.GT.U32.AND P1, PT, R0, R57, PT ;  /* 0x000000390000720c */ /* 0x000fca0003f24070 */
[----:B------:R-:W-:Y:S01]  /*10f10*/  @!P5 IMAD.IADD R10, R10, 0x1, -R0 ;  /* 0x000000010a0ad824 */ /* 0x000fe200078e0a00 */
[----:B------:R-:W-:Y:S01]  /*10f20*/  ISETP.GE.AND P5, PT, R12, RZ, PT ;  /* 0x000000ff0c00720c */ /* 0x000fe20003fa6270 */
[----:B------:R-:W-:Y:S01]  /*10f30*/  @!P0 IMAD.MOV R52, RZ, RZ, -R52 ;  /* 0x000000ffff348224 */ /* 0x000fe200078e0a34 */
[C---:B------:R-:W-:Y:S01]  /*10f40*/  ISETP.GT.U32.AND P0, PT, R0.reuse, R58, PT ;  /* 0x0000003a0000720c */ /* 0x040fe20003f04070 */
[----:B------:R-:W-:Y:S01]  /*10f50*/  IMAD.MOV R25, RZ, RZ, -R25 ;  /* 0x000000ffff197224 */ /* 0x000fe200078e0a19 */
[C---:B------:R-:W-:Y:S01]  /*10f60*/  ISETP.GT.U32.AND P4, PT, R0.reuse, R59, PT ;  /* 0x0000003b0000720c */ /* 0x040fe20003f84070 */
[----:B------:R-:W-:Y:S01]  /*10f70*/  @!P6 IMAD.IADD R5, R5, 0x1, -R0 ;  /* 0x000000010505e824 */ /* 0x000fe200078e0a00 */
[----:B------:R-:W0:Y:S01]  /*10f80*/  LDC R12, c[0x0][0x23c] ;  /* 0x00008f00ff0c7b82 */ /* 0x000e220000000800 */
[----:B------:R-:W-:Y:S01]  /*10f90*/  @!P2 IMAD.MOV R55, RZ, RZ, -R55 ;  /* 0x000000ffff37a224 */ /* 0x000fe200078e0a37 */
[C---:B------:R-:W-:Y:S01]  /*10fa0*/  ISETP.GT.U32.AND P2, PT, R0.reuse, R4, PT ;  /* 0x000000040000720c */ /* 0x040fe20003f44070 */
[----:B------:R-:W-:-:S02]  /*10fb0*/  IMAD R9, R0, R25, R9 ;  /* 0x0000001900097224 */ /* 0x000fc400078e0209 */
[----:B------:R-:W-:Y:S02]  /*10fc0*/  @!P3 IMAD.MOV R56, RZ, RZ, -R56 ;  /* 0x000000ffff38b224 */ /* 0x000fe400078e0a38 */
[----:B------:R-:W-:Y:S01]  /*10fd0*/  @!P5 IMAD.MOV R5, RZ, RZ, -R5 ;  /* 0x000000ffff05d224 */ /* 0x000fe200078e0a05 */
[----:B------:R-:W-:Y:S01]  /*10fe0*/  ISETP.GE.AND P5, PT, R13, RZ, PT ;  /* 0x000000ff0d00720c */ /* 0x000fe20003fa6270 */
[--C-:B------:R-:W-:Y:S01]  /*10ff0*/  @!P1 IMAD.IADD R57, R57, 0x1, -R0.reuse ;  /* 0x0000000139399824 */ /* 0x100fe200078e0a00 */
[----:B------:R-:W1:Y:S01]  /*11000*/  S2R R13, SR_TID.X ;  /* 0x00000000000d7919 */ /* 0x000e620000002100 */
[----:B------:R-:W-:Y:S01]  /*11010*/  ISETP.GT.U32.AND P3, PT, R0, R6, PT ;  /* 0x000000060000720c */ /* 0x000fe20003f64070 */
[--C-:B------:R-:W-:Y:S01]  /*11020*/  @!P0 IMAD.IADD R58, R58, 0x1, -R0.reuse ;  /* 0x000000013a3a8824 */ /* 0x100fe200078e0a00 */
[C---:B------:R-:W-:Y:S01]  /*11030*/  ISETP.GT.U32.AND P1, PT, R0.reuse, R7, PT ;  /* 0x000000070000720c */ /* 0x040fe20003f24070 */
[--C-:B------:R-:W-:Y:S01]  /*11040*/  @!P4 IMAD.IADD R59, R59, 0x1, -R0.reuse ;  /* 0x000000013b3bc824 */ /* 0x100fe200078e0a00 */
[C---:B------:R-:W-:Y:S01]  /*11050*/  ISETP.GT.U32.AND P0, PT, R0.reuse, R8, PT ;  /* 0x000000080000720c */ /* 0x040fe20003f04070 */
[----:B------:R-:W-:Y:S01]  /*11060*/  IMAD.MOV R11, RZ, RZ, -R23 ;  /* 0x000000ffff0b7224 */ /* 0x000fe200078e0a17 */
[----:B------:R-:W-:Y:S01]  /*11070*/  ISETP.GT.U32.AND P4, PT, R0, R9, PT ;  /* 0x000000090000720c */ /* 0x000fe20003f84070 */
[----:B------:R-:W-:Y:S01]  /*11080*/  @!P2 IMAD.IADD R4, R4, 0x1, -R0 ;  /* 0x000000010404a824 */ /* 0x000fe200078e0a00 */
[----:B------:R-:W5:Y:S01]  /*11090*/  LDL.LU R25, [R1+0x30c] ;  /* 0x00030c0001197983 */ /* 0x000f620000300800 */
[----:B------:R-:W-:Y:S01]  /*110a0*/  IMAD R11, R0, R11, R22 ;  /* 0x0000000b000b7224 */ /* 0x000fe200078e0216 */
[----:B------:R-:W-:-:S02]  /*110b0*/  ISETP.GE.AND P2, PT, R21, RZ, PT ;  /* 0x000000ff1500720c */ /* 0x000fc40003f46270 */
[----:B------:R-:W5:Y:S01]  /*110c0*/  LDL.LU R24, [R1+0x304] ;  /* 0x0003040001187983 */ /* 0x000f620000300800 */
[--C-:B------:R-:W-:Y:S01]  /*110d0*/  @!P3 IMAD.IADD R6, R6, 0x1, -R0.reuse ;  /* 0x000000010606b824 */ /* 0x100fe200078e0a00 */
[----:B------:R-:W-:Y:S01]  /*110e0*/  ISETP.GT.U32.AND P6, PT, R0, R11, PT ;  /* 0x0000000b0000720c */ /* 0x000fe20003fc4070 */
[--C-:B------:R-:W-:Y:S01]  /*110f0*/  @!P1 IMAD.IADD R7, R7, 0x1, -R0.reuse ;  /* 0x0000000107079824 */ /* 0x100fe200078e0a00 */
[----:B------:R-:W-:Y:S01]  /*11100*/  ISETP.GE.AND P3, PT, R20, RZ, PT ;  /* 0x000000ff1400720c */ /* 0x000fe20003f66270 */
[--C-:B------:R-:W-:Y:S01]  /*11110*/  @!P0 IMAD.IADD R8, R8, 0x1, -R0.reuse ;  /* 0x0000000108088824 */ /* 0x100fe200078e0a00 */
[----:B------:R-:W-:Y:S01]  /*11120*/  ISETP.GE.AND P1, PT, R19, RZ, PT ;  /* 0x000000ff1300720c */ /* 0x000fe20003f26270 */
[--C-:B------:R-:W-:Y:S01]  /*11130*/  @!P4 IMAD.IADD R9, R9, 0x1, -R0.reuse ;  /* 0x000000010909c824 */ /* 0x100fe200078e0a00 */
[----:B------:R-:W-:Y:S01]  /*11140*/  ISETP.GE.AND P0, PT, R18, RZ, PT ;  /* 0x000000ff1200720c */ /* 0x000fe20003f06270 */
[----:B------:R-:W5:Y:S01]  /*11150*/  LDL.LU R23, [R1+0x300] ;  /* 0x0003000001177983 */ /* 0x000f620000300800 */
[----:B------:R-:W-:Y:S01]  /*11160*/  ISETP.GE.AND P4, PT, R17, RZ, PT ;  /* 0x000000ff1100720c */ /* 0x000fe20003f86270 */
[----:B------:R-:W-:Y:S01]  /*11170*/  @!P2 IMAD.MOV R57, RZ, RZ, -R57 ;  /* 0x000000ffff39a224 */ /* 0x000fe200078e0a39 */
[----:B------:R-:W-:Y:S01]  /*11180*/  ISETP.GT.U32.AND P2, PT, R0, R6, PT ;  /* 0x000000060000720c */ /* 0x000fe20003f44070 */
[----:B------:R-:W5:Y:S02]  /*11190*/  LDL.LU R22, [R1+0x2fc] ;  /* 0x0002fc0001167983 */ /* 0x000f640000300800 */
[----:B------:R-:W-:-:S02]  /*111a0*/  @!P6 IMAD.IADD R11, R11, 0x1, -R0 ;  /* 0x000000010b0be824 */ /* 0x000fc400078e0a00 */
[----:B------:R-:W-:Y:S01]  /*111b0*/  @!P3 IMAD.MOV R58, RZ, RZ, -R58 ;  /* 0x000000ffff3ab224 */ /* 0x000fe200078e0a3a */
[C---:B------:R-:W-:Y:S01]  /*111c0*/  ISETP.GT.U32.AND P3, PT, R0.reuse, R7, PT ;  /* 0x000000070000720c */ /* 0x040fe20003f64070 */
[----:B------:R-:W-:Y:S01]  /*111d0*/  @!P1 IMAD.MOV R59, RZ, RZ, -R59 ;  /* 0x000000ffff3b9224 */ /* 0x000fe200078e0a3b */
[C---:B------:R-:W-:Y:S01]  /*111e0*/  ISETP.GT.U32.AND P1, PT, R0.reuse, R8, PT ;  /* 0x000000080000720c */ /* 0x040fe20003f24070 */
[----:B------:R-:W-:Y:S01]  /*111f0*/  @!P0 IMAD.MOV R2, RZ, RZ, -R2 ;  /* 0x000000ffff028224 */ /* 0x000fe200078e0a02 */
[C---:B------:R-:W-:Y:S01]  /*11200*/  ISETP.GT.U32.AND P0, PT, R0.reuse, R9, PT ;  /* 0x000000090000720c */ /* 0x040fe20003f04070 */
[----:B------:R-:W-:Y:S01]  /*11210*/  @!P4 IMAD.MOV R4, RZ, RZ, -R4 ;  /* 0x000000ffff04c224 */ /* 0x000fe200078e0a04 */
[C---:B------:R-:W-:Y:S01]  /*11220*/  ISETP.GT.U32.AND P4, PT, R0.reuse, R10, PT ;  /* 0x0000000a0000720c */ /* 0x040fe20003f84070 */
[----:B------:R-:W5:Y:S01]  /*11230*/  LDL.LU R21, [R1+0x2f8] ;  /* 0x0002f80001157983 */ /* 0x000f620000300800 */
[----:B------:R-:W-:Y:S02]  /*11240*/  ISETP.GT.U32.AND P6, PT, R0, R11, PT ;  /* 0x0000000b0000720c */ /* 0x000fe40003fc4070 */
[----:B-1----:R-:W-:Y:S01]  /*11250*/  LOP3.LUT R13, R13, 0x1f, RZ, 0xc0, !PT ;  /* 0x0000001f0d0d7812 */ /* 0x002fe200078ec0ff */
[----:B------:R-:W5:Y:S04]  /*11260*/  LDL.LU R20, [R1+0x2f4] ;  /* 0x0002f40001147983 */ /* 0x000f680000300800 */
[----:B------:R-:W5:Y:S01]  /*11270*/  LDL.LU R19, [R1+0x2f0] ;  /* 0x0002f00001137983 */ /* 0x000f620000300800 */
[----:B0-----:R-:W-:-:S02]  /*11280*/  IMAD R13, R13, R12, RZ ;  /* 0x0000000c0d0d7224 */ /* 0x001fc400078e02ff */
[--C-:B------:R-:W-:Y:S01]  /*11290*/  @!P2 IMAD.IADD R6, R6, 0x1, -R0.reuse ;  /* 0x000000010606a824 */ /* 0x100fe200078e0a00 */
[----:B------:R-:W5:Y:S01]  /*112a0*/  LDL.LU R18, [R1+0x2ec] ;  /* 0x0002ec0001127983 */ /* 0x000f620000300800 */
[----:B------:R-:W-:Y:S01]  /*112b0*/  ISETP.GE.AND P2, PT, R16, RZ, PT ;  /* 0x000000ff1000720c */ /* 0x000fe20003f46270 */
[----:B------:R-:W-:Y:S02]  /*112c0*/  IMAD R13, R12, 0x20, R13 ;  /* 0x000000200c0d7824 */ /* 0x000fe400078e020d */
[----:B------:R-:W5:Y:S01]  /*112d0*/  LDL.LU R17, [R1+0x2e8] ;  /* 0x0002e80001117983 */ /* 0x000f620000300800 */
[----:B------:R-:W-:-:S03]  /*112e0*/  @!P3 IMAD.IADD R7, R7, 0x1, -R0 ;  /* 0x000000010707b824 */ /* 0x000fc600078e0a00 */
[----:B------:R-:W5:Y:S01]  /*112f0*/  LDL.LU R16, [R1+0x2e4] ;  /* 0x0002e40001107983 */ /* 0x000f620000300800 */
[----:B------:R-:W-:Y:S01]  /*11300*/  ISETP.GE.AND P3, PT, R15, RZ, PT ;  /* 0x000000ff0f00720c */ /* 0x000fe20003f66270 */
[--C-:B------:R-:W-:Y:S01]  /*11310*/  @!P1 IMAD.IADD R8, R8, 0x1, -R0.reuse ;  /* 0x0000000108089824 */ /* 0x100fe200078e0a00 */
[----:B------:R-:W-:Y:S01]  /*11320*/  ISETP.GE.AND P1, PT, R14, RZ, PT ;  /* 0x000000ff0e00720c */ /* 0x000fe20003f26270 */
[--C-:B------:R-:W-:Y:S01]  /*11330*/  @!P0 IMAD.IADD R9, R9, 0x1, -R0.reuse ;  /* 0x0000000109098824 */ /* 0x100fe200078e0a00 */
[----:B------:R-:W5:Y:S01]  /*11340*/  LDL.LU R15, [R1+0x2e0] ;  /* 0x0002e000010f7983 */ /* 0x000f620000300800 */
[--C-:B------:R-:W-:Y:S02]  /*11350*/  @!P4 IMAD.IADD R10, R10, 0x1, -R0.reuse ;  /* 0x000000010a0ac824 */ /* 0x100fe400078e0a00 */
[----:B------:R-:W-:Y:S01]  /*11360*/  @!P6 IMAD.IADD R11, R11, 0x1, -R0 ;  /* 0x000000010b0be824 */ /* 0x000fe200078e0a00 */
[----:B------:R-:W5:Y:S01]  /*11370*/  LDL.LU R14, [R1+0x2dc] ;  /* 0x0002dc00010e7983 */ /* 0x000f620000300800 */
[----:B------:R-:W-:-:S03]  /*11380*/  IMAD R0, R12, 0x20, R13 ;  /* 0x000000200c007824 */ /* 0x000fc600078e020d */
[----:B------:R-:W5:Y:S01]  /*11390*/  LDL.LU R13, [R1+0x2d8] ;  /* 0x0002d800010d7983 */ /* 0x000f620000300800 */
[----:B------:R-:W-:-:S03]  /*113a0*/  ISETP.GE.AND P0, PT, R60, RZ, PT ;  /* 0x000000ff3c00720c */ /* 0x000fc60003f06270 */
[----:B------:R-:W5:Y:S01]  /*113b0*/  LDL.LU R12, [R1+0x2d4] ;  /* 0x0002d400010c7983 */ /* 0x000f620000300800 */
[----:B------:R-:W-:-:S03]  /*113c0*/  ISETP.GE.AND P4, PT, R61, RZ, PT ;  /* 0x000000ff3d00720c */ /* 0x000fc60003f86270 */
[----:B------:R-:W5:Y:S04]  /*113d0*/  LDL.LU R60, [R1+0x2d0] ;  /* 0x0002d000013c7983 */ /* 0x000f680000300800 */
[----:B------:R-:W5:Y:S01]  /*113e0*/  LDL.LU R61, [R1+0x2cc] ;  /* 0x0002cc00013d7983 */ /* 0x000f620000300800 */
[----:B------:R-:W-:Y:S02]  /*113f0*/  ISETP.NE.AND P6, PT, R3, RZ, PT ;  /* 0x000000ff0300720c */ /* 0x000fe40003fc5270 */
[----:B------:R-:W-:-:S04]  /*11400*/  LOP3.LUT R3, RZ, R3, RZ, 0x33, !PT ;  /* 0x00000003ff037212 */ /* 0x000fc800078e33ff */
[C---:B------:R-:W-:Y:S02]  /*11410*/  SEL R33, R3.reuse, R33, !P6 ;  /* 0x0000002103217207 */ /* 0x040fe40007000000 */
[C---:B------:R-:W-:Y:S02]  /*11420*/  SEL R32, R3.reuse, R32, !P6 ;  /* 0x0000002003207207 */ /* 0x040fe40007000000 */
[C---:B------:R-:W-:Y:S01]  /*11430*/  SEL R0, R3.reuse, R31, !P6 ;  /* 0x0000001f03007207 */ /* 0x040fe20007000000 */
[----:B------:R-:W-:Y:S01]  /*11440*/  STL [R1+0x308], R33 ;  /* 0x0003082101007387 */ /* 0x000fe20000100800 */
[C---:B------:R-:W-:Y:S02]  /*11450*/  SEL R30, R3.reuse, R30, !P6 ;  /* 0x0000001e031e7207 */ /* 0x040fe40007000000 */
[C---:B------:R-:W-:Y:S01]  /*11460*/  SEL R29, R3.reuse, R29, !P6 ;  /* 0x0000001d031d7207 */ /* 0x040fe20007000000 */
[----:B------:R-:W-:Y:S04]  /*11470*/  STL [R1+0x310], R32 ;  /* 0x0003102001007387 */ /* 0x000fe80000100800 */
[----:B------:R2:W-:Y:S01]  /*11480*/  STL [R1+0x318], R0 ;  /* 0x0003180001007387 */ /* 0x0005e20000100800 */
[----:B---3--:R-:W-:-:S03]  /*11490*/  SEL R27, R3, R27, !P6 ;  /* 0x0000001b031b7207 */ /* 0x008fc60007000000 */
[----:B------:R-:W-:Y:S01]  /*114a0*/  STL [R1+0x320], R30 ;  /* 0x0003201e01007387 */ /* 0x000fe20000100800 */
[----:B--2---:R-:W-:-:S03]  /*114b0*/  SEL R0, R3, R28, !P6 ;  /* 0x0000001c03007207 */ /* 0x004fc60007000000 */
[----:B------:R-:W-:Y:S04]  /*114c0*/  STL [R1+0x328], R29 ;  /* 0x0003281d01007387 */ /* 0x000fe80000100800 */
[----:B------:R5:W-:Y:S04]  /*114d0*/  STL [R1+0x330], R0 ;  /* 0x0003300001007387 */ /* 0x000be80000100800 */
[----:B------:R-:W-:Y:S01]  /*114e0*/  STL [R1+0x338], R27 ;  /* 0x0003381b01007387 */ /* 0x000fe20000100800 */
[----:B----4-:R-:W-:-:S05]  /*114f0*/  SEL R26, R3, R26, !P6 ;  /* 0x0000001a031a7207 */ /* 0x010fca0007000000 */
[----:B------:R-:W-:Y:S01]  /*11500*/  STL [R1+0x340], R26 ;  /* 0x0003401a01007387 */ /* 0x000fe20000100800 */
[C---:B-----5:R-:W-:Y:S02]  /*11510*/  SEL R0, R3.reuse, R25, !P6 ;  /* 0x0000001903007207 */ /* 0x060fe40007000000 */
[----:B------:R-:W-:-:S03]  /*11520*/  SEL R24, R3, R24, !P6 ;  /* 0x0000001803187207 */ /* 0x000fc60007000000 */
[----:B------:R0:W-:Y:S04]  /*11530*/  STL [R1+0x348], R0 ;  /* 0x0003480001007387 */ /* 0x0001e80000100800 */
[----:B------:R-:W-:Y:S01]  /*11540*/  STL [R1+0x350], R24 ;  /* 0x0003501801007387 */ /* 0x000fe20000100800 */
[C---:B------:R-:W-:Y:S02]  /*11550*/  SEL R23, R3.reuse, R23, !P6 ;  /* 0x0000001703177207 */ /* 0x040fe40007000000 */
[----:B0-----:R-:W-:-:S03]  /*11560*/  SEL R0, R3, R22, !P6 ;  /* 0x0000001603007207 */ /* 0x001fc60007000000 */
[----:B------:R-:W-:Y:S04]  /*11570*/  STL [R1+0x358], R23 ;  /* 0x0003581701007387 */ /* 0x000fe80000100800 */
[----:B------:R0:W-:Y:S01]  /*11580*/  STL [R1+0x360], R0 ;  /* 0x0003600001007387 */ /* 0x0001e20000100800 */
[C---:B------:R-:W-:Y:S02]  /*11590*/  SEL R21, R3.reuse, R21, !P6 ;  /* 0x0000001503157207 */ /* 0x040fe40007000000 */
[----:B------:R-:W-:-:S03]  /*115a0*/  SEL R20, R3, R20, !P6 ;  /* 0x0000001403147207 */ /* 0x000fc60007000000 */
[----:B------:R-:W-:Y:S01]  /*115b0*/  STL [R1+0x368], R21 ;  /* 0x0003681501007387 */ /* 0x000fe20000100800 */
[----:B0-----:R-:W-:-:S03]  /*115c0*/  SEL R0, R3, R19, !P6 ;  /* 0x0000001303007207 */ /* 0x001fc60007000000 */
[----:B------:R-:W-:Y:S01]  /*115d0*/  STL [R1+0x370], R20 ;  /* 0x0003701401007387 */ /* 0x000fe20000100800 */
[----:B------:R-:W-:-:S03]  /*115e0*/  SEL R18, R3, R18, !P6 ;  /* 0x0000001203127207 */ /* 0x000fc60007000000 */
[----:B------:R0:W-:Y:S01]  /*115f0*/  STL [R1+0x378], R0 ;  /* 0x0003780001007387 */ /* 0x0001e20000100800 */
        /* <DEDUP_REMOVED lines=8> */
[C---:B0-----:R-:W-:Y:S02]  /*11680*/  SEL R0, R3.reuse, R13, !P6 ;  /* 0x0000000d03007207 */ /* 0x041fe40007000000 */
[C---:B------:R-:W-:Y:S01]  /*11690*/  SEL R13, R3.reuse, R12, !P6 ;  /* 0x0000000c030d7207 */ /* 0x040fe20007000000 */
[----:B------:R-:W-:Y:S01]  /*116a0*/  STL [R1+0x3a0], R14 ;  /* 0x0003a00e01007387 */ /* 0x000fe20000100800 */
[----:B------:R-:W-:-:S03]  /*116b0*/  SEL R12, R3, R60, !P6 ;  /* 0x0000003c030c7207 */ /* 0x000fc60007000000 */
[----:B------:R0:W-:Y:S04]  /*116c0*/  STL [R1+0x3a8], R0 ;  /* 0x0003a80001007387 */ /* 0x0001e80000100800 */
[----:B------:R1:W-:Y:S04]  /*116d0*/  STL [R1+0x3b0], R13 ;  /* 0x0003b00d01007387 */ /* 0x0003e80000100800 */
[----:B------:R-:W2:Y:S01]  /*116e0*/  LDL.LU R39, [R1+0x2c0] ;  /* 0x0002c00001277983 */ /* 0x000ea20000300800 */
[----:B0-----:R-:W-:-:S03]  /*116f0*/  SEL R0, R3, R61, !P6 ;  /* 0x0000003d03007207 */ /* 0x001fc60007000000 */
[----:B------:R0:W-:Y:S04]  /*11700*/  STL [R1+0x3b8], R12 ;  /* 0x0003b80c01007387 */ /* 0x0001e80000100800 */
[----:B------:R-:W3:Y:S04]  /*11710*/  LDL.LU R38, [R1+0x2bc] ;  /* 0x0002bc0001267983 */ /* 0x000ee80000300800 */
        /* <DEDUP_REMOVED lines=24> */
[----:B-1----:R-:W5:Y:S04]  /*118a0*/  LDL.LU R13, [R1+0x14] ;  /* 0x00001400010d7983 */ /* 0x002f680000300800 */
[----:B0-----:R-:W5:Y:S04]  /*118b0*/  LDL.LU R12, [R1+0x10] ;  /* 0x00001000010c7983 */ /* 0x001f680000300800 */
[----:B------:R-:W5:Y:S04]  /*118c0*/  LDL.LU R60, [R1+0xc] ;  /* 0x00000c00013c7983 */ /* 0x000f680000300800 */
[----:B------:R-:W5:Y:S04]  /*118d0*/  LDL.LU R61, [R1+0x8] ;  /* 0x00000800013d7983 */ /* 0x000f680000300800 */
[----:B----4-:R-:W4:Y:S04]  /*118e0*/  LDL.LU R0, [R1+0x4] ;  /* 0x0000040001007983 */ /* 0x010f280000300800 */
[----:B------:R-:W4:Y:S01]  /*118f0*/  LDL.LU R30, [R1] ;  /* 0x00000000011e7983 */ /* 0x000f220000300800 */
[----:B--2---:R-:W-:-:S05]  /*11900*/  SEL R39, R3, R39, !P6 ;  /* 0x0000002703277207 */ /* 0x004fca0007000000 */
[----:B------:R0:W-:Y:S01]  /*11910*/  STL [R1+0x3cc], R39 ;  /* 0x0003cc2701007387 */ /* 0x0001e20000100800 */
[----:B---3--:R-:W-:-:S03]  /*11920*/  SEL R38, R3, R38, !P6 ;  /* 0x0000002603267207 */ /* 0x008fc60007000000 */
[----:B0-----:R-:W2:Y:S01]  /*11930*/  LDL.LU R39, [R1+0x44b8] ;  /* 0x0044b80001277983 */ /* 0x001ea20000300800 */
[----:B-----5:R-:W-:-:S03]  /*11940*/  SEL R37, R3, R37, !P6 ;  /* 0x0000002503257207 */ /* 0x020fc60007000000 */
[----:B------:R0:W-:Y:S01]  /*11950*/  STL [R1+0x3e4], R38 ;  /* 0x0003e42601007387 */ /* 0x0001e20000100800 */
[C---:B------:R-:W-:Y:S02]  /*11960*/  SEL R36, R3.reuse, R36, !P6 ;  /* 0x0000002403247207 */ /* 0x040fe40007000000 */
[C---:B------:R-:W-:Y:S01]  /*11970*/  SEL R35, R3.reuse, R35, !P6 ;  /* 0x0000002303237207 */ /* 0x040fe20007000000 */
[----:B0-----:R-:W3:Y:S01]  /*11980*/  LDL.LU R38, [R1+0x44b4] ;  /* 0x0044b40001267983 */ /* 0x001ee20000300800 */
[----:B------:R-:W-:-:S03]  /*11990*/  SEL R34, R3, R34, !P6 ;  /* 0x0000002203227207 */ /* 0x000fc60007000000 */
[----:B------:R0:W-:Y:S01]  /*119a0*/  STL [R1+0x3e0], R37 ;  /* 0x0003e02501007387 */ /* 0x0001e20000100800 */
[C---:B------:R-:W-:Y:S02]  /*119b0*/  SEL R33, R3.reuse, R33, !P6 ;  /* 0x0000002103217207 */ /* 0x040fe40007000000 */
[C---:B------:R-:W-:Y:S01]  /*119c0*/  SEL R32, R3.reuse, R32, !P6 ;  /* 0x0000002003207207 */ /* 0x040fe20007000000 */
[----:B0-----:R-:W5:Y:S04]  /*119d0*/  LDL.LU R37, [R1+0x44b0] ;  /* 0x0044b00001257983 */ /* 0x001f680000300800 */
[----:B------:R0:W-:Y:S01]  /*119e0*/  STL [R1+0x3dc], R36 ;  /* 0x0003dc2401007387 */ /* 0x0001e20000100800 */
[C---:B------:R-:W-:Y:S02]  /*119f0*/  SEL R31, R3.reuse, R31, !P6 ;  /* 0x0000001f031f7207 */ /* 0x040fe40007000000 */
[C---:B------:R-:W-:Y:S01]  /*11a00*/  SEL R29, R3.reuse, R29, !P6 ;  /* 0x0000001d031d7207 */ /* 0x040fe20007000000 */
[----:B0-----:R-:W2:Y:S04]  /*11a10*/  LDL.LU R36, [R1+0x44ac] ;  /* 0x0044ac0001247983 */ /* 0x001ea80000300800 */
[----:B------:R0:W-:Y:S01]  /*11a20*/  STL [R1+0x3d8], R35 ;  /* 0x0003d82301007387 */ /* 0x0001e20000100800 */
[----:B------:R-:W-:-:S03]  /*11a30*/  SEL R28, R3, R28, !P6 ;  /* 0x0000001c031c7207 */ /* 0x000fc60007000000 */
[----:B0-----:R-:W3:Y:S04]  /*11a40*/  LDL.LU R35, [R1+0x44a8] ;  /* 0x0044a80001237983 */ /* 0x001ee80000300800 */
[----:B------:R0:W-:Y:S01]  /*11a50*/  STL [R1+0x3d4], R34 ;  /* 0x0003d42201007387 */ /* 0x0001e20000100800 */
[----:B------:R-:W-:-:S03]  /*11a60*/  SEL R27, R3, R27, !P6 ;  /* 0x0000001b031b7207 */ /* 0x000fc60007000000 */
[----:B0-----:R-:W5:Y:S04]  /*11a70*/  LDL.LU R34, [R1+0x44a4] ;  /* 0x0044a40001227983 */ /* 0x001f680000300800 */
[----:B------:R0:W-:Y:S01]  /*11a80*/  STL [R1+0x3d0], R33 ;  /* 0x0003d02101007387 */ /* 0x0001e20000100800 */
[----:B------:R-:W-:-:S03]  /*11a90*/  SEL R26, R3, R26, !P6 ;  /* 0x0000001a031a7207 */ /* 0x000fc60007000000 */
        /* <DEDUP_REMOVED lines=49> */
[----:B------:R0:W-:Y:S04]  /*11db0*/  STL [R1+0x34c], R15 ;  /* 0x00034c0f01007387 */ /* 0x0001e80000100800 */
[----:B0-----:R-:W5:Y:S04]  /*11dc0*/  LDL.LU R15, [R1+0x445c] ;  /* 0x00445c00010f7983 */ /* 0x001f680000300800 */
[----:B------:R0:W-:Y:S04]  /*11dd0*/  STL [R1+0x344], R14 ;  /* 0x0003440e01007387 */ /* 0x0001e80000100800 */
[----:B0-----:R-:W2:Y:S04]  /*11de0*/  LDL.LU R14, [R1+0x4458] ;  /* 0x00445800010e7983 */ /* 0x001ea80000300800 */
[----:B------:R0:W-:Y:S04]  /*11df0*/  STL [R1+0x33c], R13 ;  /* 0x00033c0d01007387 */ /* 0x0001e80000100800 */
[----:B0-----:R-:W3:Y:S04]  /*11e00*/  LDL.LU R13, [R1+0x4454] ;  /* 0x00445400010d7983 */ /* 0x001ee80000300800 */
[----:B------:R0:W-:Y:S04]  /*11e10*/  STL [R1+0x334], R12 ;  /* 0x0003340c01007387 */ /* 0x0001e80000100800 */
[----:B0-----:R-:W5:Y:S04]  /*11e20*/  LDL.LU R12, [R1+0x4450] ;  /* 0x00445000010c7983 */ /* 0x001f680000300800 */
[----:B------:R0:W-:Y:S04]  /*11e30*/  STL [R1+0x32c], R60 ;  /* 0x00032c3c01007387 */ /* 0x0001e80000100800 */
[----:B0-----:R-:W2:Y:S04]  /*11e40*/  LDL.LU R60, [R1+0x444c] ;  /* 0x00444c00013c7983 */ /* 0x001ea80000300800 */
[----:B------:R0:W-:Y:S04]  /*11e50*/  STL [R1+0x324], R61 ;  /* 0x0003243d01007387 */ /* 0x0001e80000100800 */
[----:B0-----:R-:W2:Y:S01]  /*11e60*/  LDL.LU R61, [R1+0x4448] ;  /* 0x00444800013d7983 */ /* 0x001ea20000300800 */
[----:B----4-:R-:W-:-:S02]  /*11e70*/  SEL R0, R3, R0, !P6 ;  /* 0x0000000003007207 */ /* 0x010fc40007000000 */
[----:B------:R-:W-:-:S03]  /*11e80*/  SEL R30, R3, R30, !P6 ;  /* 0x0000001e031e7207 */ /* 0x000fc60007000000 */
[----:B------:R-:W-:Y:S04]  /*11e90*/  STL [R1+0x31c], R0 ;  /* 0x00031c0001007387 */ /* 0x000fe80000100800 */
[----:B------:R5:W-:Y:S02]  /*11ea0*/  STL [R1+0x314], R30 ;  /* 0x0003141e01007387 */ /* 0x000be40000100800 */
[C---:B-----5:R-:W-:Y:S02]  /*11eb0*/  SEL R30, R3.reuse, R12, !P6 ;  /* 0x0000000c031e7207 */ /* 0x060fe40007000000 */
[C---:B---3--:R-:W-:Y:S02]  /*11ec0*/  SEL R12, R3.reuse, R13, !P6 ;  /* 0x0000000d030c7207 */ /* 0x048fe40007000000 */
[----:B--2---:R-:W-:-:S02]  /*11ed0*/  SEL R0, R3, R60, !P6 ;  /* 0x0000003c03007207 */ /* 0x004fc40007000000 */
[----:B------:R-:W-:-:S05]  /*11ee0*/  SEL R61, R3, R61, !P6 ;  /* 0x0000003d033d7207 */ /* 0x000fca0007000000 */
[----:B------:R-:W-:Y:S04]  /*11ef0*/  STL [R1+0x30c], R61 ;  /* 0x00030c3d01007387 */ /* 0x000fe80000100800 */
[----:B------:R0:W-:Y:S04]  /*11f00*/  STL [R1+0x304], R0 ;  /* 0x0003040001007387 */ /* 0x0001e80000100800 */
[----:B------:R-:W-:Y:S04]  /*11f10*/  STL [R1+0x300], R30 ;  /* 0x0003001e01007387 */ /* 0x000fe80000100800 */
[----:B------:R-:W2:Y:S01]  /*11f20*/  LDL.LU R13, [R1+0x298] ;  /* 0x00029800010d7983 */ /* 0x000ea20000300800 */
[----:B0-----:R-:W-:-:S03]  /*11f30*/  SEL R0, R3, R14, !P6 ;  /* 0x0000000e03007207 */ /* 0x001fc60007000000 */
[----:B------:R0:W-:Y:S04]  /*11f40*/  STL [R1+0x2fc], R12 ;  /* 0x0002fc0c01007387 */ /* 0x0001e80000100800 */
[----:B------:R-:W3:Y:S04]  /*11f50*/  LDL.LU R60, [R1+0x218] ;  /* 0x00021800013c7983 */ /* 0x000ee80000300800 */
[----:B------:R1:W-:Y:S01]  /*11f60*/  STL [R1+0x2f8], R0 ;  /* 0x0002f80001007387 */ /* 0x0003e20000100800 */
[C---:B------:R-:W-:Y:S02]  /*11f70*/  SEL R14, R3.reuse, R17, !P6 ;  /* 0x00000011030e7207 */ /* 0x040fe40007000000 */
[----:B0-----:R-:W-:-:S02]  /*11f80*/  SEL R12, R3, R16, !P6 ;  /* 0x00000010030c7207 */ /* 0x001fc40007000000 */
[----:B-1----:R-:W-:-:S05]  /*11f90*/  SEL R0, R3, R15, !P6 ;  /* 0x0000000f03007207 */ /* 0x002fca0007000000 */
[----:B------:R0:W-:Y:S04]  /*11fa0*/  STL [R1+0x2f4], R0 ;  /* 0x0002f40001007387 */ /* 0x0001e80000100800 */
[----:B------:R1:W-:Y:S01]  /*11fb0*/  STL [R1+0x2f0], R12 ;  /* 0x0002f00c01007387 */ /* 0x0003e20000100800 */
[----:B0-----:R-:W-:-:S03]  /*11fc0*/  SEL R0, R3, R18, !P6 ;  /* 0x0000001203007207 */ /* 0x001fc60007000000 */
[----:B------:R-:W-:Y:S01]  /*11fd0*/  STL [R1+0x2ec], R14 ;  /* 0x0002ec0e01007387 */ /* 0x000fe20000100800 */
[----:B-1----:R-:W-:-:S03]  /*11fe0*/  SEL R12, R3, R19, !P6 ;  /* 0x00000013030c7207 */ /* 0x002fc60007000000 */
[----:B------:R-:W4:Y:S04]  /*11ff0*/  LDL.LU R19, [R1+0x29c] ;  /* 0x00029c0001137983 */ /* 0x000f280000300800 */
[----:B------:R0:W-:Y:S04]  /*12000*/  STL [R1+0x2e8], R0 ;  /* 0x0002e80001007387 */ /* 0x0001e80000100800 */
[----:B------:R1:W-:Y:S01]  /*12010*/  STL [R1+0x2e4], R12 ;  /* 0x0002e40c01007387 */ /* 0x0003e20000100800 */
[----:B0-----:R-:W-:-:S03]  /*12020*/  SEL R0, R3, R20, !P6 ;  /* 0x0000001403007207 */ /* 0x001fc60007000000 */
[----:B------:R-:W5:Y:S01]  /*12030*/  LDL.LU R20, [R1+0x1bc] ;  /* 0x0001bc0001147983 */ /* 0x000f620000300800 */
[----:B-1----:R-:W-:-:S03]  /*12040*/  SEL R12, R3, R21, !P6 ;  /* 0x00000015030c7207 */ /* 0x002fc60007000000 */
[----:B------:R0:W-:Y:S04]  /*12050*/  STL [R1+0x2e0], R0 ;  /* 0x0002e00001007387 */ /* 0x0001e80000100800 */
[----:B------:R-:W3:Y:S01]  /*12060*/  LDL.LU R18, [R1+0x290] ;  /* 0x0002900001127983 */ /* 0x000ee20000300800 */
[----:B0-----:R-:W-:-:S03]  /*12070*/  SEL R0, R3, R22, !P6 ;  /* 0x0000001603007207 */ /* 0x001fc60007000000 */
[----:B------:R0:W-:Y:S04]  /*12080*/  STL [R1+0x2dc], R12 ;  /* 0x0002dc0c01007387 */ /* 0x0001e80000100800 */
[----:B------:R-:W3:Y:S04]  /*12090*/  LDL.LU R17, [R1+0x28c] ;  /* 0x00028c0001117983 */ /* 0x000ee80000300800 */
[----:B------:R1:W-:Y:S01]  /*120a0*/  STL [R1+0x2d8], R0 ;  /* 0x0002d80001007387 */ /* 0x0003e20000100800 */
[----:B0-----:R-:W-:-:S03]  /*120b0*/  SEL R12, R3, R23, !P6 ;  /* 0x00000017030c7207 */ /* 0x001fc60007000000 */
[----:B------:R-:W3:Y:S04]  /*120c0*/  LDL.LU R16, [R1+0x284] ;  /* 0x0002840001107983 */ /* 0x000ee80000300800 */
[----:B------:R-:W3:Y:S01]  /*120d0*/  LDL.LU R15, [R1+0x280] ;  /* 0x00028000010f7983 */ /* 0x000ee20000300800 */
[----:B-1----:R-:W-:-:S03]  /*120e0*/  SEL R0, R3, R24, !P6 ;  /* 0x0000001803007207 */ /* 0x002fc60007000000 */
[----:B------:R-:W3:Y:S04]  /*120f0*/  LDL.LU R14, [R1+0x27c] ;  /* 0x00027c00010e7983 */ /* 0x000ee80000300800 */
[----:B------:R-:W3:Y:S04]  /*12100*/  LDL.LU R61, [R1+0x274] ;  /* 0x00027400013d7983 */ /* 0x000ee80000300800 */
[----:B------:R-:W3:Y:S04]  /*12110*/  LDL.LU R30, [R1+0x250] ;  /* 0x00025000011e7983 */ /* 0x000ee80000300800 */
[----:B------:R-:W3:Y:S04]  /*12120*/  LDL.LU R24, [R1+0x294] ;  /* 0x0002940001187983 */ /* 0x000ee80000300800 */
[----:B------:R0:W-:Y:S04]  /*12130*/  STL [R1+0x2d4], R12 ;  /* 0x0002d40c01007387 */ /* 0x0001e80000100800 */
[----:B------:R1:W-:Y:S01]  /*12140*/  STL [R1+0x2d0], R0 ;  /* 0x0002d00001007387 */ /* 0x0003e20000100800 */
[----:B------:R-:W-:-:S02]  /*12150*/  SEL R21, R3, R27, !P6 ;  /* 0x0000001b03157207 */ /* 0x000fc40007000000 */
[C---:B0-----:R-:W-:Y:S02]  /*12160*/  SEL R12, R3.reuse, R25, !P6 ;  /* 0x00000019030c7207 */ /* 0x041fe40007000000 */
[C---:B-1----:R-:W-:Y:S02]  /*12170*/  SEL R0, R3.reuse, R26, !P6 ;  /* 0x0000001a03007207 */ /* 0x042fe40007000000 */
[----:B------:R-:W3:Y:S04]  /*12180*/  LDL.LU R26, [R1+0x288] ;  /* 0x00028800011a7983 */ /* 0x000ee80000300800 */
[----:B------:R0:W-:Y:S01]  /*12190*/  STL [R1+0x2cc], R12 ;  /* 0x0002cc0c01007387 */ /* 0x0001e20000100800 */
[----:B------:R-:W-:-:S03]  /*121a0*/  SEL R22, R3, R28, !P6 ;  /* 0x0000001c03167207 */ /* 0x000fc60007000000 */
[----:B0-----:R-:W3:Y:S04]  /*121b0*/  LDL.LU R12, [R1+0x25c] ;  /* 0x00025c00010c7983 */ /* 0x001ee80000300800 */
[----:B------:R0:W-:Y:S04]  /*121c0*/  STL [R1+0x2c0], R0 ;  /* 0x0002c00001007387 */ /* 0x0001e80000100800 */
[----:B0-----:R-:W3:Y:S04]  /*121d0*/  LDL.LU R0, [R1+0x264] ;  /* 0x0002640001007983 */ /* 0x001ee80000300800 */
[----:B------:R-:W3:Y:S04]  /*121e0*/  LDL.LU R27, [R1+0x278] ;  /* 0x00027800011b7983 */ /* 0x000ee80000300800 */
[----:B------:R5:W-:Y:S04]  /*121f0*/  STL [R1+0x2bc], R21 ;  /* 0x0002bc1501007387 */ /* 0x000be80000100800 */
[----:B------:R-:W3:Y:S04]  /*12200*/  LDL.LU R28, [R1+0x270] ;  /* 0x00027000011c7983 */ /* 0x000ee80000300800 */
[----:B------:R0:W-:Y:S01]  /*12210*/  STL [R1+0x2b8], R22 ;  /* 0x0002b81601007387 */ /* 0x0001e20000100800 */
[----:B-----5:R-:W-:-:S02]  /*12220*/  SEL R21, R3, R20, !P6 ;  /* 0x0000001403157207 */ /* 0x020fc40007000000 */
[C---:B----4-:R-:W-:Y:S02]  /*12230*/  SEL R20, R3.reuse, R19, !P6 ;  /* 0x0000001303147207 */ /* 0x050fe40007000000 */
[C---:B--2---:R-:W-:Y:S01]  /*12240*/  SEL R19, R3.reuse, R13, !P6 ;  /* 0x0000000d03137207 */ /* 0x044fe20007000000 */
[----:B------:R1:W-:Y:S01]  /*12250*/  STL [R1+0x2b4], R21 ;  /* 0x0002b41501007387 */ /* 0x0003e20000100800 */
[----:B---3--:R-:W-:-:S03]  /*12260*/  SEL R13, R3, R60, !P6 ;  /* 0x0000003c030d7207 */ /* 0x008fc60007000000 */
[----:B------:R2:W-:Y:S04]  /*12270*/  STL [R1+0x2b0], R20 ;  /* 0x0002b01401007387 */ /* 0x0005e80000100800 */
[----:B------:R-:W3:Y:S04]  /*12280*/  LDL.LU R25, [R1+0x26c] ;  /* 0x00026c0001197983 */ /* 0x000ee80000300800 */
[----:B------:R4:W-:Y:S04]  /*12290*/  STL [R1+0x2ac], R19 ;  /* 0x0002ac1301007387 */ /* 0x0009e80000100800 */
[----:B------:R-:W5:Y:S04]  /*122a0*/  LDL.LU R23, [R1+0x268] ;  /* 0x0002680001177983 */ /* 0x000f680000300800 */
[----:B------:R4:W-:Y:S04]  /*122b0*/  STL [R1+0x2a8], R13 ;  /* 0x0002a80d01007387 */ /* 0x0009e80000100800 */
[----:B0-----:R-:W5:Y:S04]  /*122c0*/  LDL.LU R22, [R1+0x260] ;  /* 0x0002600001167983 */ /* 0x001f680000300800 */
[----:B-1----:R-:W5:Y:S04]  /*122d0*/  LDL.LU R21, [R1+0x258] ;  /* 0x0002580001157983 */ /* 0x002f680000300800 */
[----:B--2---:R-:W2:Y:S04]  /*122e0*/  LDL.LU R20, [R1+0x254] ;  /* 0x0002540001147983 */ /* 0x004ea80000300800 */
[----:B----4-:R-:W4:Y:S04]  /*122f0*/  LDL.LU R19, [R1+0x24c] ;  /* 0x00024c0001137983 */ /* 0x010f280000300800 */
[----:B------:R-:W4:Y:S04]  /*12300*/  LDL.LU R13, [R1+0x248] ;  /* 0x00024800010d7983 */ /* 0x000f280000300800 */
[----:B------:R-:W4:Y:S01]  /*12310*/  LDL.LU R60, [R1+0x244] ;  /* 0x00024400013c7983 */ /* 0x000f220000300800 */
[----:B------:R-:W-:-:S02]  /*12320*/  SEL R27, R3, R27, !P6 ;  /* 0x0000001b031b7207 */ /* 0x000fc40007000000 */
[----:B------:R-:W-:-:S05]  /*12330*/  SEL R28, R3, R28, !P6 ;  /* 0x0000001c031c7207 */ /* 0x000fca0007000000 */
[----:B------:R0:W-:Y:S04]  /*12340*/  STL [R1+0x2a4], R28 ;  /* 0x0002a41c01007387 */ /* 0x0001e80000100800 */
[----:B------:R1:W-:Y:S01]  /*12350*/  STL [R1+0x2a0], R27 ;  /* 0x0002a01b01007387 */ /* 0x0003e20000100800 */
[C---:B0-----:R-:W-:Y:S02]  /*12360*/  SEL R28, R3.reuse, R26, !P6 ;  /* 0x0000001a031c7207 */ /* 0x041fe40007000000 */
[C---:B------:R-:W-:Y:S02]  /*12370*/  SEL R26, R3.reuse, R18, !P6 ;  /* 0x00000012031a7207 */ /* 0x040fe40007000000 */
[C---:B-1----:R-:W-:Y:S02]  /*12380*/  SEL R27, R3.reuse, R24, !P6 ;  /* 0x00000018031b7207 */ /* 0x042fe40007000000 */
[C---:B------:R-:W-:Y:S01]  /*12390*/  SEL R24, R3.reuse, R17, !P6 ;  /* 0x0000001103187207 */ /* 0x040fe20007000000 */
[----:B------:R-:W-:Y:S01]  /*123a0*/  STL [R1+0x29c], R28 ;  /* 0x00029c1c01007387 */ /* 0x000fe20000100800 */
[----:B------:R-:W-:-:S02]  /*123b0*/  SEL R18, R3, R16, !P6 ;  /* 0x0000001003127207 */ /* 0x000fc40007000000 */
[C---:B------:R-:W-:Y:S01]  /*123c0*/  SEL R17, R3.reuse, R15, !P6 ;  /* 0x0000000f03117207 */ /* 0x040fe20007000000 */
[----:B------:R-:W-:Y:S01]  /*123d0*/  STL [R1+0x298], R27 ;  /* 0x0002981b01007387 */ /* 0x000fe20000100800 */
[----:B------:R-:W-:-:S03]  /*123e0*/  SEL R16, R3, R14, !P6 ;  /* 0x0000000e03107207 */ /* 0x000fc60007000000 */
[----:B------:R-:W-:Y:S01]  /*123f0*/  STL [R1+0x294], R26 ;  /* 0x0002941a01007387 */ /* 0x000fe20000100800 */
[----:B------:R-:W-:-:S03]  /*12400*/  SEL R15, R3, R61, !P6 ;  /* 0x0000003d030f7207 */ /* 0x000fc60007000000 */
[----:B------:R0:W-:Y:S01]  /*12410*/  STL [R1+0x290], R24 ;  /* 0x0002901801007387 */ /* 0x0001e20000100800 */
[----:B------:R-:W-:-:S03]  /*12420*/  SEL R14, R3, R30, !P6 ;  /* 0x0000001e030e7207 */ /* 0x000fc60007000000 */
[----:B------:R1:W-:Y:S04]  /*12430*/  STL [R1+0x28c], R18 ;  /* 0x00028c1201007387 */ /* 0x0003e80000100800 */
[----:B------:R1:W-:Y:S04]  /*12440*/  STL [R1+0x288], R17 ;  /* 0x0002881101007387 */ /* 0x0003e80000100800 */
[----:B------:R1:W-:Y:S04]  /*12450*/  STL [R1+0x284], R16 ;  /* 0x0002841001007387 */ /* 0x0003e80000100800 */
[----:B0-----:R-:W4:Y:S04]  /*12460*/  LDL.LU R24, [R1+0x240] ;  /* 0x0002400001187983 */ /* 0x001f280000300800 */
[----:B------:R0:W-:Y:S04]  /*12470*/  STL [R1+0x280], R15 ;  /* 0x0002800f01007387 */ /* 0x0001e80000100800 */
[----:B-1----:R-:W4:Y:S04]  /*12480*/  LDL.LU R18, [R1+0x23c] ;  /* 0x00023c0001127983 */ /* 0x002f280000300800 */
[----:B------:R1:W-:Y:S04]  /*12490*/  STL [R1+0x27c], R14 ;  /* 0x00027c0e01007387 */ /* 0x0003e80000100800 */
[----:B------:R-:W4:Y:S04]  /*124a0*/  LDL.LU R61, [R1+0x234] ;  /* 0x00023400013d7983 */ /* 0x000f280000300800 */
[----:B------:R-:W4:Y:S01]  /*124b0*/  LDL.LU R30, [R1+0x228] ;  /* 0x00022800011e7983 */ /* 0x000f220000300800 */
[----:B------:R-:W-:-:S02]  /*124c0*/  SEL R12, R3, R12, !P6 ;  /* 0x0000000c030c7207 */ /* 0x000fc40007000000 */
[C---:B------:R-:W-:Y:S01]  /*124d0*/  SEL R0, R3.reuse, R0, !P6 ;  /* 0x0000000003007207 */ /* 0x040fe20007000000 */
[----:B------:R-:W4:Y:S04]  /*124e0*/  LDL.LU R17, [R1+0x22c] ;  /* 0x00022c0001117983 */ /* 0x000f280000300800 */
[----:B------:R1:W-:Y:S04]  /*124f0*/  STL [R1+0x278], R12 ;  /* 0x0002780c01007387 */ /* 0x0003e80000100800 */
[----:B------:R-:W4:Y:S04]  /*12500*/  LDL.LU R16, [R1+0x230] ;  /* 0x0002300001107983 */ /* 0x000f280000300800 */
[----:B------:R1:W-:Y:S04]  /*12510*/  STL [R1+0x274], R0 ;  /* 0x0002740001007387 */ /* 0x0003e80000100800 */
[----:B0-----:R-:W4:Y:S04]  /*12520*/  LDL.LU R15, [R1+0x224] ;  /* 0x00022400010f7983 */ /* 0x001f280000300800 */
[----:B-1----:R-:W4:Y:S04]  /*12530*/  LDL.LU R14, [R1+0x21c] ;  /* 0x00021c00010e7983 */ /* 0x002f280000300800 */
[----:B------:R-:W4:Y:S04]  /*12540*/  LDL.LU R12, [R1+0x214] ;  /* 0x00021400010c7983 */ /* 0x000f280000300800 */
[----:B------:R-:W4:Y:S01]  /*12550*/  LDL.LU R0, [R1+0x210] ;  /* 0x0002100001007983 */ /* 0x000f220000300800 */
[----:B---3--:R-:W-:-:S02]  /*12560*/  SEL R26, R3, R25, !P6 ;  /* 0x00000019031a7207 */ /* 0x008fc40007000000 */
[----:B-----5:R-:W-:-:S03]  /*12570*/  SEL R25, R3, R23, !P6 ;  /* 0x0000001703197207 */ /* 0x020fc60007000000 */
[----:B------:R0:W-:Y:S01]  /*12580*/  STL [R1+0x270], R26 ;  /* 0x0002701a01007387 */ /* 0x0001e20000100800 */
[----:B------:R-:W-:-:S03]  /*12590*/  SEL R23, R3, R22, !P6 ;  /* 0x0000001603177207 */ /* 0x000fc60007000000 */
[----:B------:R1:W-:Y:S01]  /*125a0*/  STL [R1+0x26c], R25 ;  /* 0x00026c1901007387 */ /* 0x0003e20000100800 */
[----:B------:R-:W-:-:S03]  /*125b0*/  SEL R22, R3, R21, !P6 ;  /* 0x0000001503167207 */ /* 0x000fc60007000000 */
[----:B------:R3:W-:Y:S01]  /*125c0*/  STL [R1+0x268], R23 ;  /* 0x0002681701007387 */ /* 0x0007e20000100800 */
[----:B--2---:R-:W-:-:S03]  /*125d0*/  SEL R21, R3, R20, !P6 ;  /* 0x0000001403157207 */ /* 0x004fc60007000000 */
[----:B------:R2:W-:Y:S01]  /*125e0*/  STL [R1+0x264], R22 ;  /* 0x0002641601007387 */ /* 0x0005e20000100800 */
[----:B----4-:R-:W-:-:S03]  /*125f0*/  SEL R20, R3, R19, !P6 ;  /* 0x0000001303147207 */ /* 0x010fc60007000000 */
[----:B------:R4:W-:Y:S01]  /*12600*/  STL [R1+0x260], R21 ;  /* 0x0002601501007387 */ /* 0x0009e20000100800 */
[----:B------:R-:W-:-:S03]  /*12610*/  SEL R19, R3, R13, !P6 ;  /* 0x0000000d03137207 */ /* 0x000fc60007000000 */
[----:B------:R5:W-:Y:S01]  /*12620*/  STL [R1+0x25c], R20 ;  /* 0x00025c1401007387 */ /* 0x000be20000100800 */
[----:B------:R-:W-:-:S03]  /*12630*/  SEL R13, R3, R60, !P6 ;  /* 0x0000003c030d7207 */ /* 0x000fc60007000000 */
[----:B------:R-:W5:Y:S04]  /*12640*/  LDL.LU R28, [R1+0x20c] ;  /* 0x00020c00011c7983 */ /* 0x000f680000300800 */
[----:B------:R5:W-:Y:S04]  /*12650*/  STL [R1+0x258], R19 ;  /* 0x0002581301007387 */ /* 0x000be80000100800 */
[----:B------:R-:W5:Y:S04]  /*12660*/  LDL.LU R27, [R1+0x208] ;  /* 0x00020800011b7983 */ /* 0x000f680000300800 */
[----:B------:R5:W-:Y:S04]  /*12670*/  STL [R1+0x254], R13 ;  /* 0x0002540d01007387 */ /* 0x000be80000100800 */
[----:B0-----:R-:W5:Y:S04]  /*12680*/  LDL.LU R26, [R1+0x204] ;  /* 0x00020400011a7983 */ /* 0x001f680000300800 */
[----:B-1----:R-:W5:Y:S04]  /*12690*/  LDL.LU R25, [R1+0x200] ;  /* 0x0002000001197983 */ /* 0x002f680000300800 */
[----:B---3--:R-:W3:Y:S04]  /*126a0*/  LDL.LU R23, [R1+0x1fc] ;  /* 0x0001fc0001177983 */ /* 0x008ee80000300800 */
[----:B--2---:R-:W2:Y:S04]  /*126b0*/  LDL.LU R22, [R1+0x1f8] ;  /* 0x0001f80001167983 */ /* 0x004ea80000300800 */
[----:B----4-:R-:W4:Y:S04]  /*126c0*/  LDL.LU R21, [R1+0x1f4] ;  /* 0x0001f40001157983 */ /* 0x010f280000300800 */
[----:B-----5:R-:W5:Y:S04]  /*126d0*/  LDL.LU R20, [R1+0x1f0] ;  /* 0x0001f00001147983 */ /* 0x020f680000300800 */
[----:B------:R-:W5:Y:S04]  /*126e0*/  LDL.LU R19, [R1+0x1ec] ;  /* 0x0001ec0001137983 */ /* 0x000f680000300800 */
[----:B------:R-:W5:Y:S04]  /*126f0*/  LDL.LU R13, [R1+0x1d8] ;  /* 0x0001d800010d7983 */ /* 0x000f680000300800 */
[----:B------:R-:W5:Y:S01]  /*12700*/  LDL.LU R60, [R1+0x1e8] ;  /* 0x0001e800013c7983 */ /* 0x000f620000300800 */
[----:B------:R-:W-:-:S05]  /*12710*/  SEL R24, R3, R24, !P6 ;  /* 0x0000001803187207 */ /* 0x000fca0007000000 */
[----:B------:R0:W-:Y:S01]  /*12720*/  STL [R1+0x250], R24 ;  /* 0x0002501801007387 */ /* 0x0001e20000100800 */
[----:B------:R-:W-:-:S05]  /*12730*/  SEL R18, R3, R18, !P6 ;  /* 0x0000001203127207 */ /* 0x000fca0007000000 */
[----:B------:R1:W-:Y:S01]  /*12740*/  STL [R1+0x24c], R18 ;  /* 0x00024c1201007387 */ /* 0x0003e20000100800 */
[----:B0-----:R-:W-:-:S03]  /*12750*/  SEL R24, R3, R61, !P6 ;  /* 0x0000003d03187207 */ /* 0x001fc60007000000 */
[----:B------:R-:W5:Y:S04]  /*12760*/  LDL.LU R61, [R1+0x1e4] ;  /* 0x0001e400013d7983 */ /* 0x000f680000300800 */
[----:B------:R0:W-:Y:S01]  /*12770*/  STL [R1+0x248], R24 ;  /* 0x0002481801007387 */ /* 0x0001e20000100800 */
[----:B-1----:R-:W-:-:S03]  /*12780*/  SEL R18, R3, R30, !P6 ;  /* 0x0000001e03127207 */ /* 0x002fc60007000000 */
[----:B------:R-:W5:Y:S01]  /*12790*/  LDL.LU R30, [R1+0x1e0] ;  /* 0x0001e000011e7983 */ /* 0x000f620000300800 */
[C---:B------:R-:W-:Y:S02]  /*127a0*/  SEL R17, R3.reuse, R17, !P6 ;  /* 0x0000001103117207 */ /* 0x040fe40007000000 */
[C---:B------:R-:W-:Y:S01]  /*127b0*/  SEL R16, R3.reuse, R16, !P6 ;  /* 0x0000001003107207 */ /* 0x040fe20007000000 */
[----:B------:R1:W-:Y:S04]  /*127c0*/  STL [R1+0x244], R18 ;  /* 0x0002441201007387 */ /* 0x0003e80000100800 */
[----:B------:R1:W-:Y:S01]  /*127d0*/  STL [R1+0x240], R17 ;  /* 0x0002401101007387 */ /* 0x0003e20000100800 */
[----:B------:R-:W-:-:S03]  /*127e0*/  SEL R15, R3, R15, !P6 ;  /* 0x0000000f030f7207 */ /* 0x000fc60007000000 */
[----:B------:R1:W-:Y:S01]  /*127f0*/  STL [R1+0x23c], R16 ;  /* 0x00023c1001007387 */ /* 0x0003e20000100800 */
[----:B------:R-:W-:-:S03]  /*12800*/  SEL R14, R3, R14, !P6 ;  /* 0x0000000e030e7207 */ /* 0x000fc60007000000 */
[----:B------:R1:W-:Y:S01]  /*12810*/  STL [R1+0x234], R15 ;  /* 0x0002340f01007387 */ /* 0x0003e20000100800 */
[----:B------:R-:W-:-:S03]  /*12820*/  SEL R12, R3, R12, !P6 ;  /* 0x0000000c030c7207 */ /* 0x000fc60007000000 */
[----:B------:R1:W-:Y:S01]  /*12830*/  STL [R1+0x230], R14 ;  /* 0x0002300e01007387 */ /* 0x0003e20000100800 */
[----:B------:R-:W-:-:S03]  /*12840*/  SEL R0, R3, R0, !P6 ;  /* 0x0000000003007207 */ /* 0x000fc60007000000 */
[----:B0-----:R-:W5:Y:S04]  /*12850*/  LDL.LU R24, [R1+0x1dc] ;  /* 0x0001dc0001187983 */ /* 0x001f680000300800 */
[----:B------:R0:W-:Y:S04]  /*12860*/  STL [R1+0x22c], R12 ;  /* 0x00022c0c01007387 */ /* 0x0001e80000100800 */
[----:B-1----:R-:W5:Y:S04]  /*12870*/  LDL.LU R18, [R1+0x1c0] ;  /* 0x0001c00001127983 */ /* 0x002f680000300800 */
[----:B------:R1:W-:Y:S04]  /*12880*/  STL [R1+0x228], R0 ;  /* 0x0002280001007387 */ /* 0x0003e80000100800 */
[----:B------:R-:W5:Y:S04]  /*12890*/  LDL.LU R17, [R1+0x1c4] ;  /* 0x0001c40001117983 */ /* 0x000f680000300800 */
[----:B------:R-:W5:Y:S04]  /*128a0*/  LDL.LU R16, [R1+0x1c8] ;  /* 0x0001c80001107983 */ /* 0x000f680000300800 */
[----:B------:R-:W5:Y:S04]  /*128b0*/  LDL.LU R15, [R1+0x1cc] ;  /* 0x0001cc00010f7983 */ /* 0x000f680000300800 */
[----:B------:R-:W5:Y:S04]  /*128c0*/  LDL.LU R14, [R1+0x1d0] ;  /* 0x0001d000010e7983 */ /* 0x000f680000300800 */
[----:B0-----:R-:W5:Y:S04]  /*128d0*/  LDL.LU R12, [R1+0x1d4] ;  /* 0x0001d400010c7983 */ /* 0x001f680000300800 */
[----:B-1----:R-:W5:Y:S01]  /*128e0*/  LDL.LU R0, [R1+0x1b8] ;  /* 0x0001b80001007983 */ /* 0x002f620000300800 */
[----:B------:R-:W-:-:S05]  /*128f0*/  SEL R28, R3, R28, !P6 ;  /* 0x0000001c031c7207 */ /* 0x000fca0007000000 */
[----:B------:R0:W-:Y:S02]  /*12900*/  STL [R1+0x224], R28 ;  /* 0x0002241c01007387 */ /* 0x0001e40000100800 */
[C---:B0-----:R-:W-:Y:S02]  /*12910*/  SEL R28, R3.reuse, R27, !P6 ;  /* 0x0000001b031c7207 */ /* 0x041fe40007000000 */
[C---:B------:R-:W-:Y:S02]  /*12920*/  SEL R27, R3.reuse, R26, !P6 ;  /* 0x0000001a031b7207 */ /* 0x040fe40007000000 */
[C---:B------:R-:W-:Y:S01]  /*12930*/  SEL R26, R3.reuse, R25, !P6 ;  /* 0x00000019031a7207 */ /* 0x040fe20007000000 */
[----:B------:R0:W-:Y:S01]  /*12940*/  STL [R1+0x21c], R28 ;  /* 0x00021c1c01007387 */ /* 0x0001e20000100800 */
[----:B---3--:R-:W-:-:S03]  /*12950*/  SEL R25, R3, R23, !P6 ;  /* 0x0000001703197207 */ /* 0x008fc60007000000 */
[----:B------:R-:W-:Y:S01]  /*12960*/  STL [R1+0x218], R27 ;  /* 0x0002181b01007387 */ /* 0x000fe20000100800 */
[----:B--2---:R-:W-:-:S03]  /*12970*/  SEL R23, R3, R22, !P6 ;  /* 0x0000001603177207 */ /* 0x004fc60007000000 */
[----:B------:R-:W-:Y:S01]  /*12980*/  STL [R1+0x214], R26 ;  /* 0x0002141a01007387 */ /* 0x000fe20000100800 */
[----:B----4-:R-:W-:-:S03]  /*12990*/  SEL R22, R3, R21, !P6 ;  /* 0x0000001503167207 */ /* 0x010fc60007000000 */
[----:B------:R-:W-:Y:S01]  /*129a0*/  STL [R1+0x210], R25 ;  /* 0x0002101901007387 */ /* 0x000fe20000100800 */
[----:B-----5:R-:W-:-:S03]  /*129b0*/  SEL R21, R3, R20, !P6 ;  /* 0x0000001403157207 */ /* 0x020fc60007000000 */
[----:B------:R1:W-:Y:S01]  /*129c0*/  STL [R1+0x20c], R23 ;  /* 0x00020c1701007387 */ /* 0x0003e20000100800 */
[----:B------:R-:W-:-:S03]  /*129d0*/  SEL R20, R3, R19, !P6 ;  /* 0x0000001303147207 */ /* 0x000fc60007000000 */
[----:B------:R-:W-:Y:S01]  /*129e0*/  STL [R1+0x208], R22 ;  /* 0x0002081601007387 */ /* 0x000fe20000100800 */
[----:B------:R-:W-:-:S03]  /*129f0*/  SEL R19, R3, R13, !P6 ;  /* 0x0000000d03137207 */ /* 0x000fc60007000000 */
[----:B------:R-:W-:Y:S01]  /*12a00*/  STL [R1+0x204], R21 ;  /* 0x0002041501007387 */ /* 0x000fe20000100800 */
[----:B------:R-:W-:-:S03]  /*12a10*/  SEL R13, R3, R60, !P6 ;  /* 0x0000003c030d7207 */ /* 0x000fc60007000000 */
[----:B------:R-:W-:Y:S04]  /*12a20*/  STL [R1+0x200], R20 ;  /* 0x0002001401007387 */ /* 0x000fe80000100800 */
[----:B0-----:R-:W2:Y:S04]  /*12a30*/  LDL.LU R28, [R1+0x1b4] ;  /* 0x0001b400011c7983 */ /* 0x001ea80000300800 */
[----:B------:R-:W-:Y:S04]  /*12a40*/  STL [R1+0x1fc], R19 ;  /* 0x0001fc1301007387 */ /* 0x000fe80000100800 */
[----:B-1----:R-:W3:Y:S04]  /*12a50*/  LDL.LU R23, [R1+0x1b0] ;  /* 0x0001b00001177983 */ /* 0x002ee80000300800 */
[----:B------:R0:W-:Y:S04]  /*12a60*/  STL [R1+0x1f8], R13 ;  /* 0x0001f80d01007387 */ /* 0x0001e80000100800 */
[----:B0-----:R-:W4:Y:S04]  /*12a70*/  LDL.LU R13, [R1+0x1ac] ;  /* 0x0001ac00010d7983 */ /* 0x001f280000300800 */
[----:B------:R-:W5:Y:S04]  /*12a80*/  LDL.LU R60, [R1+0x1a8] ;  /* 0x0001a800013c7983 */ /* 0x000f680000300800 */
[----:B------:R-:W5:Y:S01]  /*12a90*/  LDL.LU R22, [R1+0x1a4] ;  /* 0x0001a40001167983 */ /* 0x000f620000300800 */
[----:B------:R-:W-:-:S05]  /*12aa0*/  SEL R20, R3, R61, !P6 ;  /* 0x0000003d03147207 */ /* 0x000fca0007000000 */
[----:B------:R0:W-:Y:S01]  /*12ab0*/  STL [R1+0x1f4], R20 ;  /* 0x0001f41401007387 */ /* 0x0001e20000100800 */
[----:B------:R-:W-:-:S03]  /*12ac0*/  SEL R19, R3, R30, !P6 ;  /* 0x0000001e03137207 */ /* 0x000fc60007000000 */
[----:B------:R-:W5:Y:S04]  /*12ad0*/  LDL.LU R21, [R1+0x1a0] ;  /* 0x0001a00001157983 */ /* 0x000f680000300800 */
[----:B------:R1:W-:Y:S04]  /*12ae0*/  STL [R1+0x1f0], R19 ;  /* 0x0001f01301007387 */ /* 0x0003e80000100800 */
[----:B0-----:R-:W5:Y:S04]  /*12af0*/  LDL.LU R20, [R1+0x19c] ;  /* 0x00019c0001147983 */ /* 0x001f680000300800 */
[----:B-1----:R-:W5:Y:S04]  /*12b00*/  LDL.LU R19, [R1+0x198] ;  /* 0x0001980001137983 */ /* 0x002f680000300800 */
[----:B------:R-:W5:Y:S04]  /*12b10*/  LDL.LU R61, [R1+0x194] ;  /* 0x00019400013d7983 */ /* 0x000f680000300800 */
[----:B------:R-:W5:Y:S01]  /*12b20*/  LDL.LU R30, [R1+0x190] ;  /* 0x00019000011e7983 */ /* 0x000f620000300800 */
[----:B------:R-:W-:-:S02]  /*12b30*/  SEL R24, R3, R24, !P6 ;  /* 0x0000001803187207 */ /* 0x000fc40007000000 */
[----:B------:R-:W-:-:S03]  /*12b40*/  SEL R18, R3, R18, !P6 ;  /* 0x0000001203127207 */ /* 0x000fc60007000000 */
        /* <DEDUP_REMOVED lines=16> */
[----:B------:R-:W5:Y:S04]  /*12c50*/  LDL.LU R25, [R1+0x188] ;  /* 0x0001880001197983 */ /* 0x000f680000300800 */
[----:B0-----:R-:W5:Y:S04]  /*12c60*/  LDL.LU R24, [R1+0x17c] ;  /* 0x00017c0001187983 */ /* 0x001f680000300800 */
[----:B-1----:R-:W5:Y:S04]  /*12c70*/  LDL.LU R18, [R1+0x184] ;  /* 0x0001840001127983 */ /* 0x002f680000300800 */
[----:B------:R-:W5:Y:S04]  /*12c80*/  LDL.LU R17, [R1+0x180] ;  /* 0x0001800001117983 */ /* 0x000f680000300800 */
[----:B------:R-:W5:Y:S04]  /*12c90*/  LDL.LU R16, [R1+0x164] ;  /* 0x0001640001107983 */ /* 0x000f680000300800 */
[----:B------:R-:W5:Y:S04]  /*12ca0*/  LDL.LU R15, [R1+0x168] ;  /* 0x00016800010f7983 */ /* 0x000f680000300800 */
[----:B------:R-:W5:Y:S04]  /*12cb0*/  LDL.LU R14, [R1+0x16c] ;  /* 0x00016c00010e7983 */ /* 0x000f680000300800 */
[----:B------:R-:W5:Y:S04]  /*12cc0*/  LDL.LU R12, [R1+0x174] ;  /* 0x00017400010c7983 */ /* 0x000f680000300800 */
[----:B------:R-:W5:Y:S01]  /*12cd0*/  LDL.LU R0, [R1+0x170] ;  /* 0x0001700001007983 */ /* 0x000f620000300800 */
[----:B--2---:R-:W-:-:S05]  /*12ce0*/  SEL R28, R3, R28, !P6 ;  /* 0x0000001c031c7207 */ /* 0x004fca0007000000 */
[----:B------:R4:W-:Y:S01]  /*12cf0*/  STL [R1+0x1cc], R28 ;  /* 0x0001cc1c01007387 */ /* 0x0009e20000100800 */
[----:B---3--:R-:W-:-:S05]  /*12d00*/  SEL R23, R3, R23, !P6 ;  /* 0x0000001703177207 */ /* 0x008fca0007000000 */
[----:B------:R5:W-:Y:S01]  /*12d10*/  STL [R1+0x1c8], R23 ;  /* 0x0001c81701007387 */ /* 0x000be20000100800 */
[----:B----4-:R-:W-:-:S03]  /*12d20*/  SEL R28, R3, R13, !P6 ;  /* 0x0000000d031c7207 */ /* 0x010fc60007000000 */
[----:B------:R-:W2:Y:S01]  /*12d30*/  LDL.LU R13, [R1+0x160] ;  /* 0x00016000010d7983 */ /* 0x000ea20000300800 */
[----:B-----5:R-:W-:-:S03]  /*12d40*/  SEL R23, R3, R60, !P6 ;  /* 0x0000003c03177207 */ /* 0x020fc60007000000 */
[----:B------:R-:W-:Y:S01]  /*12d50*/  STL [R1+0x1c4], R28 ;  /* 0x0001c41c01007387 */ /* 0x000fe20000100800 */
[----:B------:R-:W-:-:S03]  /*12d60*/  SEL R22, R3, R22, !P6 ;  /* 0x0000001603167207 */ /* 0x000fc60007000000 */
[----:B------:R-:W3:Y:S04]  /*12d70*/  LDL.LU R60, [R1+0x15c] ;  /* 0x00015c00013c7983 */ /* 0x000ee80000300800 */
[----:B------:R-:W-:Y:S04]  /*12d80*/  STL [R1+0x1c0], R23 ;  /* 0x0001c01701007387 */ /* 0x000fe80000100800 */
[----:B------:R-:W-:Y:S01]  /*12d90*/  STL [R1+0x1bc], R22 ;  /* 0x0001bc1601007387 */ /* 0x000fe20000100800 */
[----:B------:R-:W-:-:S05]  /*12da0*/  SEL R21, R3, R21, !P6 ;  /* 0x0000001503157207 */ /* 0x000fca0007000000 */
[----:B------:R0:W-:Y:S01]  /*12db0*/  STL [R1+0x1b8], R21 ;  /* 0x0001b81501007387 */ /* 0x0001e20000100800 */
[C---:B------:R-:W-:Y:S02]  /*12dc0*/  SEL R20, R3.reuse, R20, !P6 ;  /* 0x0000001403147207 */ /* 0x040fe40007000000 */
[----:B------:R-:W-:-:S03]  /*12dd0*/  SEL R19, R3, R19, !P6 ;  /* 0x0000001303137207 */ /* 0x000fc60007000000 */
[----:B------:R1:W-:Y:S01]  /*12de0*/  STL [R1+0x1b4], R20 ;  /* 0x0001b41401007387 */ /* 0x0003e20000100800 */
[----:B0-----:R-:W-:-:S03]  /*12df0*/  SEL R21, R3, R61, !P6 ;  /* 0x0000003d03157207 */ /* 0x001fc60007000000 */
[----:B------:R0:W-:Y:S01]  /*12e00*/  STL [R1+0x1b0], R19 ;  /* 0x0001b01301007387 */ /* 0x0001e20000100800 */
[----:B-1----:R-:W-:-:S03]  /*12e10*/  SEL R20, R3, R30, !P6 ;  /* 0x0000001e03147207 */ /* 0x002fc60007000000 */
[----:B------:R1:W-:Y:S01]  /*12e20*/  STL [R1+0x1ac], R21 ;  /* 0x0001ac1501007387 */ /* 0x0003e20000100800 */
[----:B0-----:R-:W-:-:S03]  /*12e30*/  SEL R19, R3, R29, !P6 ;  /* 0x0000001d03137207 */ /* 0x001fc60007000000 */
[----:B------:R-:W4:Y:S04]  /*12e40*/  LDL.LU R23, [R1+0x158] ;  /* 0x0001580001177983 */ /* 0x000f280000300800 */
[----:B------:R0:W-:Y:S04]  /*12e50*/  STL [R1+0x1a8], R20 ;  /* 0x0001a81401007387 */ /* 0x0001e80000100800 */
[----:B------:R-:W5:Y:S04]  /*12e60*/  LDL.LU R22, [R1+0x154] ;  /* 0x0001540001167983 */ /* 0x000f680000300800 */
[----:B------:R0:W-:Y:S04]  /*12e70*/  STL [R1+0x1a4], R19 ;  /* 0x0001a41301007387 */ /* 0x0001e80000100800 */
[----:B-1----:R-:W5:Y:S04]  /*12e80*/  LDL.LU R21, [R1+0x150] ;  /* 0x0001500001157983 */ /* 0x002f680000300800 */
[----:B0-----:R-:W5:Y:S04]  /*12e90*/  LDL.LU R20, [R1+0x14c] ;  /* 0x00014c0001147983 */ /* 0x001f680000300800 */
[----:B------:R-:W5:Y:S04]  /*12ea0*/  LDL.LU R19, [R1+0x148] ;  /* 0x0001480001137983 */ /* 0x000f680000300800 */
[----:B------:R-:W5:Y:S04]  /*12eb0*/  LDL.LU R61, [R1+0x144] ;  /* 0x00014400013d7983 */ /* 0x000f680000300800 */
[----:B------:R-:W5:Y:S01]  /*12ec0*/  LDL.LU R30, [R1+0x114] ;  /* 0x00011400011e7983 */ /* 0x000f620000300800 */
[----:B------:R-:W-:-:S02]  /*12ed0*/  SEL R27, R3, R27, !P6 ;  /* 0x0000001b031b7207 */ /* 0x000fc40007000000 */
[----:B------:R-:W-:-:S03]  /*12ee0*/  SEL R26, R3, R26, !P6 ;  /* 0x0000001a031a7207 */ /* 0x000fc60007000000 */
[----:B------:R-:W-:Y:S01]  /*12ef0*/  STL [R1+0x1a0], R27 ;  /* 0x0001a01b01007387 */ /* 0x000fe20000100800 */
        /* <DEDUP_REMOVED lines=17> */
[----:B------:R-:W5:Y:S04]  /*13010*/  LDL.LU R29, [R1+0x118] ;  /* 0x00011800011d7983 */ /* 0x000f680000300800 */
[----:B------:R0:W-:Y:S04]  /*13020*/  STL [R1+0x17c], R12 ;  /* 0x00017c0c01007387 */ /* 0x0001e80000100800 */
[----:B------:R-:W5:Y:S04]  /*13030*/  LDL.LU R28, [R1+0x13c] ;  /* 0x00013c00011c7983 */ /* 0x000f680000300800 */
[----:B------:R1:W-:Y:S04]  /*13040*/  STL [R1+0x178], R0 ;  /* 0x0001780001007387 */ /* 0x0003e80000100800 */
[----:B0-----:R-:W5:Y:S04]  /*13050*/  LDL.LU R12, [R1+0x134] ;  /* 0x00013400010c7983 */ /* 0x001f680000300800 */
[----:B-1----:R-:W5:Y:S04]  /*13060*/  LDL.LU R0, [R1+0x11c] ;  /* 0x00011c0001007983 */ /* 0x002f680000300800 */
[----:B------:R-:W5:Y:S01]  /*13070*/  LDL.LU R18, [R1+0x120] ;  /* 0x0001200001127983 */ /* 0x000f620000300800 */
[----:B--2---:R-:W-:-:S05]  /*13080*/  SEL R14, R3, R13, !P6 ;  /* 0x0000000d030e7207 */ /* 0x004fca0007000000 */
[----:B------:R0:W-:Y:S01]  /*13090*/  STL [R1+0x174], R14 ;  /* 0x0001740e01007387 */ /* 0x0001e20000100800 */
[----:B---3--:R-:W-:-:S03]  /*130a0*/  SEL R13, R3, R60, !P6 ;  /* 0x0000003c030d7207 */ /* 0x008fc60007000000 */
[----:B------:R-:W2:Y:S04]  /*130b0*/  LDL.LU R17, [R1+0x130] ;  /* 0x0001300001117983 */ /* 0x000ea80000300800 */
[----:B------:R1:W-:Y:S04]  /*130c0*/  STL [R1+0x170], R13 ;  /* 0x0001700d01007387 */ /* 0x0003e80000100800 */
[----:B------:R-:W3:Y:S04]  /*130d0*/  LDL.LU R16, [R1+0x12c] ;  /* 0x00012c0001107983 */ /* 0x000ee80000300800 */
[----:B------:R-:W3:Y:S04]  /*130e0*/  LDL.LU R15, [R1+0x124] ;  /* 0x00012400010f7983 */ /* 0x000ee80000300800 */
[----:B0-----:R-:W3:Y:S04]  /*130f0*/  LDL.LU R14, [R1+0x128] ;  /* 0x00012800010e7983 */ /* 0x001ee80000300800 */
[----:B-1----:R-:W3:Y:S04]  /*13100*/  LDL.LU R13, [R1+0x2c8] ;  /* 0x0002c800010d7983 */ /* 0x002ee80000300800 */
[----:B------:R-:W3:Y:S01]  /*13110*/  LDL.LU R60, [R1+0x2c4] ;  /* 0x0002c400013c7983 */ /* 0x000ee20000300800 */
[----:B----4-:R-:W-:-:S02]  /*13120*/  SEL R25, R3, R23, !P6 ;  /* 0x0000001703197207 */ /* 0x010fc40007000000 */
[----:B-----5:R-:W-:-:S03]  /*13130*/  SEL R24, R3, R22, !P6 ;  /* 0x0000001603187207 */ /* 0x020fc60007000000 */
        /* <DEDUP_REMOVED lines=10> */
[----:B------:R-:W3:Y:S04]  /*131e0*/  LDL.LU R27, [R1+0x110] ;  /* 0x00011000011b7983 */ /* 0x000ee80000300800 */
[----:B------:R5:W-:Y:S04]  /*131f0*/  STL [R1+0x158], R20 ;  /* 0x0001581401007387 */ /* 0x000be80000100800 */
[----:B------:R-:W3:Y:S04]  /*13200*/  LDL.LU R26, [R1+0x10c] ;  /* 0x00010c00011a7983 */ /* 0x000ee80000300800 */
[----:B------:R5:W-:Y:S04]  /*13210*/  STL [R1+0x154], R19 ;  /* 0x0001541301007387 */ /* 0x000be80000100800 */
[----:B0-----:R-:W3:Y:S04]  /*13220*/  LDL.LU R25, [R1+0x108] ;  /* 0x0001080001197983 */ /* 0x001ee80000300800 */
[----:B-1----:R-:W3:Y:S04]  /*13230*/  LDL.LU R24, [R1+0xbc] ;  /* 0x0000bc0001187983 */ /* 0x002ee80000300800 */
[----:B----4-:R-:W4:Y:S04]  /*13240*/  LDL.LU R23, [R1+0x104] ;  /* 0x0001040001177983 */ /* 0x010f280000300800 */
[----:B-----5:R-:W5:Y:S04]  /*13250*/  LDL.LU R22, [R1+0x100] ;  /* 0x0001000001167983 */ /* 0x020f680000300800 */
[----:B------:R-:W5:Y:S04]  /*13260*/  LDL.LU R21, [R1+0xfc] ;  /* 0x0000fc0001157983 */ /* 0x000f680000300800 */
[----:B------:R-:W5:Y:S04]  /*13270*/  LDL.LU R20, [R1+0xe8] ;  /* 0x0000e80001147983 */ /* 0x000f680000300800 */
        /* <DEDUP_REMOVED lines=8> */
[----:B------:R-:W5:Y:S01]  /*13300*/  LDL.LU R12, [R1+0x220] ;  /* 0x00022000010c7983 */ /* 0x000f620000300800 */
[----:B-1----:R-:W-:-:S03]  /*13310*/  SEL R28, R3, R0, !P6 ;  /* 0x00000000031c7207 */ /* 0x002fc60007000000 */
[----:B------:R-:W-:Y:S04]  /*13320*/  STL [R1+0x148], R29 ;  /* 0x0001481d01007387 */ /* 0x000fe80000100800 */
[----:B------:R-:W5:Y:S04]  /*13330*/  LDL.LU R0, [R1+0x238] ;  /* 0x0002380001007983 */ /* 0x000f680000300800 */
[----:B------:R0:W-:Y:S02]  /*13340*/  STL [R1+0x144], R28 ;  /* 0x0001441c01007387 */ /* 0x0001e40000100800 */
[----:B0-----:R-:W-:-:S05]  /*13350*/  SEL R28, R3, R18, !P6 ;  /* 0x00000012031c7207 */ /* 0x001fca0007000000 */
[----:B------:R-:W-:Y:S01]  /*13360*/  STL [R1+0x13c], R28 ;  /* 0x00013c1c01007387 */ /* 0x000fe20000100800 */
[C---:B--2---:R-:W-:Y:S02]  /*13370*/  SEL R18, R3.reuse, R17, !P6 ;  /* 0x0000001103127207 */ /* 0x044fe40007000000 */
[----:B---3--:R-:W-:-:S03]  /*13380*/  SEL R17, R3, R16, !P6 ;  /* 0x0000001003117207 */ /* 0x008fc60007000000 */
        /* <DEDUP_REMOVED lines=12> */
[----:B--2---:R-:W2:Y:S04]  /*13450*/  LDL.LU R16, [R1+0xd8] ;  /* 0x0000d80001107983 */ /* 0x004ea80000300800 */
[----:B---3--:R-:W3:Y:S04]  /*13460*/  LDL.LU R15, [R1+0xd4] ;  /* 0x0000d400010f7983 */ /* 0x008ee80000300800 */
[----:B0-----:R-:W3:Y:S04]  /*13470*/  LDL.LU R14, [R1+0xd0] ;  /* 0x0000d000010e7983 */ /* 0x001ee80000300800 */
[----:B-1----:R-:W3:Y:S04]  /*13480*/  LDL.LU R13, [R1+0xcc] ;  /* 0x0000cc00010d7983 */ /* 0x002ee80000300800 */
[----:B------:R-:W3:Y:S01]  /*13490*/  LDL.LU R60, [R1+0xc8] ;  /* 0x0000c800013c7983 */ /* 0x000ee20000300800 */
[----:B------:R-:W-:-:S02]  /*134a0*/  SEL R29, R3, R27, !P6 ;  /* 0x0000001b031d7207 */ /* 0x000fc40007000000 */
[----:B------:R-:W-:-:S03]  /*134b0*/  SEL R28, R3, R26, !P6 ;  /* 0x0000001a031c7207 */ /* 0x000fc60007000000 */
[----:B------:R0:W-:Y:S01]  /*134c0*/  STL [R1+0x11c], R29 ;  /* 0x00011c1d01007387 */ /* 0x0001e20000100800 */
[----:B------:R-:W-:-:S03]  /*134d0*/  SEL R27, R3, R25, !P6 ;  /* 0x00000019031b7207 */ /* 0x000fc60007000000 */
[----:B------:R1:W-:Y:S01]  /*134e0*/  STL [R1+0x118], R28 ;  /* 0x0001181c01007387 */ /* 0x0003e20000100800 */
[----:B------:R-:W-:-:S03]  /*134f0*/  SEL R26, R3, R24, !P6 ;  /* 0x00000018031a7207 */ /* 0x000fc60007000000 */
[----:B------:R1:W-:Y:S01]  /*13500*/  STL [R1+0x114], R27 ;  /* 0x0001141b01007387 */ /* 0x0003e20000100800 */
[----:B----4-:R-:W-:-:S03]  /*13510*/  SEL R25, R3, R23, !P6 ;  /* 0x0000001703197207 */ /* 0x010fc60007000000 */
[----:B------:R4:W-:Y:S01]  /*13520*/  STL [R1+0xbc], R26 ;  /* 0x0000bc1a01007387 */ /* 0x0009e20000100800 */
[----:B-----5:R-:W-:-:S03]  /*13530*/  SEL R24, R3, R22, !P6 ;  /* 0x0000001603187207 */ /* 0x020fc60007000000 */
[----:B------:R5:W-:Y:S01]  /*13540*/  STL [R1+0x110], R25 ;  /* 0x0001101901007387 */ /* 0x000be20000100800 */
[----:B------:R-:W-:-:S03]  /*13550*/  SEL R23, R3, R21, !P6 ;  /* 0x0000001503177207 */ /* 0x000fc60007000000 */
[----:B------:R5:W-:Y:S01]  /*13560*/  STL [R1+0x10c], R24 ;  /* 0x00010c1801007387 */ /* 0x000be20000100800 */
[----:B------:R-:W-:-:S03]  /*13570*/  SEL R22, R3, R20, !P6 ;  /* 0x0000001403167207 */ /* 0x000fc60007000000 */
[----:B------:R5:W-:Y:S01]  /*13580*/  STL [R1+0x108], R23 ;  /* 0x0001081701007387 */ /* 0x000be20000100800 */
[----:B------:R-:W-:-:S03]  /*13590*/  SEL R21, R3, R19, !P6 ;  /* 0x0000001303157207 */ /* 0x000fc60007000000 */
[----:B------:R-:W-:Y:S04]  /*135a0*/  STL [R1+0x104], R22 ;  /* 0x0001041601007387 */ /* 0x000fe80000100800 */
[----:B------:R-:W-:Y:S01]  /*135b0*/  STL [R1+0x100], R21 ;  /* 0x0001001501007387 */ /* 0x000fe20000100800 */
[----:B------:R-:W-:-:S03]  /*135c0*/  SEL R19, R3, R30, !P6 ;  /* 0x0000001e03137207 */ /* 0x000fc60007000000 */
[----:B------:R-:W3:Y:S01]  /*135d0*/  LDL.LU R30, [R1+0xc4] ;  /* 0x0000c400011e7983 */ /* 0x000ee20000300800 */
[----:B------:R-:W-:-:S05]  /*135e0*/  SEL R20, R3, R61, !P6 ;  /* 0x0000003d03147207 */ /* 0x000fca0007000000 */
[----:B------:R-:W-:Y:S04]  /*135f0*/  STL [R1+0xfc], R20 ;  /* 0x0000fc1401007387 */ /* 0x000fe80000100800 */
[----:B0-----:R-:W3:Y:S04]  /*13600*/  LDL.LU R29, [R1+0xc0] ;  /* 0x0000c000011d7983 */ /* 0x001ee80000300800 */
[----:B------:R-:W-:Y:S01]  /*13610*/  STL [R1+0xf8], R19 ;  /* 0x0000f81301007387 */ /* 0x000fe20000100800 */
[----:B------:R-:W-:-:S03]  /*13620*/  SEL R12, R3, R12, !P6 ;  /* 0x0000000c030c7207 */ /* 0x000fc60007000000 */
[----:B-1----:R-:W3:Y:S04]  /*13630*/  LDL.LU R28, [R1+0xb8] ;  /* 0x0000b800011c7983 */ /* 0x002ee80000300800 */
[----:B------:R-:W3:Y:S04]  /*13640*/  LDL.LU R61, [R1+0xb0] ;  /* 0x0000b000013d7983 */ /* 0x000ee80000300800 */
[----:B------:R-:W3:Y:S01]  /*13650*/  LDL.LU R27, [R1+0x94] ;  /* 0x00009400011b7983 */ /* 0x000ee20000300800 */
[----:B------:R-:W-:-:S03]  /*13660*/  SEL R0, R3, R0, !P6 ;  /* 0x0000000003007207 */ /* 0x000fc60007000000 */
[----:B------:R0:W-:Y:S04]  /*13670*/  STL [R1+0xf0], R12 ;  /* 0x0000f00c01007387 */ /* 0x0001e80000100800 */
[----:B----4-:R-:W4:Y:S04]  /*13680*/  LDL.LU R26, [R1+0x98] ;  /* 0x00009800011a7983 */ /* 0x010f280000300800 */
[----:B------:R1:W-:Y:S04]  /*13690*/  STL [R1+0xec], R0 ;  /* 0x0000ec0001007387 */ /* 0x0003e80000100800 */
[----:B-----5:R-:W5:Y:S04]  /*136a0*/  LDL.LU R25, [R1+0x9c] ;  /* 0x00009c0001197983 */ /* 0x020f680000300800 */
[----:B------:R-:W5:Y:S04]  /*136b0*/  LDL.LU R24, [R1+0x138] ;  /* 0x0001380001187983 */ /* 0x000f680000300800 */
[----:B------:R-:W5:Y:S04]  /*136c0*/  LDL.LU R23, [R1+0x140] ;  /* 0x0001400001177983 */ /* 0x000f680000300800 */
[----:B0-----:R-:W5:Y:S04]  /*136d0*/  LDL.LU R12, [R1+0x84] ;  /* 0x00008400010c7983 */ /* 0x001f680000300800 */
[----:B-1----:R-:W5:Y:S01]  /*136e0*/  LDL.LU R0, [R1+0xf4] ;  /* 0x0000f40001007983 */ /* 0x002f620000300800 */
[----:B------:R-:W-:-:S02]  /*136f0*/  SEL R19, R3, R18, !P6 ;  /* 0x0000001203137207 */ /* 0x000fc40007000000 */
[----:B------:R-:W-:-:S03]  /*13700*/  SEL R18, R3, R17, !P6 ;  /* 0x0000001103127207 */ /* 0x000fc60007000000 */
[----:B------:R0:W-:Y:S01]  /*13710*/  STL [R1+0xe8], R19 ;  /* 0x0000e81301007387 */ /* 0x0001e20000100800 */
[----:B--2---:R-:W-:-:S03]  /*13720*/  SEL R17, R3, R16, !P6 ;  /* 0x0000001003117207 */ /* 0x004fc60007000000 */
[----:B------:R1:W-:Y:S01]  /*13730*/  STL [R1+0xe4], R18 ;  /* 0x0000e41201007387 */ /* 0x0003e20000100800 */
[----:B---3--:R-:W-:-:S03]  /*13740*/  SEL R16, R3, R15, !P6 ;  /* 0x0000000f03107207 */ /* 0x008fc60007000000 */
        /* <DEDUP_REMOVED lines=13> */
[----:B--2---:R-:W2:Y:S04]  /*13820*/  LDL.LU R17, [R1+0x88] ;  /* 0x0000880001117983 */ /* 0x004ea80000300800 */
[----:B---3--:R-:W3:Y:S04]  /*13830*/  LDL.LU R16, [R1+0x8c] ;  /* 0x00008c0001107983 */ /* 0x008ee80000300800 */
[----:B------:R-:W3:Y:S04]  /*13840*/  LDL.LU R15, [R1+0x80] ;  /* 0x00008000010f7983 */ /* 0x000ee80000300800 */
[----:B------:R-:W3:Y:S04]  /*13850*/  LDL.LU R14, [R1+0x6c] ;  /* 0x00006c00010e7983 */ /* 0x000ee80000300800 */
[----:B------:R-:W3:Y:S04]  /*13860*/  LDL.LU R13, [R1+0x70] ;  /* 0x00007000010d7983 */ /* 0x000ee80000300800 */
[----:B------:R-:W3:Y:S01]  /*13870*/  LDL.LU R60, [R1+0x74] ;  /* 0x00007400013c7983 */ /* 0x000ee20000300800 */
[----:B------:R-:W-:-:S05]  /*13880*/  SEL R30, R3, R30, !P6 ;  /* 0x0000001e031e7207 */ /* 0x000fca0007000000 */
[----:B------:R0:W-:Y:S04]  /*13890*/  STL [R1+0xcc], R30 ;  /* 0x0000cc1e01007387 */ /* 0x0001e80000100800 */
[----:B0-----:R-:W2:Y:S01]  /*138a0*/  LDL.LU R30, [R1+0x4444] ;  /* 0x00444400011e7983 */ /* 0x001ea20000300800 */
[----:B------:R-:W-:-:S05]  /*138b0*/  SEL R29, R3, R29, !P6 ;  /* 0x0000001d031d7207 */ /* 0x000fca0007000000 */
[----:B------:R0:W-:Y:S02]  /*138c0*/  STL [R1+0xc8], R29 ;  /* 0x0000c81d01007387 */ /* 0x0001e40000100800 */
[C---:B0-----:R-:W-:Y:S02]  /*138d0*/  SEL R29, R3.reuse, R28, !P6 ;  /* 0x0000001c031d7207 */ /* 0x041fe40007000000 */
[----:B------:R-:W-:-:S03]  /*138e0*/  SEL R28, R3, R61, !P6 ;  /* 0x0000003d031c7207 */ /* 0x000fc60007000000 */
[----:B------:R-:W-:Y:S04]  /*138f0*/  STL [R1+0xc4], R29 ;  /* 0x0000c41d01007387 */ /* 0x000fe80000100800 */
[----:B------:R-:W3:Y:S04]  /*13900*/  LDL.LU R61, [R1+0x58] ;  /* 0x00005800013d7983 */ /* 0x000ee80000300800 */
[----:B------:R0:W-:Y:S02]  /*13910*/  STL [R1+0xc0], R28 ;  /* 0x0000c01c01007387 */ /* 0x0001e40000100800 */
[----:B0-----:R-:W-:-:S02]  /*13920*/  SEL R28, R3, R27, !P6 ;  /* 0x0000001b031c7207 */ /* 0x001fc40007000000 */
[C---:B----4-:R-:W-:Y:S02]  /*13930*/  SEL R27, R3.reuse, R26, !P6 ;  /* 0x0000001a031b7207 */ /* 0x050fe40007000000 */
[C---:B-----5:R-:W-:Y:S02]  /*13940*/  SEL R26, R3.reuse, R25, !P6 ;  /* 0x00000019031a7207 */ /* 0x060fe40007000000 */
[C---:B------:R-:W-:Y:S02]  /*13950*/  SEL R25, R3.reuse, R24, !P6 ;  /* 0x0000001803197207 */ /* 0x040fe40007000000 */
[C---:B------:R-:W-:Y:S02]  /*13960*/  SEL R24, R3.reuse, R23, !P6 ;  /* 0x0000001703187207 */ /* 0x040fe40007000000 */
[C---:B------:R-:W-:Y:S02]  /*13970*/  SEL R23, R3.reuse, R12, !P6 ;  /* 0x0000000c03177207 */ /* 0x040fe40007000000 */
[----:B------:R-:W-:-:S02]  /*13980*/  SEL R0, R3, R0, !P6 ;  /* 0x0000000003007207 */ /* 0x000fc40007000000 */
[----:B--2---:R-:W-:-:S05]  /*13990*/  SEL R29, R3, R30, !P6 ;  /* 0x0000001e031d7207 */ /* 0x004fca0007000000 */
[----:B------:R-:W-:Y:S04]  /*139a0*/  STL [R1+0xb8], R29 ;  /* 0x0000b81d01007387 */ /* 0x000fe80000100800 */
[----:B------:R-:W-:Y:S04]  /*139b0*/  STL [R1+0xb4], R28 ;  /* 0x0000b41c01007387 */ /* 0x000fe80000100800 */
[----:B------:R-:W-:Y:S04]  /*139c0*/  STL [R1+0xb0], R27 ;  /* 0x0000b01b01007387 */ /* 0x000fe80000100800 */
[----:B------:R-:W-:Y:S04]  /*139d0*/  STL [R1+0xa0], R26 ;  /* 0x0000a01a01007387 */ /* 0x000fe80000100800 */
[----:B------:R-:W-:Y:S04]  /*139e0*/  STL [R1+0x9c], R25 ;  /* 0x00009c1901007387 */ /* 0x000fe80000100800 */
[----:B------:R-:W-:Y:S04]  /*139f0*/  STL [R1+0x98], R24 ;  /* 0x0000981801007387 */ /* 0x000fe80000100800 */
[----:B------:R-:W2:Y:S04]  /*13a00*/  LDL.LU R12, [R1+0x4c] ;  /* 0x00004c00010c7983 */ /* 0x000ea80000300800 */
[----:B------:R-:W-:Y:S04]  /*13a10*/  STL [R1+0x94], R23 ;  /* 0x0000941701007387 */ /* 0x000fe80000100800 */
[----:B------:R0:W-:Y:S04]  /*13a20*/  STL [R1+0x90], R0 ;  /* 0x0000900001007387 */ /* 0x0001e80000100800 */
[----:B0-----:R-:W4:Y:S01]  /*13a30*/  LDL.LU R0, [R1+0x48] ;  /* 0x0000480001007983 */ /* 0x001f220000300800 */
[----:B------:R-:W-:-:S02]  /*13a40*/  SEL R23, R3, R31, !P6 ;  /* 0x0000001f03177207 */ /* 0x000fc40007000000 */
[C---:B------:R-:W-:Y:S02]  /*13a50*/  SEL R25, R3.reuse, R32, !P6 ;  /* 0x0000002003197207 */ /* 0x040fe40007000000 */
[C---:B------:R-:W-:Y:S01]  /*13a60*/  SEL R24, R3.reuse, R33, !P6 ;  /* 0x0000002103187207 */ /* 0x040fe20007000000 */
[----:B------:R0:W-:Y:S04]  /*13a70*/  STL [R1+0x84], R23 ;  /* 0x0000841701007387 */ /* 0x0001e80000100800 */
[----:B------:R1:W-:Y:S01]  /*13a80*/  STL [R1+0x68], R25 ;  /* 0x0000681901007387 */ /* 0x0003e20000100800 */
[----:B0-----:R-:W-:-:S03]  /*13a90*/  SEL R23, R3, R34, !P6 ;  /* 0x0000002203177207 */ /* 0x001fc60007000000 */
[----:B------:R0:W-:Y:S01]  /*13aa0*/  STL [R1+0x64], R24 ;  /* 0x0000641801007387 */ /* 0x0001e20000100800 */
[----:B-1----:R-:W-:-:S03]  /*13ab0*/  SEL R25, R3, R35, !P6 ;  /* 0x0000002303197207 */ /* 0x002fc60007000000 */
[----:B------:R1:W-:Y:S01]  /*13ac0*/  STL [R1+0x60], R23 ;  /* 0x0000601701007387 */ /* 0x0003e20000100800 */
[C---:B0-----:R-:W-:Y:S02]  /*13ad0*/  SEL R24, R3.reuse, R22, !P6 ;  /* 0x0000001603187207 */ /* 0x041fe40007000000 */
[C---:B------:R-:W-:Y:S02]  /*13ae0*/  SEL R22, R3.reuse, R20, !P6 ;  /* 0x0000001403167207 */ /* 0x040fe40007000000 */
[C---:B-1----:R-:W-:Y:S01]  /*13af0*/  SEL R23, R3.reuse, R21, !P6 ;  /* 0x0000001503177207 */ /* 0x042fe20007000000 */
[----:B------:R-:W-:Y:S01]  /*13b00*/  STL [R1+0x5c], R25 ;  /* 0x00005c1901007387 */ /* 0x000fe20000100800 */
[C---:B------:R-:W-:Y:S02]  /*13b10*/  SEL R21, R3.reuse, R19, !P6 ;  /* 0x0000001303157207 */ /* 0x040fe40007000000 */
[C---:B------:R-:W-:Y:S01]  /*13b20*/  SEL R20, R3.reuse, R18, !P6 ;  /* 0x0000001203147207 */ /* 0x040fe20007000000 */
[----:B------:R-:W-:Y:S01]  /*13b30*/  STL [R1+0x54], R24 ;  /* 0x0000541801007387 */ /* 0x000fe20000100800 */
[----:B------:R-:W-:-:S02]  /*13b40*/  SEL R19, R3, R17, !P6 ;  /* 0x0000001103137207 */ /* 0x000fc40007000000 */
[C---:B---3--:R-:W-:Y:S01]  /*13b50*/  SEL R18, R3.reuse, R16, !P6 ;  /* 0x0000001003127207 */ /* 0x048fe20007000000 */
[----:B------:R-:W-:Y:S01]  /*13b60*/  STL [R1+0x50], R23 ;  /* 0x0000501701007387 */ /* 0x000fe20000100800 */
[C---:B------:R-:W-:Y:S02]  /*13b70*/  SEL R17, R3.reuse, R15, !P6 ;  /* 0x0000000f03117207 */ /* 0x040fe40007000000 */
[C---:B------:R-:W-:Y:S01]  /*13b80*/  SEL R16, R3.reuse, R14, !P6 ;  /* 0x0000000e03107207 */ /* 0x040fe20007000000 */
        /* <DEDUP_REMOVED lines=8> */
[----:B------:R-:W-:Y:S04]  /*13c10*/  STL [R1+0x34], R18 ;  /* 0x0000341201007387 */ /* 0x000fe80000100800 */
[----:B------:R-:W-:Y:S04]  /*13c20*/  STL [R1+0x30], R17 ;  /* 0x0000301101007387 */ /* 0x000fe80000100800 */
[----:B------:R-:W-:Y:S04]  /*13c30*/  STL [R1+0x2c], R16 ;  /* 0x00002c1001007387 */ /* 0x000fe80000100800 */
[----:B------:R0:W-:Y:S04]  /*13c40*/  STL [R1+0x28], R15 ;  /* 0x0000280f01007387 */ /* 0x0001e80000100800 */
[----:B------:R1:W-:Y:S01]  /*13c50*/  STL [R1+0x1c], R14 ;  /* 0x00001c0e01007387 */ /* 0x0003e20000100800 */
[----:B0-----:R-:W-:-:S03]  /*13c60*/  SEL R15, R3, R37, !P6 ;  /* 0x00000025030f7207 */ /* 0x001fc60007000000 */
[----:B------:R0:W-:Y:S01]  /*13c70*/  STL [R1+0x18], R13 ;  /* 0x0000180d01007387 */ /* 0x0001e20000100800 */
[----:B-1----:R-:W-:-:S03]  /*13c80*/  SEL R14, R3, R38, !P6 ;  /* 0x00000026030e7207 */ /* 0x002fc60007000000 */
[----:B------:R1:W-:Y:S01]  /*13c90*/  STL [R1+0x14], R15 ;  /* 0x0000140f01007387 */ /* 0x0003e20000100800 */
[----:B0-----:R-:W-:-:S03]  /*13ca0*/  SEL R13, R3, R39, !P6 ;  /* 0x00000027030d7207 */ /* 0x001fc60007000000 */
[----:B------:R-:W-:Y:S01]  /*13cb0*/  STL [R1+0x10], R14 ;  /* 0x0000100e01007387 */ /* 0x000fe20000100800 */
[----:B-1----:R-:W-:-:S03]  /*13cc0*/  SEL R15, R3, R40, !P6 ;  /* 0x00000028030f7207 */ /* 0x002fc60007000000 */
[----:B------:R-:W-:Y:S04]  /*13cd0*/  STL [R1+0xc], R13 ;  /* 0x00000c0d01007387 */ /* 0x000fe80000100800 */
[----:B------:R0:W-:Y:S02]  /*13ce0*/  STL [R1+0x8], R15 ;  /* 0x0000080f01007387 */ /* 0x0001e40000100800 */
[----:B0-----:R-:W0:Y:S01]  /*13cf0*/  LDC R15, c[0x0][0x23c] ;  /* 0x00008f00ff0f7b82 */ /* 0x001e220000000800 */
[C---:B------:R-:W-:Y:S02]  /*13d00*/  SEL R14, R3.reuse, R61, !P6 ;  /* 0x0000003d030e7207 */ /* 0x040fe40007000000 */
[C---:B------:R-:W-:Y:S02]  /*13d10*/  SEL R61, R3.reuse, R42, !P6 ;  /* 0x0000002a033d7207 */ /* 0x040fe40007000000 */
[C---:B------:R-:W-:Y:S01]  /*13d20*/  SEL R13, R3.reuse, R41, !P6 ;  /* 0x00000029030d7207 */ /* 0x040fe20007000000 */
[----:B------:R-:W-:Y:S01]  /*13d30*/  STL [R1+0x4], R14 ;  /* 0x0000040e01007387 */ /* 0x000fe20000100800 */
[----:B------:R-:W-:-:S03]  /*13d40*/  SEL R44, R3, R44, !P6 ;  /* 0x0000002c032c7207 */ /* 0x000fc60007000000 */
[----:B------:R-:W-:Y:S01]  /*13d50*/  STL [R1+0x43e8], R61 ;  /* 0x0043e83d01007387 */ /* 0x000fe20000100800 */
[----:B------:R-:W-:-:S03]  /*13d60*/  SEL R45, R3, R45, !P6 ;  /* 0x0000002d032d7207 */ /* 0x000fc60007000000 */
[----:B------:R1:W-:Y:S01]  /*13d70*/  STL [R1], R13 ;  /* 0x0000000d01007387 */ /* 0x0003e20000100800 */
[C---:B------:R-:W-:Y:S02]  /*13d80*/  SEL R46, R3.reuse, R46, !P6 ;  /* 0x0000002e032e7207 */ /* 0x040fe40007000000 */
[C---:B------:R-:W-:Y:S01]  /*13d90*/  SEL R47, R3.reuse, R47, !P6 ;  /* 0x0000002f032f7207 */ /* 0x040fe20007000000 */
[----:B------:R-:W-:Y:S01]  /*13da0*/  STL [R1+0x43ec], R60 ;  /* 0x0043ec3c01007387 */ /* 0x000fe20000100800 */
[----:B------:R-:W-:-:S03]  /*13db0*/  SEL R48, R3, R48, !P6 ;  /* 0x0000003003307207 */ /* 0x000fc60007000000 */
[----:B------:R-:W-:Y:S01]  /*13dc0*/  STL [R1+0x43f0], R44 ;  /* 0x0043f02c01007387 */ /* 0x000fe20000100800 */
[C---:B------:R-:W-:Y:S02]  /*13dd0*/  SEL R49, R3.reuse, R49, !P6 ;  /* 0x0000003103317207 */ /* 0x040fe40007000000 */
[C---:B------:R-:W-:Y:S02]  /*13de0*/  SEL R50, R3.reuse, R50, !P6 ;  /* 0x0000003203327207 */ /* 0x040fe40007000000 */
[C---:B------:R-:W-:Y:S02]  /*13df0*/  SEL R51, R3.reuse, R51, !P6 ;  /* 0x0000003303337207 */ /* 0x040fe40007000000 */
[C---:B------:R-:W-:Y:S02]  /*13e00*/  SEL R52, R3.reuse, R52, !P6 ;  /* 0x0000003403347207 */ /* 0x040fe40007000000 */
[C---:B------:R-:W-:Y:S02]  /*13e10*/  SEL R53, R3.reuse, R53, !P6 ;  /* 0x0000003503357207 */ /* 0x040fe40007000000 */
[----:B------:R-:W-:-:S02]  /*13e20*/  SEL R54, R3, R54, !P6 ;  /* 0x0000003603367207 */ /* 0x000fc40007000000 */
[C---:B------:R-:W-:Y:S02]  /*13e30*/  SEL R55, R3.reuse, R55, !P6 ;  /* 0x0000003703377207 */ /* 0x040fe40007000000 */
[C---:B------:R-:W-:Y:S02]  /*13e40*/  SEL R56, R3.reuse, R56, !P6 ;  /* 0x0000003803387207 */ /* 0x040fe40007000000 */
[C---:B------:R-:W-:Y:S02]  /*13e50*/  SEL R57, R3.reuse, R57, !P6 ;  /* 0x0000003903397207 */ /* 0x040fe40007000000 */
[C---:B------:R-:W-:Y:S02]  /*13e60*/  SEL R58, R3.reuse, R58, !P6 ;  /* 0x0000003a033a7207 */ /* 0x040fe40007000000 */
[C---:B------:R-:W-:Y:S01]  /*13e70*/  SEL R59, R3.reuse, R59, !P6 ;  /* 0x0000003b033b7207 */ /* 0x040fe20007000000 */
[----:B------:R-:W-:Y:S01]  /*13e80*/  @!P0 IMAD.MOV R10, RZ, RZ, -R10 ;  /* 0x000000ffff0a8224 */ /* 0x000fe200078e0a0a */
[C---:B------:R-:W-:Y:S01]  /*13e90*/  SEL R34, R3.reuse, R4, !P6 ;  /* 0x0000000403227207 */ /* 0x040fe20007000000 */
[----:B------:R-:W-:Y:S01]  /*13ea0*/  @!P1 IMAD.MOV R9, RZ, RZ, -R9 ;  /* 0x000000ffff099224 */ /* 0x000fe200078e0a09 */
[----:B------:R-:W-:Y:S01]  /*13eb0*/  SEL R35, R3, R5, !P6 ;  /* 0x0000000503237207 */ /* 0x000fe20007000000 */
[----:B------:R-:W-:-:S02]  /*13ec0*/  @!P2 IMAD.MOV R7, RZ, RZ, -R7 ;  /* 0x000000ffff07a224 */ /* 0x000fc400078e0a07 */
[----:B------:R-:W-:Y:S01]  /*13ed0*/  @!P3 IMAD.MOV R8, RZ, RZ, -R8 ;  /* 0x000000ffff08b224 */ /* 0x000fe200078e0a08 */
[C---:B--2---:R-:W-:Y:S02]  /*13ee0*/  SEL R43, R3.reuse, R12, !P6 ;  /* 0x0000000c032b7207 */ /* 0x044fe40007000000 */
[----:B------:R-:W1:Y:S03]  /*13ef0*/  S2R R12, SR_TID.X ;  /* 0x00000000000c7919 */ /* 0x000e660000002100 */
[----:B------:R-:W-:Y:S01]  /*13f00*/  STL [R1+0x43f4], R43 ;  /* 0x0043f42b01007387 */ /* 0x000fe20000100800 */
[----:B----4-:R-:W-:-:S05]  /*13f10*/  SEL R42, R3, R0, !P6 ;  /* 0x00000000032a7207 */ /* 0x010fca0007000000 */
[----:B------:R-:W-:Y:S04]  /*13f20*/  STL [R1+0x43f8], R42 ;  /* 0x0043f82a01007387 */ /* 0x000fe80000100800 */
[----:B------:R-:W-:Y:S01]  /*13f30*/  STL [R1+0x43fc], R45 ;  /* 0x0043fc2d01007387 */ /* 0x000fe20000100800 */
[----:B-1----:R-:W-:-:S03]  /*13f40*/  LOP3.LUT R13, R12, 0x1f, RZ, 0xc0, !PT ;  /* 0x0000001f0c0d7812 */ /* 0x002fc600078ec0ff */
[----:B------:R-:W-:Y:S02]  /*13f50*/  STL [R1+0x4400], R46 ;  /* 0x0044002e01007387 */ /* 0x000fe40000100800 */
[CC--:B0-----:R-:W-:Y:S02]  /*13f60*/  IMAD R12, R13.reuse, R15.reuse, RZ ;  /* 0x0000000f0d0c7224 */ /* 0x0c1fe400078e02ff */
[----:B------:R-:W-:Y:S01]  /*13f70*/  STL [R1+0x4404], R47 ;  /* 0x0044042f01007387 */ /* 0x000fe20000100800 */
[-C--:B------:R-:W-:Y:S02]  /*13f80*/  IMAD R14, R13, R15.reuse, RZ ;  /* 0x0000000f0d0e7224 */ /* 0x080fe400078e02ff */
[----:B------:R-:W-:Y:S01]  /*13f90*/  IMAD R12, R15, 0x20, R12 ;  /* 0x000000200f0c7824 */ /* 0x000fe200078e020c */
[----:B------:R-:W-:Y:S01]  /*13fa0*/  STL [R1+0x4408], R48 ;  /* 0x0044083001007387 */ /* 0x000fe20000100800 */
[----:B------:R-:W-:-:S03]  /*13fb0*/  IMAD R13, R13, R15, RZ ;  /* 0x0000000f0d0d7224 */ /* 0x000fc600078e02ff */
[----:B------:R-:W-:Y:S01]  /*13fc0*/  STL [R1+0x440c], R49 ;  /* 0x00440c3101007387 */ /* 0x000fe20000100800 */
[----:B------:R-:W-:-:S03]  /*13fd0*/  IMAD R12, R15, 0x20, R12 ;  /* 0x000000200f0c7824 */ /* 0x000fc600078e020c */
[----:B------:R-:W-:Y:S01]  /*13fe0*/  STL [R1+0x4410], R50 ;  /* 0x0044103201007387 */ /* 0x000fe20000100800 */
[----:B------:R-:W-:-:S03]  /*13ff0*/  IMAD R13, R15, 0x20, R13 ;  /* 0x000000200f0d7824 */ /* 0x000fc600078e020d */
[----:B------:R-:W-:Y:S01]  /*14000*/  STL [R1+0x4414], R51 ;  /* 0x0044143301007387 */ /* 0x000fe20000100800 */
[----:B------:R-:W-:-:S03]  /*14010*/  SEL R0, R3, R2, !P6 ;  /* 0x0000000203007207 */ /* 0x000fc60007000000 */
[----:B------:R-:W-:Y:S01]  /*14020*/  STL [R1+0x4418], R52 ;  /* 0x0044183401007387 */ /* 0x000fe20000100800 */
[----:B------:R-:W-:-:S03]  /*14030*/  IMAD R29, R15, 0x20, R12 ;  /* 0x000000200f1d7824 */ /* 0x000fc600078e020c */
[----:B------:R-:W-:Y:S04]  /*14040*/  STL [R1+0x441c], R53 ;  /* 0x00441c3501007387 */ /* 0x000fe80000100800 */
[----:B------:R-:W-:Y:S01]  /*14050*/  STL [R1+0x4420], R54 ;  /* 0x0044203601007387 */ /* 0x000fe20000100800 */
[----:B------:R-:W-:-:S03]  /*14060*/  IADD3 R28, P0, R14, UR6, RZ ;  /* 0x000000060e1c7c10 */ /* 0x000fc6000ff1e0ff */
[----:B------:R-:W-:Y:S01]  /*14070*/  STL [R1+0x4424], R55 ;  /* 0x0044243701007387 */ /* 0x000fe20000100800 */
[----:B------:R-:W-:-:S03]  /*14080*/  IADD3 R27, P1, R13, UR6, RZ ;  /* 0x000000060d1b7c10 */ /* 0x000fc6000ff3e0ff */
[----:B------:R-:W-:Y:S01]  /*14090*/  STL [R1+0x4428], R56 ;  /* 0x0044283801007387 */ /* 0x000fe20000100800 */
[----:B------:R-:W-:-:S03]  /*140a0*/  IADD3 R26, P2, R12, UR6, RZ ;  /* 0x000000060c1a7c10 */ /* 0x000fc6000ff5e0ff */
[----:B------:R-:W-:Y:S01]  /*140b0*/  STL [R1+0x442c], R57 ;  /* 0x00442c3901007387 */ /* 0x000fe20000100800 */
[----:B------:R-:W-:Y:S01]  /*140c0*/  IADD3 R25, P3, R29, UR6, RZ ;  /* 0x000000061d197c10 */ /* 0x000fe2000ff7e0ff */
[----:B------:R-:W-:Y:S01]  /*140d0*/  @!P5 IMAD.MOV R6, RZ, RZ, -R6 ;  /* 0x000000ffff06d224 */ /* 0x000fe200078e0a06 */
[----:B------:R-:W-:Y:S01]  /*140e0*/  LEA.HI.X.SX32 R30, R14, UR7, 0x1, P0 ;  /* 0x000000070e1e7c11 */ /* 0x000fe200080f0eff */
[----:B------:R-:W-:Y:S01]  /*140f0*/  STL [R1+0x4430], R58 ;  /* 0x0044303a01007387 */ /* 0x000fe20000100800 */
[----:B------:R-:W-:Y:S01]  /*14100*/  LEA.HI.X.SX32 R33, R13, UR7, 0x1, P1 ;  /* 0x000000070d217c11 */ /* 0x000fe200088f0eff */
[----:B------:R-:W-:Y:S01]  /*14110*/  @!P4 IMAD.MOV R11, RZ, RZ, -R11 ;  /* 0x000000ffff0bc224 */ /* 0x000fe200078e0a0b */
[----:B------:R-:W-:Y:S01]  /*14120*/  LEA.HI.X.SX32 R32, R12, UR7, 0x1, P2 ;  /* 0x000000070c207c11 */ /* 0x000fe200090f0eff */
[----:B------:R-:W-:Y:S01]  /*14130*/  STL [R1+0x4434], R59 ;  /* 0x0044343b01007387 */ /* 0x000fe20000100800 */
[----:B------:R-:W-:Y:S01]  /*14140*/  SEL R37, R3, R7, !P6 ;  /* 0x0000000703257207 */ /* 0x000fe20007000000 */
[----:B------:R-:W-:-:S02]  /*14150*/  UIMAD UR61, UR47, 0x7f, URZ ;  /* 0x0000007f2f3d78a4 */ /* 0x000fc4000f8e023f */
[----:B------:R0:W-:Y:S01]  /*14160*/  STL [R1+0x4438], R0 ;  /* 0x0044380001007387 */ /* 0x0001e20000100800 */
[C---:B------:R-:W-:Y:S01]  /*14170*/  SEL R38, R3.reuse, R8, !P6 ;  /* 0x0000000803267207 */ /* 0x040fe20007000000 */
[----:B------:R-:W-:Y:S02]  /*14180*/  UIMAD UR24, UR24, 0x3d, URZ ;  /* 0x0000003d181878a4 */ /* 0x000fe4000f8e023f */
[----:B------:R-:W-:Y:S01]  /*14190*/  STL [R1+0x443c], R34 ;  /* 0x00443c2201007387 */ /* 0x000fe20000100800 */
[C---:B------:R-:W-:Y:S01]  /*141a0*/  SEL R39, R3.reuse, R9, !P6 ;  /* 0x0000000903277207 */ /* 0x040fe20007000000 */
[----:B------:R-:W-:Y:S02]  /*141b0*/  UIMAD UR34, UR34, 0x3b, URZ ;  /* 0x0000003b222278a4 */ /* 0x000fe4000f8e023f */
[----:B------:R-:W-:Y:S01]  /*141c0*/  STL [R1+0x4440], R35 ;  /* 0x0044402301007387 */ /* 0x000fe20000100800 */
[----:B------:R-:W-:Y:S01]  /*141d0*/  SEL R40, R3, R10, !P6 ;  /* 0x0000000a03287207 */ /* 0x000fe20007000000 */
[----:B------:R-:W-:-:S02]  /*141e0*/  UIMAD UR25, UR25, 0x3a, URZ ;  /* 0x0000003a191978a4 */ /* 0x000fc4000f8e023f */
[----:B------:R-:W-:Y:S01]  /*141f0*/  STL [R1+0x4364], R28 ;  /* 0x0043641c01007387 */ /* 0x000fe20000100800 */
[----:B------:R-:W-:Y:S02]  /*14200*/  UIMAD UR27, UR27, 0x39, URZ ;  /* 0x000000391b1b78a4 */ /* 0x000fe4000f8e023f */
[----:B------:R-:W-:Y:S01]  /*14210*/  UIMAD UR28, UR28, 0x38, URZ ;  /* 0x000000381c1c78a4 */ /* 0x000fe2000f8e023f */
[----:B------:R-:W-:Y:S01]  /*14220*/  STL [R1+0x4368], R27 ;  /* 0x0043681b01007387 */ /* 0x000fe20000100800 */
[----:B------:R-:W-:Y:S02]  /*14230*/  UIMAD UR30, UR30, 0x37, URZ ;  /* 0x000000371e1e78a4 */ /* 0x000fe4000f8e023f */
[----:B------:R-:W-:Y:S01]  /*14240*/  UIMAD UR26, UR26, 0x36, URZ ;  /* 0x000000361a1a78a4 */ /* 0x000fe2000f8e023f */
[----:B------:R-:W-:Y:S01]  /*14250*/  STL [R1+0x436c], R26 ;  /* 0x00436c1a01007387 */ /* 0x000fe20000100800 */
[----:B------:R-:W-:Y:S01]  /*14260*/  UIMAD UR5, UR5, 0x35, URZ ;  /* 0x00000035050578a4 */ /* 0x000fe2000f8e023f */
[----:B------:R-:W-:-:S02]  /*14270*/  ULDC UR6, c[0x0][0x238] ;  /* 0x00008e0000067ab9 */ /* 0x000fc40000000800 */
[----:B------:R-:W-:Y:S04]  /*14280*/  STL [R1+0x4370], R25 ;  /* 0x0043701901007387 */ /* 0x000fe80000100800 */
[----:B------:R-:W-:Y:S04]  /*14290*/  STL [R1+0x4360], R30 ;  /* 0x0043601e01007387 */ /* 0x000fe80000100800 */
[----:B------:R-:W-:Y:S04]  /*142a0*/  STL [R1+0x4374], R33 ;  /* 0x0043742101007387 */ /* 0x000fe80000100800 */
[----:B------:R-:W2:Y:S04]  /*142b0*/  LDL.LU R23, [R1+0x464] ;  /* 0x0004640001177983 */ /* 0x000ea80000300800 */
[----:B------:R-:W3:Y:S04]  /*142c0*/  LDL.LU R22, [R1+0x460] ;  /* 0x0004600001167983 */ /* 0x000ee80000300800 */
[----:B------:R-:W4:Y:S04]  /*142d0*/  LDL.LU R21, [R1+0x308] ;  /* 0x0003080001157983 */ /* 0x000f280000300800 */
[----:B------:R-:W5:Y:S04]  /*142e0*/  LDL.LU R20, [R1+0x310] ;  /* 0x0003100001147983 */ /* 0x000f680000300800 */
[----:B------:R-:W4:Y:S04]  /*142f0*/  LDL.LU R17, [R1+0x318] ;  /* 0x0003180001117983 */ /* 0x000f280000300800 */
[----:B------:R-:W4:Y:S04]  /*14300*/  LDL.LU R19, [R1+0x320] ;  /* 0x0003200001137983 */ /* 0x000f280000300800 */
[----:B------:R-:W4:Y:S04]  /*14310*/  LDL.LU R18, [R1+0x328] ;  /* 0x0003280001127983 */ /* 0x000f280000300800 */
[----:B------:R-:W4:Y:S04]  /*14320*/  LDL.LU R16, [R1+0x330] ;  /* 0x0003300001107983 */ /* 0x000f280000300800 */
[----:B------:R-:W4:Y:S04]  /*14330*/  LDL.LU R15, [R1+0x338] ;  /* 0x00033800010f7983 */ /* 0x000f280000300800 */
[----:B------:R-:W4:Y:S04]  /*14340*/  LDL.LU R12, [R1+0x340] ;  /* 0x00034000010c7983 */ /* 0x000f280000300800 */
[----:B------:R-:W4:Y:S04]  /*14350*/  LDL.LU R14, [R1+0x348] ;  /* 0x00034800010e7983 */ /* 0x000f280000300800 */
[----:B------:R-:W4:Y:S01]  /*14360*/  LDL.LU R13, [R1+0x350] ;  /* 0x00035000010d7983 */ /* 0x000f220000300800 */
[----:B------:R-:W-:-:S02]  /*14370*/  SEL R36, R3, R6, !P6 ;  /* 0x0000000603247207 */ /* 0x000fc40007000000 */
[----:B------:R-:W-:Y:S02]  /*14380*/  SEL R41, R3, R11, !P6 ;  /* 0x0000000b03297207 */ /* 0x000fe40007000000 */
[----:B------:R-:W-:Y:S01]  /*14390*/  LEA.HI.X.SX32 R29, R29, UR7, 0x1, P3 ;  /* 0x000000071d1d7c11 */ /* 0x000fe200098f0eff */
[----:B------:R-:W-:Y:S01]  /*143a0*/  STL [R1+0x4378], R32 ;  /* 0x0043782001007387 */ /* 0x000fe20000100800 */
[----:B------:R-:W-:Y:S02]  /*143b0*/  UIMAD UR6, UR6, 0x34, URZ ;  /* 0x00000034060678a4 */ /* 0x000fe4000f8e023f */
[----:B------:R-:W-:Y:S01]  /*143c0*/  UIMAD UR29, UR29, 0x33, URZ ;  /* 0x000000331d1d78a4 */ /* 0x000fe2000f8e023f */
[----:B------:R-:W-:Y:S01]  /*143d0*/  STL [R1+0x437c], R29 ;  /* 0x00437c1d01007387 */ /* 0x000fe20000100800 */
[----:B------:R-:W-:Y:S02]  /*143e0*/  UIMAD UR35, UR35, 0x32, URZ ;  /* 0x00000032232378a4 */ /* 0x000fe4000f8e023f */
[----:B------:R-:W-:-:S02]  /*143f0*/  UIMAD UR37, UR37, 0x31, URZ ;  /* 0x00000031252578a4 */ /* 0x000fc4000f8e023f */
[----:B------:R-:W-:Y:S02]  /*14400*/  UIMAD UR55, UR55, 0x30, URZ ;  /* 0x00000030373778a4 */ /* 0x000fe4000f8e023f */
[----:B------:R-:W-:Y:S02]  /*14410*/  UIMAD UR41, UR41, 0x2f, URZ ;  /* 0x0000002f292978a4 */ /* 0x000fe4000f8e023f */
[----:B------:R-:W-:Y:S02]  /*14420*/  UIMAD UR51, UR51, 0x2e, URZ ;  /* 0x0000002e333378a4 */ /* 0x000fe4000f8e023f */
[----:B------:R-:W-:Y:S02]  /*14430*/  UIMAD UR59, UR59, 0x2d, URZ ;  /* 0x0000002d3b3b78a4 */ /* 0x000fe4000f8e023f */
        /* <DEDUP_REMOVED lines=12> */
[----:B------:R-:W-:Y:S02]  /*14500*/  USHF.L.U32 UR52, UR52, 0x5, URZ ;  /* 0x0000000534347899 */ /* 0x000fe4000800063f */
[----:B------:R-:W-:-:S02]  /*14510*/  UIMAD UR54, UR54, 0x1f, URZ ;  /* 0x0000001f363678a4 */ /* 0x000fc4000f8e023f */
[----:B------:R-:W-:Y:S02]  /*14520*/  UIMAD UR56, UR56, 0x1e, URZ ;  /* 0x0000001e383878a4 */ /* 0x000fe4000f8e023f */
[----:B------:R-:W-:Y:S01]  /*14530*/  UIMAD UR58, UR58, 0x1d, URZ ;  /* 0x0000001d3a3a78a4 */ /* 0x000fe2000f8e023f */
[----:B------:R-:W-:Y:S01]  /*14540*/  ULDC UR7, c[0x0][0x238] ;  /* 0x00008e0000077ab9 */ /* 0x000fe20000000800 */
[----:B--2---:R-:W-:Y:S02]  /*14550*/  IMAD R3, R23, UR21, RZ ;  /* 0x0000001517037c24 */ /* 0x004fe4000f8e02ff */
[----:B---3--:R-:W-:-:S03]  /*14560*/  IMAD R2, R22, UR21, RZ ;  /* 0x0000001516027c24 */ /* 0x008fc6000f8e02ff */
[----:B------:R-:W-:Y:S01]  /*14570*/  IADD3 R4, P0, R3, UR32, RZ ;  /* 0x0000002003047c10 */ /* 0x000fe2000ff1e0ff */
[----:B------:R-:W-:Y:S01]  /*14580*/  ULDC UR21, c[0x0][0x238] ;  /* 0x00008e0000157ab9 */ /* 0x000fe20000000800 */
[----:B0-----:R-:W-:-:S03]  /*14590*/  IADD3 R0, P1, R2, UR32, RZ ;  /* 0x0000002002007c10 */ /* 0x001fc6000ff3e0ff */
[----:B------:R-:W-:Y:S01]  /*145a0*/  STL [R1+0x10dc], R4 ;  /* 0x0010dc0401007387 */ /* 0x000fe20000100800 */
[----:B------:R-:W-:Y:S01]  /*145b0*/  LEA.HI.X.SX32 R3, R3, UR33, 0x1, P0 ;  /* 0x0000002103037c11 */ /* 0x000fe200080f0eff */
[----:B-----5:R-:W-:Y:S01]  /*145c0*/  IMAD R11, R20, UR60, RZ ;  /* 0x0000003c140b7c24 */ /* 0x020fe2000f8e02ff */
[----:B------:R-:W-:Y:S01]  /*145d0*/  ULDC UR32, c[0x0][0x238] ;  /* 0x00008e0000207ab9 */ /* 0x000fe20000000800 */
[----:B------:R0:W-:Y:S04]  /*145e0*/  STL [R1+0x10e4], R0 ;  /* 0x0010e40001007387 */ /* 0x0001e80000100800 */
[----:B------:R-:W-:Y:S01]  /*145f0*/  STL [R1+0x10d8], R3 ;  /* 0x0010d80301007387 */ /* 0x000fe20000100800 */
[----:B0-----:R-:W-:Y:S01]  /*14600*/  LEA.HI.X.SX32 R0, R2, UR33, 0x1, P1 ;  /* 0x0000002102007c11 */ /* 0x001fe200088f0eff */
[----:B----4-:R-:W-:-:S04]  /*14610*/  IMAD R4, R16, UR60, RZ ;  /* 0x0000003c10047c24 */ /* 0x010fc8000f8e02ff */
[----:B------:R0:W-:Y:S04]  /*14620*/  STL [R1+0x10e0], R0 ;  /* 0x0010e00001007387 */ /* 0x0001e80000100800 */
[----:B------:R-:W2:Y:S04]  /*14630*/  LDL.LU R24, [R1+0x358] ;  /* 0x0003580001187983 */ /* 0x000ea80000300800 */
[----:B------:R-:W3:Y:S01]  /*14640*/  LDL.LU R35, [R1+0x360] ;  /* 0x0003600001237983 */ /* 0x000ee20000300800 */
[----:B------:R-:W-:-:S03]  /*14650*/  IMAD R16, R14, UR60, RZ ;  /* 0x0000003c0e107c24 */ /* 0x000fc6000f8e02ff */
[----:B------:R-:W4:Y:S01]  /*14660*/  LDL.LU R14, [R1+0x368] ;  /* 0x00036800010e7983 */ /* 0x000f220000300800 */
[----:B------:R-:W-:-:S03]  /*14670*/  IMAD R31, R18, UR60, RZ ;  /* 0x0000003c121f7c24 */ /* 0x000fc6000f8e02ff */
[----:B------:R-:W5:Y:S01]  /*14680*/  LDL.LU R22, [R1+0x370] ;  /* 0x0003700001167983 */ /* 0x000f620000300800 */
[----:B------:R-:W-:-:S03]  /*14690*/  IMAD R20, R13, UR60, RZ ;  /* 0x0000003c0d147c24 */ /* 0x000fc6000f8e02ff */
[----:B------:R-:W2:Y:S01]  /*146a0*/  LDL.LU R34, [R1+0x378] ;  /* 0x0003780001227983 */ /* 0x000ea20000300800 */
[----:B------:R-:W-:-:S03]  /*146b0*/  IMAD R5, R21, UR60, RZ ;  /* 0x0000003c15057c24 */ /* 0x000fc6000f8e02ff */
[----:B0-----:R-:W3:Y:S01]  /*146c0*/  LDL.LU R0, [R1+0x380] ;  /* 0x0003800001007983 */ /* 0x001ee20000300800 */
[----:B------:R-:W-:-:S03]  /*146d0*/  IMAD R21, R19, UR60, RZ ;  /* 0x0000003c13157c24 */ /* 0x000fc6000f8e02ff */
[----:B------:R-:W5:Y:S04]  /*146e0*/  LDL.LU R13, [R1+0x388] ;  /* 0x00038800010d7983 */ /* 0x000f680000300800 */
[----:B------:R-:W5:Y:S04]  /*146f0*/  LDL.LU R18, [R1+0x390] ;  /* 0x0003900001127983 */ /* 0x000f680000300800 */
[----:B------:R-:W5:Y:S01]  /*14700*/  LDL.LU R23, [R1+0x398] ;  /* 0x0003980001177983 */ /* 0x000f620000300800 */
[----:B------:R-:W-:-:S03]  /*14710*/  IMAD R8, R15, UR60, RZ ;  /* 0x0000003c0f087c24 */ /* 0x000fc6000f8e02ff */
[----:B------:R-:W4:Y:S04]  /*14720*/  LDL.LU R59, [R1+0x3a0] ;  /* 0x0003a000013b7983 */ /* 0x000f280000300800 */
[----:B------:R-:W5:Y:S04]  /*14730*/  LDL.LU R19, [R1+0x3a8] ;  /* 0x0003a80001137983 */ /* 0x000f680000300800 */
[----:B------:R-:W5:Y:S04]  /*14740*/  LDL.LU R58, [R1+0x3b0] ;  /* 0x0003b000013a7983 */ /* 0x000f680000300800 */
[----:B------:R-:W5:Y:S04]  /*14750*/  LDL.LU R57, [R1+0x3b8] ;  /* 0x0003b80001397983 */ /* 0x000f680000300800 */
[----:B------:R-:W5:Y:S04]  /*14760*/  LDL.LU R15, [R1+0x3c0] ;  /* 0x0003c000010f7983 */ /* 0x000f680000300800 */
[----:B------:R-:W2:Y:S04]  /*14770*/  LDL.LU R56, [R1+0x3cc] ;  /* 0x0003cc0001387983 */ /* 0x000ea80000300800 */
[----:B------:R-:W4:Y:S04]  /*14780*/  LDL.LU R55, [R1+0x3e4] ;  /* 0x0003e40001377983 */ /* 0x000f280000300800 */
        /* <DEDUP_REMOVED lines=15> */
[----:B---3--:R-:W-:-:S02]  /*14880*/  IMAD R6, R0, UR60, RZ ;  /* 0x0000003c00067c24 */ /* 0x008fc4000f8e02ff */
[----:B--2---:R-:W-:Y:S02]  /*14890*/  IMAD R25, R56, UR60, RZ ;  /* 0x0000003c38197c24 */ /* 0x004fe4000f8e02ff */
[----:B----4-:R-:W-:-:S03]  /*148a0*/  IMAD R0, R55, UR60, RZ ;  /* 0x0000003c37007c24 */ /* 0x010fc6000f8e02ff */
[----:B------:R0:W-:Y:S01]  /*148b0*/  STL [R1+0x48], R25 ;  /* 0x0000481901007387 */ /* 0x0001e20000100800 */
[----:B-----5:R-:W-:-:S03]  /*148c0*/  IMAD R26, R54, UR60, RZ ;  /* 0x0000003c361a7c24 */ /* 0x020fc6000f8e02ff */
[----:B------:R1:W-:Y:S04]  /*148d0*/  STL [R1+0x58], R0 ;  /* 0x0000580001007387 */ /* 0x0003e80000100800 */
[----:B------:R2:W-:Y:S01]  /*148e0*/  STL [R1+0x6c], R26 ;  /* 0x00006c1a01007387 */ /* 0x0005e20000100800 */
[----:B0-----:R-:W-:Y:S02]  /*148f0*/  IMAD R25, R53, UR60, RZ ;  /* 0x0000003c35197c24 */ /* 0x001fe4000f8e02ff */
[----:B-1----:R-:W-:-:S03]  /*14900*/  IMAD R0, R52, UR60, RZ ;  /* 0x0000003c34007c24 */ /* 0x002fc6000f8e02ff */
[----:B------:R0:W-:Y:S01]  /*14910*/  STL [R1+0x70], R25 ;  /* 0x0000701901007387 */ /* 0x0001e20000100800 */
[----:B--2---:R-:W-:-:S03]  /*14920*/  IMAD R26, R51, UR60, RZ ;  /* 0x0000003c331a7c24 */ /* 0x004fc6000f8e02ff */
        /* <DEDUP_REMOVED lines=19> */
[----:B------:R-:W-:Y:S01]  /*14a60*/  STL [R1+0x138], R26 ;  /* 0x0001381a01007387 */ /* 0x000fe20000100800 */
[----:B0-----:R-:W-:-:S03]  /*14a70*/  IMAD R25, R60, UR60, RZ ;  /* 0x0000003c3c197c24 */ /* 0x001fc6000f8e02ff */
[----:B------:R-:W2:Y:S01]  /*14a80*/  LDL.LU R29, [R1+0x37c] ;  /* 0x00037c00011d7983 */ /* 0x000ea20000300800 */
[----:B-1----:R-:W-:-:S03]  /*14a90*/  IMAD R0, R61, UR60, RZ ;  /* 0x0000003c3d007c24 */ /* 0x002fc6000f8e02ff */
[----:B------:R0:W-:Y:S04]  /*14aa0*/  STL [R1+0x140], R25 ;  /* 0x0001401901007387 */ /* 0x0001e80000100800 */
[----:B------:R-:W3:Y:S04]  /*14ab0*/  LDL.LU R32, [R1+0x374] ;  /* 0x0003740001207983 */ /* 0x000ee80000300800 */
[----:B------:R1:W-:Y:S04]  /*14ac0*/  STL [R1+0x220], R0 ;  /* 0x0002200001007387 */ /* 0x0003e80000100800 */
[----:B------:R-:W4:Y:S04]  /*14ad0*/  LDL.LU R33, [R1+0x36c] ;  /* 0x00036c0001217983 */ /* 0x000f280000300800 */
[----:B------:R-:W5:Y:S04]  /*14ae0*/  LDL.LU R30, [R1+0x364] ;  /* 0x00036400011e7983 */ /* 0x000f680000300800 */
[----:B0-----:R-:W5:Y:S04]  /*14af0*/  LDL.LU R25, [R1+0x35c] ;  /* 0x00035c0001197983 */ /* 0x001f680000300800 */
[----:B------:R-:W5:Y:S04]  /*14b00*/  LDL.LU R26, [R1+0x354] ;  /* 0x00035400011a7983 */ /* 0x000f680000300800 */
[----:B------:R-:W5:Y:S01]  /*14b10*/  LDL.LU R27, [R1+0x34c] ;  /* 0x00034c00011b7983 */ /* 0x000f620000300800 */
[----:B------:R-:W-:-:S03]  /*14b20*/  IMAD R10, R35, UR60, RZ ;  /* 0x0000003c230a7c24 */ /* 0x000fc6000f8e02ff */
[----:B------:R-:W5:Y:S01]  /*14b30*/  LDL.LU R28, [R1+0x344] ;  /* 0x00034400011c7983 */ /* 0x000f620000300800 */
[----:B------:R-:W-:-:S03]  /*14b40*/  IMAD R3, R34, UR60, RZ ;  /* 0x0000003c22037c24 */ /* 0x000fc6000f8e02ff */
[----:B------:R-:W5:Y:S04]  /*14b50*/  LDL.LU R35, [R1+0x33c] ;  /* 0x00033c0001237983 */ /* 0x000f680000300800 */
[----:B------:R-:W5:Y:S01]  /*14b60*/  LDL.LU R34, [R1+0x334] ;  /* 0x0003340001227983 */ /* 0x000f620000300800 */
[----:B------:R-:W-:-:S03]  /*14b70*/  IMAD R9, R59, UR60, RZ ;  /* 0x0000003c3b097c24 */ /* 0x000fc6000f8e02ff */
[----:B-1----:R-:W5:Y:S01]  /*14b80*/  LDL.LU R0, [R1+0x32c] ;  /* 0x00032c0001007983 */ /* 0x002f620000300800 */
[----:B------:R-:W-:Y:S02]  /*14b90*/  IMAD R2, R58, UR60, RZ ;  /* 0x0000003c3a027c24 */ /* 0x000fe4000f8e02ff */
[----:B------:R-:W-:Y:S01]  /*14ba0*/  IMAD R7, R57, UR60, RZ ;  /* 0x0000003c39077c24 */ /* 0x000fe2000f8e02ff */
        /* <DEDUP_REMOVED lines=20> */
[----:B--2---:R-:W-:-:S05]  /*14cf0*/  IMAD R29, R29, UR60, RZ ;  /* 0x0000003c1d1d7c24 */ /* 0x004fca000f8e02ff */
[----:B------:R3:W-:Y:S02]  /*14d00*/  STL [R1+0x238], R29 ;  /* 0x0002381d01007387 */ /* 0x0007e40000100800 */
[----:B---3--:R-:W-:Y:S02]  /*14d10*/  IMAD R29, R32, UR60, RZ ;  /* 0x0000003c201d7c24 */ /* 0x008fe4000f8e02ff */
[----:B----4-:R-:W-:Y:S02]  /*14d20*/  IMAD R32, R33, UR60, RZ ;  /* 0x0000003c21207c24 */ /* 0x010fe4000f8e02ff */
[----:B-----5:R-:W-:Y:S01]  /*14d30*/  IMAD R30, R30, UR60, RZ ;  /* 0x0000003c1e1e7c24 */ /* 0x020fe2000f8e02ff */
[----:B------:R0:W-:Y:S04]  /*14d40*/  STL [R1+0x2c4], R29 ;  /* 0x0002c41d01007387 */ /* 0x0001e80000100800 */
[----:B------:R-:W-:Y:S01]  /*14d50*/  STL [R1+0x2c8], R32 ;  /* 0x0002c82001007387 */ /* 0x000fe20000100800 */
[----:B0-----:R-:W-:-:S02]  /*14d60*/  IMAD R29, R25, UR60, RZ ;  /* 0x0000003c191d7c24 */ /* 0x001fc4000f8e02ff */
[----:B------:R-:W-:Y:S02]  /*14d70*/  IMAD R25, R26, UR60, RZ ;  /* 0x0000003c1a197c24 */ /* 0x000fe4000f8e02ff */
[----:B------:R-:W-:Y:S01]  /*14d80*/  IMAD R27, R27, UR60, RZ ;  /* 0x0000003c1b1b7c24 */ /* 0x000fe2000f8e02ff */
[----:B------:R-:W-:Y:S01]  /*14d90*/  STL [R1+0x308], R30 ;  /* 0x0003081e01007387 */ /* 0x000fe20000100800 */
[----:B------:R-:W-:-:S03]  /*14da0*/  IMAD R26, R28, UR60, RZ ;  /* 0x0000003c1c1a7c24 */ /* 0x000fc6000f8e02ff */
[----:B------:R-:W-:Y:S04]  /*14db0*/  STL [R1+0x310], R29 ;  /* 0x0003101d01007387 */ /* 0x000fe80000100800 */
[----:B------:R0:W-:Y:S04]  /*14dc0*/  STL [R1+0x318], R25 ;  /* 0x0003181901007387 */ /* 0x0001e80000100800 */
[----:B------:R1:W-:Y:S04]  /*14dd0*/  STL [R1+0x320], R27 ;  /* 0x0003201b01007387 */ /* 0x0003e80000100800 */
[----:B------:R2:W-:Y:S01]  /*14de0*/  STL [R1+0x328], R26 ;  /* 0x0003281a01007387 */ /* 0x0005e20000100800 */
[----:B0-----:R-:W-:-:S02]  /*14df0*/  IMAD R25, R35, UR60, RZ ;  /* 0x0000003c23197c24 */ /* 0x001fc4000f8e02ff */
[----:B-1----:R-:W-:-:S03]  /*14e00*/  IMAD R27, R34, UR60, RZ ;  /* 0x0000003c221b7c24 */ /* 0x002fc6000f8e02ff */
[----:B------:R0:W-:Y:S01]  /*14e10*/  STL [R1+0x330], R25 ;  /* 0x0003301901007387 */ /* 0x0001e20000100800 */
[----:B--2---:R-:W-:-:S03]  /*14e20*/  IMAD R26, R0, UR60, RZ ;  /* 0x0000003c001a7c24 */ /* 0x004fc6000f8e02ff */
[----:B------:R-:W-:Y:S01]  /*14e30*/  STL [R1+0x334], R27 ;  /* 0x0003341b01007387 */ /* 0x000fe20000100800 */
[----:B------:R-:W-:-:S03]  /*14e40*/  IMAD R0, R58, UR60, RZ ;  /* 0x0000003c3a007c24 */ /* 0x000fc6000f8e02ff */
[----:B------:R1:W-:Y:S01]  /*14e50*/  STL [R1+0x32c], R26 ;  /* 0x00032c1a01007387 */ /* 0x0003e20000100800 */
[----:B0-----:R-:W-:-:S05]  /*14e60*/  IMAD R25, R59, UR60, RZ ;  /* 0x0000003c3b197c24 */ /* 0x001fca000f8e02ff */
[----:B------:R0:W-:Y:S01]  /*14e70*/  STL [R1+0x324], R25 ;  /* 0x0003241901007387 */ /* 0x0001e20000100800 */
[----:B-1----:R-:W-:-:S03]  /*14e80*/  IMAD R26, R57, UR60, RZ ;  /* 0x0000003c391a7c24 */ /* 0x002fc6000f8e02ff */
        /* <DEDUP_REMOVED lines=42> */
[----:B------:R-:W5:Y:S04]  /*15130*/  LDL.LU R27, [R1+0x2a4] ;  /* 0x0002a400011b7983 */ /* 0x000f680000300800 */
[----:B------:R-:W5:Y:S04]  /*15140*/  LDL.LU R28, [R1+0x2a0] ;  /* 0x0002a000011c7983 */ /* 0x000f680000300800 */
[----:B------:R-:W5:Y:S04]  /*15150*/  LDL.LU R35, [R1+0x29c] ;  /* 0x00029c0001237983 */ /* 0x000f680000300800 */
[----:B------:R-:W5:Y:S04]  /*15160*/  LDL.LU R34, [R1+0x298] ;  /* 0x0002980001227983 */ /* 0x000f680000300800 */
[----:B-1----:R-:W5:Y:S04]  /*15170*/  LDL.LU R0, [R1+0x294] ;  /* 0x0002940001007983 */ /* 0x002f680000300800 */
        /* <DEDUP_REMOVED lines=307> */
[----:B------:R-:W-:Y:S01]  /*164b0*/  IMAD R25, R26, UR60, RZ ;  /* 0x0000003c1a197c24 */ /* 0x000fe2000f8e02ff */
[----:B------:R-:W-:Y:S01]  /*164c0*/  STL [R1+0x45c], R30 ;  /* 0x00045c1e01007387 */ /* 0x000fe20000100800 */
[----:B------:R-:W-:Y:S02]  /*164d0*/  IMAD R27, R27, UR60, RZ ;  /* 0x0000003c1b1b7c24 */ /* 0x000fe4000f8e02ff */
[----:B------:R-:W-:Y:S01]  /*164e0*/  IMAD R26, R28, UR60, RZ ;  /* 0x0000003c1c1a7c24 */ /* 0x000fe2000f8e02ff */
[----:B------:R-:W-:Y:S04]  /*164f0*/  STL [R1+0x464], R29 ;  /* 0x0004641d01007387 */ /* 0x000fe80000100800 */
[----:B------:R0:W-:Y:S04]  /*16500*/  STL [R1+0x46c], R25 ;  /* 0x00046c1901007387 */ /* 0x0001e80000100800 */
[----:B------:R1:W-:Y:S01]  /*16510*/  STL [R1+0x474], R27 ;  /* 0x0004741b01007387 */ /* 0x0003e20000100800 */
[----:B0-----:R-:W-:-:S03]  /*16520*/  IMAD R25, R35, UR60, RZ ;  /* 0x0000003c23197c24 */ /* 0x001fc6000f8e02ff */
[----:B------:R0:W-:Y:S01]  /*16530*/  STL [R1+0x47c], R26 ;  /* 0x00047c1a01007387 */ /* 0x0001e20000100800 */
[----:B-1----:R-:W-:-:S03]  /*16540*/  IMAD R27, R34, UR60, RZ ;  /* 0x0000003c221b7c24 */ /* 0x002fc6000f8e02ff */
[----:B------:R1:W-:Y:S01]  /*16550*/  STL [R1+0x480], R25 ;  /* 0x0004801901007387 */ /* 0x0003e20000100800 */
[----:B0-----:R-:W-:-:S03]  /*16560*/  IMAD R26, R0, UR60, RZ ;  /* 0x0000003c001a7c24 */ /* 0x001fc6000f8e02ff */
[----:B------:R-:W-:Y:S01]  /*16570*/  STL [R1+0x48c], R27 ;  /* 0x00048c1b01007387 */ /* 0x000fe20000100800 */
[----:B------:R-:W-:Y:S02]  /*16580*/  IMAD R0, R58, UR60, RZ ;  /* 0x0000003c3a007c24 */ /* 0x000fe4000f8e02ff */
[----:B-1----:R-:W-:Y:S01]  /*16590*/  IMAD R25, R59, UR60, RZ ;  /* 0x0000003c3b197c24 */ /* 0x002fe2000f8e02ff */
[----:B------:R0:W-:Y:S04]  /*165a0*/  STL [R1+0x6f4], R26 ;  /* 0x0006f41a01007387 */ /* 0x0001e80000100800 */
[----:B------:R1:W-:Y:S01]  /*165b0*/  STL [R1+0x494], R25 ;  /* 0x0004941901007387 */ /* 0x0003e20000100800 */
[----:B0-----:R-:W-:-:S03]  /*165c0*/  IMAD R26, R57, UR60, RZ ;  /* 0x0000003c391a7c24 */ /* 0x001fc6000f8e02ff */
[----:B------:R0:W-:Y:S01]  /*165d0*/  STL [R1+0x49c], R0 ;  /* 0x00049c0001007387 */ /* 0x0001e20000100800 */
[----:B-1----:R-:W-:-:S03]  /*165e0*/  IMAD R25, R56, UR60, RZ ;  /* 0x0000003c38197c24 */ /* 0x002fc6000f8e02ff */
        /* <DEDUP_REMOVED lines=30> */
[----:B------:R-:W-:Y:S01]  /*167d0*/  STL [R1+0x510], R26 ;  /* 0x0005101a01007387 */ /* 0x000fe20000100800 */
[----:B-1----:R-:W-:-:S03]  /*167e0*/  IMAD R0, R61, UR60, RZ ;  /* 0x0000003c3d007c24 */ /* 0x002fc6000f8e02ff */
[----:B------:R-:W2:Y:S04]  /*167f0*/  LDL.LU R35, [R1+0xb8] ;  /* 0x0000b80001237983 */ /* 0x000ea80000300800 */
[----:B------:R-:W-:Y:S04]  /*16800*/  STL [R1+0x518], R25 ;  /* 0x0005181901007387 */ /* 0x000fe80000100800 */
[----:B------:R-:W3:Y:S04]  /*16810*/  LDL.LU R34, [R1+0xb4] ;  /* 0x0000b40001227983 */ /* 0x000ee80000300800 */
[----:B------:R0:W-:Y:S04]  /*16820*/  STL [R1+0x51c], R0 ;  /* 0x00051c0001007387 */ /* 0x0001e80000100800 */
[----:B0-----:R-:W4:Y:S04]  /*16830*/  LDL.LU R0, [R1+0xb0] ;  /* 0x0000b00001007983 */ /* 0x001f280000300800 */
        /* <DEDUP_REMOVED lines=27> */
[----:B------:R-:W5:Y:S01]  /*169f0*/  LDL.LU R28, [R1] ;  /* 0x00000000011c7983 */ /* 0x000f620000300800 */
[----:B--2---:R-:W-:-:S05]  /*16a00*/  IMAD R35, R35, UR60, RZ ;  /* 0x0000003c23237c24 */ /* 0x004fca000f8e02ff */
[----:B------:R0:W-:Y:S01]  /*16a10*/  STL [R1+0x524], R35 ;  /* 0x0005242301007387 */ /* 0x0001e20000100800 */
[----:B---3--:R-:W-:-:S03]  /*16a20*/  IMAD R34, R34, UR60, RZ ;  /* 0x0000003c22227c24 */ /* 0x008fc6000f8e02ff */
[----:B0-----:R-:W2:Y:S04]  /*16a30*/  LDL.LU R35, [R1+0x4440] ;  /* 0x0044400001237983 */ /* 0x001ea80000300800 */
[----:B------:R0:W-:Y:S01]  /*16a40*/  STL [R1+0x52c], R34 ;  /* 0x00052c2201007387 */ /* 0x0001e20000100800 */
[----:B----4-:R-:W-:Y:S02]  /*16a50*/  IMAD R0, R0, UR60, RZ ;  /* 0x0000003c00007c24 */ /* 0x010fe4000f8e02ff */
[----:B-----5:R-:W-:Y:S01]  /*16a60*/  IMAD R59, R59, UR60, RZ ;  /* 0x0000003c3b3b7c24 */ /* 0x020fe2000f8e02ff */
[----:B0-----:R-:W3:Y:S01]  /*16a70*/  LDL.LU R34, [R1+0x443c] ;  /* 0x00443c0001227983 */ /* 0x001ee20000300800 */
[----:B------:R-:W-:-:S03]  /*16a80*/  IMAD R58, R58, UR60, RZ ;  /* 0x0000003c3a3a7c24 */ /* 0x000fc6000f8e02ff */
[----:B------:R0:W-:Y:S01]  /*16a90*/  STL [R1+0x534], R0 ;  /* 0x0005340001007387 */ /* 0x0001e20000100800 */
[----:B------:R-:W-:Y:S02]  /*16aa0*/  IMAD R57, R57, UR60, RZ ;  /* 0x0000003c39397c24 */ /* 0x000fe4000f8e02ff */
[----:B------:R-:W-:Y:S01]  /*16ab0*/  IMAD R56, R56, UR60, RZ ;  /* 0x0000003c38387c24 */ /* 0x000fe2000f8e02ff */
[----:B0-----:R-:W4:Y:S01]  /*16ac0*/  LDL.LU R0, [R1+0x4438] ;  /* 0x0044380001007983 */ /* 0x001f220000300800 */
[----:B------:R-:W-:-:S03]  /*16ad0*/  IMAD R55, R55, UR60, RZ ;  /* 0x0000003c37377c24 */ /* 0x000fc6000f8e02ff */
[----:B------:R0:W-:Y:S01]  /*16ae0*/  STL [R1+0x53c], R59 ;  /* 0x00053c3b01007387 */ /* 0x0001e20000100800 */
[----:B------:R-:W-:Y:S02]  /*16af0*/  IMAD R54, R54, UR60, RZ ;  /* 0x0000003c36367c24 */ /* 0x000fe4000f8e02ff */
[----:B------:R-:W-:Y:S01]  /*16b00*/  IMAD R53, R53, UR60, RZ ;  /* 0x0000003c35357c24 */ /* 0x000fe2000f8e02ff */
[----:B0-----:R-:W5:Y:S04]  /*16b10*/  LDL.LU R59, [R1+0x4434] ;  /* 0x00443400013b7983 */ /* 0x001f680000300800 */
[----:B------:R0:W-:Y:S01]  /*16b20*/  STL [R1+0x540], R58 ;  /* 0x0005403a01007387 */ /* 0x0001e20000100800 */
[----:B------:R-:W-:-:S03]  /*16b30*/  IMAD R52, R52, UR60, RZ ;  /* 0x0000003c34347c24 */ /* 0x000fc6000f8e02ff */
[----:B0-----:R-:W2:Y:S04]  /*16b40*/  LDL.LU R58, [R1+0x4430] ;  /* 0x00443000013a7983 */ /* 0x001ea80000300800 */
[----:B------:R0:W-:Y:S01]  /*16b50*/  STL [R1+0x548], R57 ;  /* 0x0005483901007387 */ /* 0x0001e20000100800 */
[----:B------:R-:W-:-:S03]  /*16b60*/  IMAD R51, R51, UR60, RZ ;  /* 0x0000003c33337c24 */ /* 0x000fc6000f8e02ff */
[----:B0-----:R-:W3:Y:S04]  /*16b70*/  LDL.LU R57, [R1+0x442c] ;  /* 0x00442c0001397983 */ /* 0x001ee80000300800 */
[----:B------:R0:W-:Y:S01]  /*16b80*/  STL [R1+0x550], R56 ;  /* 0x0005503801007387 */ /* 0x0001e20000100800 */
[----:B------:R-:W-:-:S03]  /*16b90*/  IMAD R50, R50, UR60, RZ ;  /* 0x0000003c32327c24 */ /* 0x000fc6000f8e02ff */
[----:B0-----:R-:W4:Y:S04]  /*16ba0*/  LDL.LU R56, [R1+0x4428] ;  /* 0x0044280001387983 */ /* 0x001f280000300800 */
[----:B------:R0:W-:Y:S01]  /*16bb0*/  STL [R1+0x558], R55 ;  /* 0x0005583701007387 */ /* 0x0001e20000100800 */
[----:B------:R-:W-:-:S03]  /*16bc0*/  IMAD R49, R49, UR60, RZ ;  /* 0x0000003c31317c24 */ /* 0x000fc6000f8e02ff */
        /* <DEDUP_REMOVED lines=28> */
[----:B------:R0:W-:Y:S04]  /*16d90*/  STL [R1+0x5a0], R45 ;  /* 0x0005a02d01007387 */ /* 0x0001e80000100800 */
[----:B0-----:R-:W3:Y:S04]  /*16da0*/  LDL.LU R45, [R1+0x43fc] ;  /* 0x0043fc00012d7983 */ /* 0x001ee80000300800 */
[----:B------:R0:W-:Y:S04]  /*16db0*/  STL [R1+0x5a8], R42 ;  /* 0x0005a82a01007387 */ /* 0x0001e80000100800 */
[----:B0-----:R-:W4:Y:S04]  /*16dc0*/  LDL.LU R42, [R1+0x43f8] ;  /* 0x0043f800012a7983 */ /* 0x001f280000300800 */
[----:B------:R0:W-:Y:S04]  /*16dd0*/  STL [R1+0x5b0], R43 ;  /* 0x0005b02b01007387 */ /* 0x0001e80000100800 */
[----:B0-----:R-:W5:Y:S04]  /*16de0*/  LDL.LU R43, [R1+0x43f4] ;  /* 0x0043f400012b7983 */ /* 0x001f680000300800 */
[----:B------:R0:W-:Y:S04]  /*16df0*/  STL [R1+0x5b4], R44 ;  /* 0x0005b42c01007387 */ /* 0x0001e80000100800 */
[----:B0-----:R-:W2:Y:S04]  /*16e00*/  LDL.LU R44, [R1+0x43f0] ;  /* 0x0043f000012c7983 */ /* 0x001ea80000300800 */
[----:B------:R0:W-:Y:S04]  /*16e10*/  STL [R1+0x5bc], R60 ;  /* 0x0005bc3c01007387 */ /* 0x0001e80000100800 */
[----:B0-----:R-:W3:Y:S04]  /*16e20*/  LDL.LU R60, [R1+0x43ec] ;  /* 0x0043ec00013c7983 */ /* 0x001ee80000300800 */
[----:B------:R0:W-:Y:S04]  /*16e30*/  STL [R1+0x5c4], R61 ;  /* 0x0005c43d01007387 */ /* 0x0001e80000100800 */
[----:B0-----:R-:W4:Y:S01]  /*16e40*/  LDL.LU R61, [R1+0x43e8] ;  /* 0x0043e800013d7983 */ /* 0x001f220000300800 */
[----:B------:R-:W-:-:S02]  /*16e50*/  IMAD R29, R29, UR60, RZ ;  /* 0x0000003c1d1d7c24 */ /* 0x000fc4000f8e02ff */
[----:B------:R-:W-:-:S03]  /*16e60*/  IMAD R32, R32, UR60, RZ ;  /* 0x0000003c20207c24 */ /* 0x000fc6000f8e02ff */
[----:B------:R0:W-:Y:S01]  /*16e70*/  STL [R1+0x5cc], R29 ;  /* 0x0005cc1d01007387 */ /* 0x0001e20000100800 */
[----:B------:R-:W-:Y:S02]  /*16e80*/  IMAD R30, R30, UR60, RZ ;  /* 0x0000003c1e1e7c24 */ /* 0x000fe4000f8e02ff */
[----:B------:R-:W-:Y:S01]  /*16e90*/  IMAD R25, R25, UR60, RZ ;  /* 0x0000003c19197c24 */ /* 0x000fe2000f8e02ff */
[----:B------:R-:W-:Y:S01]  /*16ea0*/  STL [R1+0x5d4], R32 ;  /* 0x0005d42001007387 */ /* 0x000fe20000100800 */
[----:B0-----:R-:W-:-:S05]  /*16eb0*/  IMAD R29, R33, UR60, RZ ;  /* 0x0000003c211d7c24 */ /* 0x001fca000f8e02ff */
[----:B------:R0:W-:Y:S04]  /*16ec0*/  STL [R1+0x5d8], R29 ;  /* 0x0005d81d01007387 */ /* 0x0001e80000100800 */
[----:B------:R-:W-:Y:S04]  /*16ed0*/  STL [R1+0x5e0], R30 ;  /* 0x0005e01e01007387 */ /* 0x000fe80000100800 */
[----:B------:R1:W-:Y:S01]  /*16ee0*/  STL [R1+0x5e8], R25 ;  /* 0x0005e81901007387 */ /* 0x0003e20000100800 */
[----:B0-----:R-:W-:Y:S02]  /*16ef0*/  IMAD R29, R26, UR60, RZ ;  /* 0x0000003c1a1d7c24 */ /* 0x001fe4000f8e02ff */
[----:B------:R-:W-:-:S03]  /*16f00*/  IMAD R26, R27, UR60, RZ ;  /* 0x0000003c1b1a7c24 */ /* 0x000fc6000f8e02ff */
[----:B------:R-:W-:Y:S01]  /*16f10*/  STL [R1+0x5f0], R29 ;  /* 0x0005f01d01007387 */ /* 0x000fe20000100800 */
[----:B-1----:R-:W-:-:S03]  /*16f20*/  IMAD R25, R28, UR60, RZ ;  /* 0x0000003c1c197c24 */ /* 0x002fc6000f8e02ff */
[----:B------:R-:W-:Y:S04]  /*16f30*/  STL [R1+0x5f8], R26 ;  /* 0x0005f81a01007387 */ /* 0x000fe80000100800 */
[----:B------:R2:W-:Y:S02]  /*16f40*/  STL [R1+0x5fc], R25 ;  /* 0x0005fc1901007387 */ /* 0x0005e40000100800 */
[----:B--2---:R-:W-:Y:S02]  /*16f50*/  IMAD R25, R44, UR60, RZ ;  /* 0x0000003c2c197c24 */ /* 0x004fe4000f8e02ff */
[----:B----4-:R-:W-:Y:S01]  /*16f60*/  IMAD R27, R61, UR60, RZ ;  /* 0x0000003c3d1b7c24 */ /* 0x010fe2000f8e02ff */
[----:B------:R-:W-:Y:S01]  /*16f70*/  USHF.R.S32.HI UR33, URZ, 0x1f, UR61 ;  /* 0x0000001f3f217899 */ /* 0x000fe2000801143d */
[----:B---3--:R-:W-:Y:S01]  /*16f80*/  IMAD R26, R60, UR60, RZ ;  /* 0x0000003c3c1a7c24 */ /* 0x008fe2000f8e02ff */
[----:B------:R-:W0:Y:S02]  /*16f90*/  LDC R44, c[0x0][0x230] ;  /* 0x00008c00ff2c7b82 */ /* 0x000e240000000800 */
[----:B------:R5:W-:Y:S04]  /*16fa0*/  STL [R1+0x604], R27 ;  /* 0x0006041b01007387 */ /* 0x000be80000100800 */
[----:B------:R1:W-:Y:S01]  /*16fb0*/  STL [R1+0x60c], R26 ;  /* 0x00060c1a01007387 */ /* 0x0003e20000100800 */
[----:B-----5:R-:W-:-:S03]  /*16fc0*/  IMAD R27, R43, UR60, RZ ;  /* 0x0000003c2b1b7c24 */ /* 0x020fc6000f8e02ff */
[----:B------:R2:W-:Y:S01]  /*16fd0*/  STL [R1+0x614], R25 ;  /* 0x0006141901007387 */ /* 0x0005e20000100800 */
[----:B-1----:R-:W-:-:S03]  /*16fe0*/  IMAD R26, R42, UR60, RZ ;  /* 0x0000003c2a1a7c24 */ /* 0x002fc6000f8e02ff */
[----:B------:R1:W-:Y:S01]  /*16ff0*/  STL [R1+0x61c], R27 ;  /* 0x00061c1b01007387 */ /* 0x0003e20000100800 */
[----:B--2---:R-:W-:-:S03]  /*17000*/  IMAD R25, R45, UR60, RZ ;  /* 0x0000003c2d197c24 */ /* 0x004fc6000f8e02ff */
[----:B------:R2:W-:Y:S01]  /*17010*/  STL [R1+0x620], R26 ;  /* 0x0006201a01007387 */ /* 0x0005e20000100800 */
[----:B-1----:R-:W-:-:S03]  /*17020*/  IMAD R27, R46, UR60, RZ ;  /* 0x0000003c2e1b7c24 */ /* 0x002fc6000f8e02ff */
[----:B------:R1:W-:Y:S04]  /*17030*/  STL [R1+0x628], R25 ;  /* 0x0006281901007387 */ /* 0x0003e80000100800 */
[----:B------:R3:W-:Y:S01]  /*17040*/  STL [R1+0x630], R27 ;  /* 0x0006301b01007387 */ /* 0x0007e20000100800 */
[----:B--2---:R-:W-:Y:S02]  /*17050*/  IMAD R26, R47, UR60, RZ ;  /* 0x0000003c2f1a7c24 */ /* 0x004fe4000f8e02ff */
[----:B-1----:R-:W-:-:S03]  /*17060*/  IMAD R25, R48, UR60, RZ ;  /* 0x0000003c30197c24 */ /* 0x002fc6000f8e02ff */
[----:B------:R1:W-:Y:S01]  /*17070*/  STL [R1+0x638], R26 ;  /* 0x0006381a01007387 */ /* 0x0003e20000100800 */
[----:B---3--:R-:W-:-:S03]  /*17080*/  IMAD R27, R49, UR60, RZ ;  /* 0x0000003c311b7c24 */ /* 0x008fc6000f8e02ff */
[----:B------:R2:W-:Y:S04]  /*17090*/  STL [R1+0x640], R25 ;  /* 0x0006401901007387 */ /* 0x0005e80000100800 */
[----:B------:R3:W-:Y:S01]  /*170a0*/  STL [R1+0x644], R27 ;  /* 0x0006441b01007387 */ /* 0x0007e20000100800 */
[----:B-1----:R-:W-:Y:S02]  /*170b0*/  IMAD R26, R50, UR60, RZ ;  /* 0x0000003c321a7c24 */ /* 0x002fe4000f8e02ff */
[----:B--2---:R-:W-:-:S03]  /*170c0*/  IMAD R25, R51, UR60, RZ ;  /* 0x0000003c33197c24 */ /* 0x004fc6000f8e02ff */
[----:B------:R1:W-:Y:S01]  /*170d0*/  STL [R1+0x64c], R26 ;  /* 0x00064c1a01007387 */ /* 0x0003e20000100800 */
[----:B---3--:R-:W-:-:S03]  /*170e0*/  IMAD R27, R52, UR60, RZ ;  /* 0x0000003c341b7c24 */ /* 0x008fc6000f8e02ff */
[----:B------:R2:W-:Y:S04]  /*170f0*/  STL [R1+0x654], R25 ;  /* 0x0006541901007387 */ /* 0x0005e80000100800 */
[----:B------:R3:W-:Y:S01]  /*17100*/  STL [R1+0x65c], R27 ;  /* 0x00065c1b01007387 */ /* 0x0007e20000100800 */
[----:B-1----:R-:W-:-:S03]  /*17110*/  IMAD R26, R53, UR60, RZ ;  /* 0x0000003c351a7c24 */ /* 0x002fc6000f8e02ff */
[----:B------:R-:W4:Y:S01]  /*17120*/  LDL R42, [R1+0x10e4] ;  /* 0x0010e400012a7983 */ /* 0x000f220000100800 */
[----:B--2---:R-:W-:-:S03]  /*17130*/  IMAD R25, R54, UR60, RZ ;  /* 0x0000003c36197c24 */ /* 0x004fc6000f8e02ff */
[----:B------:R1:W-:Y:S01]  /*17140*/  STL [R1+0x664], R26 ;  /* 0x0006641a01007387 */ /* 0x0003e20000100800 */
[----:B---3--:R-:W-:-:S03]  /*17150*/  IMAD R27, R57, UR60, RZ ;  /* 0x0000003c391b7c24 */ /* 0x008fc6000f8e02ff */
[----:B------:R2:W-:Y:S04]  /*17160*/  STL [R1+0x668], R25 ;  /* 0x0006681901007387 */ /* 0x0005e80000100800 */
[----:B------:R-:W3:Y:S01]  /*17170*/  LDL R43, [R1+0x10dc] ;  /* 0x0010dc00012b7983 */ /* 0x000ee20000100800 */
[----:B-1----:R-:W-:Y:S02]  /*17180*/  IMAD R26, R55, UR60, RZ ;  /* 0x0000003c371a7c24 */ /* 0x002fe4000f8e02ff */
[----:B--2---:R-:W-:-:S03]  /*17190*/  IMAD R25, R56, UR60, RZ ;  /* 0x0000003c38197c24 */ /* 0x004fc6000f8e02ff */
[----:B------:R1:W-:Y:S04]  /*171a0*/  STL [R1+0x670], R26 ;  /* 0x0006701a01007387 */ /* 0x0003e80000100800 */
[----:B------:R2:W-:Y:S04]  /*171b0*/  STL [R1+0x678], R25 ;  /* 0x0006781901007387 */ /* 0x0005e80000100800 */
[----:B------:R-:W-:Y:S01]  /*171c0*/  STL [R1+0x680], R27 ;  /* 0x0006801b01007387 */ /* 0x000fe20000100800 */
[----:B-1----:R-:W-:-:S03]  /*171d0*/  IMAD R26, R58, UR60, RZ ;  /* 0x0000003c3a1a7c24 */ /* 0x002fc6000f8e02ff */
[----:B------:R-:W5:Y:S04]  /*171e0*/  LDL R60, [R1+0x10e0] ;  /* 0x0010e000013c7983 */ /* 0x000f680000100800 */
[----:B------:R1:W-:Y:S04]  /*171f0*/  STL [R1+0x688], R26 ;  /* 0x0006881a01007387 */ /* 0x0003e80000100800 */
[----:B------:R-:W5:Y:S01]  /*17200*/  LDL R61, [R1+0x10d8] ;  /* 0x0010d800013d7983 */ /* 0x000f620000100800 */
[----:B--2---:R-:W-:Y:S02]  /*17210*/  IMAD R25, R59, UR60, RZ ;  /* 0x0000003c3b197c24 */ /* 0x004fe4000f8e02ff */
[----:B------:R-:W-:-:S02]  /*17220*/  IMAD R29, R0, UR60, RZ ;  /* 0x0000003c001d7c24 */ /* 0x000fc4000f8e02ff */
[----:B------:R-:W-:Y:S01]  /*17230*/  IMAD R0, R36, UR60, RZ ;  /* 0x0000003c24007c24 */ /* 0x000fe2000f8e02ff */
[----:B------:R2:W-:Y:S01]  /*17240*/  STL [R1+0x690], R25 ;  /* 0x0006901901007387 */ /* 0x0005e20000100800 */
[----:B------:R-:W-:Y:S02]  /*17250*/  IMAD R32, R34, UR60, RZ ;  /* 0x0000003c22207c24 */ /* 0x000fe4000f8e02ff */
[----:B------:R-:W-:Y:S01]  /*17260*/  IMAD R33, R35, UR60, RZ ;  /* 0x0000003c23217c24 */ /* 0x000fe2000f8e02ff */
[----:B------:R-:W-:Y:S01]  /*17270*/  STL [R1+0x694], R29 ;  /* 0x0006941d01007387 */ /* 0x000fe20000100800 */
[----:B-1----:R-:W-:-:S03]  /*17280*/  IMAD R26, R38, UR60, RZ ;  /* 0x0000003c261a7c24 */ /* 0x002fc6000f8e02ff */
[----:B------:R-:W-:Y:S01]  /*17290*/  STL [R1+0x4380], R29 ;  /* 0x0043801d01007387 */ /* 0x000fe20000100800 */
[----:B--2---:R-:W-:-:S03]  /*172a0*/  IMAD R25, R37, UR60, RZ ;  /* 0x0000003c25197c24 */ /* 0x004fc6000f8e02ff */
[----:B------:R4:W-:Y:S01]  /*172b0*/  STL [R1+0x43c], R0 ;  /* 0x00043c0001007387 */ /* 0x0009e20000100800 */
[----:B------:R-:W-:-:S03]  /*172c0*/  IMAD R27, R39, UR60, RZ ;  /* 0x0000003c271b7c24 */ /* 0x000fc6000f8e02ff */
[----:B------:R-:W-:Y:S04]  /*172d0*/  STL [R1+0x69c], R32 ;  /* 0x00069c2001007387 */ /* 0x000fe80000100800 */
[----:B------:R-:W-:Y:S01]  /*172e0*/  STL [R1+0x4384], R32 ;  /* 0x0043842001007387 */ /* 0x000fe20000100800 */
[----:B------:R-:W-:-:S03]  /*172f0*/  IMAD R28, R40, UR60, RZ ;  /* 0x0000003c281c7c24 */ /* 0x000fc6000f8e02ff */
[----:B------:R-:W-:Y:S04]  /*17300*/  STL [R1+0x6a4], R33 ;  /* 0x0006a42101007387 */ /* 0x000fe80000100800 */
[----:B------:R-:W-:Y:S04]  /*17310*/  STL [R1+0x4388], R33 ;  /* 0x0043882101007387 */ /* 0x000fe80000100800 */
[----:B------:R-:W-:Y:S04]  /*17320*/  STL [R1+0x6ac], R25 ;  /* 0x0006ac1901007387 */ /* 0x000fe80000100800 */
[----:B------:R-:W-:Y:S04]  /*17330*/  STL [R1+0x438c], R25 ;  /* 0x00438c1901007387 */ /* 0x000fe80000100800 */
[----:B------:R-:W-:Y:S04]  /*17340*/  STL [R1+0x6b0], R26 ;  /* 0x0006b01a01007387 */ /* 0x000fe80000100800 */
[----:B------:R-:W-:Y:S01]  /*17350*/  STL [R1+0x4390], R26 ;  /* 0x0043901a01007387 */ /* 0x000fe20000100800 */
[----:B------:R-:W-:-:S03]  /*17360*/  IMAD R30, R41, UR60, RZ ;  /* 0x0000003c291e7c24 */ /* 0x000fc6000f8e02ff */
[----:B------:R-:W-:Y:S04]  /*17370*/  STL [R1+0x6b8], R27 ;  /* 0x0006b81b01007387 */ /* 0x000fe80000100800 */
[----:B------:R-:W-:Y:S04]  /*17380*/  STL [R1+0x4394], R27 ;  /* 0x0043941b01007387 */ /* 0x000fe80000100800 */
[----:B------:R-:W-:Y:S04]  /*17390*/  STL [R1+0x6c0], R28 ;  /* 0x0006c01c01007387 */ /* 0x000fe80000100800 */
[----:B------:R-:W-:Y:S01]  /*173a0*/  STL [R1+0x4398], R28 ;  /* 0x0043981c01007387 */ /* 0x000fe20000100800 */
[----:B------:R-:W-:-:S02]  /*173b0*/  IMAD R17, R17, UR60, RZ ;  /* 0x0000003c11117c24 */ /* 0x000fc4000f8e02ff */
[----:B------:R-:W-:Y:S02]  /*173c0*/  IMAD R12, R12, UR60, RZ ;  /* 0x0000003c0c0c7c24 */ /* 0x000fe4000f8e02ff */
[----:B------:R-:W-:Y:S02]  /*173d0*/  IMAD R24, R24, UR60, RZ ;  /* 0x0000003c18187c24 */ /* 0x000fe4000f8e02ff */
[----:B------:R-:W-:Y:S02]  /*173e0*/  IMAD R14, R14, UR60, RZ ;  /* 0x0000003c0e0e7c24 */ /* 0x000fe4000f8e02ff */
[----:B------:R-:W-:Y:S02]  /*173f0*/  IMAD R22, R22, UR60, RZ ;  /* 0x0000003c16167c24 */ /* 0x000fe4000f8e02ff */
[----:B------:R-:W-:Y:S02]  /*17400*/  IMAD R13, R13, UR60, RZ ;  /* 0x0000003c0d0d7c24 */ /* 0x000fe4000f8e02ff */
[----:B------:R-:W-:-:S02]  /*17410*/  IMAD R18, R18, UR60, RZ ;  /* 0x0000003c12127c24 */ /* 0x000fc4000f8e02ff */
[----:B------:R-:W-:Y:S02]  /*17420*/  IMAD R23, R23, UR60, RZ ;  /* 0x0000003c17177c24 */ /* 0x000fe4000f8e02ff */
[----:B------:R-:W-:Y:S02]  /*17430*/  IMAD R19, R19, UR60, RZ ;  /* 0x0000003c13137c24 */ /* 0x000fe4000f8e02ff */
[----:B------:R-:W-:Y:S01]  /*17440*/  IMAD R15, R15, UR60, RZ ;  /* 0x0000003c0f0f7c24 */ /* 0x000fe2000f8e02ff */
[----:B------:R-:W-:Y:S01]  /*17450*/  UIMAD UR60, UR47, 0x7e, URZ ;  /* 0x0000007e2f3c78a4 */ /* 0x000fe2000f8e023f */
[----:B----4-:R-:W-:-:S05]  /*17460*/  IADD3 R0, P0, R42, UR61, RZ ;  /* 0x0000003d2a007c10 */ /* 0x010fca000ff1e0ff */
[----:B------:R3:W-:Y:S04]  /*17470*/  STL [R1+0x3d40], R0 ;  /* 0x003d400001007387 */ /* 0x0007e80000100800 */
[----:B------:R-:W-:Y:S01]  /*17480*/  STL [R1+0x6c8], R30 ;  /* 0x0006c81e01007387 */ /* 0x000fe20000100800 */
[----:B---3--:R-:W-:-:S03]  /*17490*/  IADD3 R0, P1, R43, UR61, RZ ;  /* 0x0000003d2b007c10 */ /* 0x008fc6000ff3e0ff */
[----:B------:R-:W-:Y:S04]  /*174a0*/  STL [R1+0x439c], R30 ;  /* 0x00439c1e01007387 */ /* 0x000fe80000100800 */
[----:B------:R5:W-:Y:S01]  /*174b0*/  STL [R1+0x3d48], R0 ;  /* 0x003d480001007387 */ /* 0x000be20000100800 */
[----:B------:R-:W-:Y:S01]  /*174c0*/  USHF.R.S32.HI UR61, URZ, 0x1f, UR60 ;  /* 0x0000001f3f3d7899 */ /* 0x000fe2000801143c */
[----:B-----5:R-:W-:-:S05]  /*174d0*/  IADD3.X R0, R60, UR33, RZ, P0, !PT ;  /* 0x000000213c007c10 */ /* 0x020fca00087fe4ff */
[----:B------:R1:W-:Y:S01]  /*174e0*/  STL [R1+0x3d3c], R0 ;  /* 0x003d3c0001007387 */ /* 0x0003e20000100800 */
[----:B------:R-:W-:Y:S01]  /*174f0*/  IADD3.X R25, R61, UR33, RZ, P1, !PT ;  /* 0x000000213d197c10 */ /* 0x000fe20008ffe4ff */
[----:B------:R-:W-:Y:S01]  /*17500*/  UIMAD UR33, UR47, 0x7d, URZ ;  /* 0x0000007d2f2178a4 */ /* 0x000fe2000f8e023f */
[----:B-1----:R-:W-:-:S03]  /*17510*/  IADD3 R0, P0, R42, UR60, RZ ;  /* 0x0000003c2a007c10 */ /* 0x002fc6000ff1e0ff */
[----:B------:R1:W-:Y:S04]  /*17520*/  STL [R1+0x3d44], R25 ;  /* 0x003d441901007387 */ /* 0x0003e80000100800 */
[----:B------:R2:W-:Y:S01]  /*17530*/  STL [R1+0x3d50], R0 ;  /* 0x003d500001007387 */ /* 0x0005e20000100800 */
[----:B-1----:R-:W-:Y:S02]  /*17540*/  IADD3 R25, P1, R43, UR60, RZ ;  /* 0x0000003c2b197c10 */ /* 0x002fe4000ff3e0ff */
[----:B--2---:R-:W-:-:S03]  /*17550*/  IADD3.X R0, R60, UR61, RZ, P0, !PT ;  /* 0x0000003d3c007c10 */ /* 0x004fc600087fe4ff */
[----:B------:R1:W-:Y:S01]  /*17560*/  STL [R1+0x3d58], R25 ;  /* 0x003d581901007387 */ /* 0x0003e20000100800 */
[----:B------:R-:W-:-:S03]  /*17570*/  USHF.R.S32.HI UR60, URZ, 0x1f, UR33 ;  /* 0x0000001f3f3c7899 */ /* 0x000fc60008011421 */
[----:B------:R2:W-:Y:S01]  /*17580*/  STL [R1+0x3d4c], R0 ;  /* 0x003d4c0001007387 */ /* 0x0005e20000100800 */
[----:B-1----:R-:W-:Y:S02]  /*17590*/  IADD3.X R25, R61, UR61, RZ, P1, !PT ;  /* 0x0000003d3d197c10 */ /* 0x002fe40008ffe4ff */
[----:B--2---:R-:W-:-:S03]  /*175a0*/  IADD3 R0, P0, R42, UR33, RZ ;  /* 0x000000212a007c10 */ /* 0x004fc6000ff1e0ff */
[----:B------:R1:W-:Y:S01]  /*175b0*/  STL [R1+0x3d54], R25 ;  /* 0x003d541901007387 */ /* 0x0003e20000100800 */
[----:B------:R-:W-:-:S03]  /*175c0*/  UIMAD UR61, UR47, 0x7c, URZ ;  /* 0x0000007c2f3d78a4 */ /* 0x000fc6000f8e023f */
        /* <DEDUP_REMOVED lines=599> */
[----:B------:R-:W-:-:S03]  /*19b40*/  USHF.L.U32 UR61, UR47, 0x6, URZ ;  /* 0x000000062f3d7899 */ /* 0x000fc6000800063f */
[----:B------:R2:W-:Y:S01]  /*19b50*/  STL [R1+0x4120], R0 ;  /* 0x0041200001007387 */ /* 0x0005e20000100800 */
[----:B-1----:R-:W-:Y:S02]  /*19b60*/  IADD3 R25, P1, R43, UR33, RZ ;  /* 0x000000212b197c10 */ /* 0x002fe4000ff3e0ff */
[----:B--2---:R-:W-:-:S03]  /*19b70*/  IADD3.X R0, R60, UR60, RZ, P0, !PT ;  /* 0x0000003c3c007c10 */ /* 0x004fc600087fe4ff */
[----:B------:R1:W-:Y:S01]  /*19b80*/  STL [R1+0x4128], R25 ;  /* 0x0041281901007387 */ /* 0x0003e20000100800 */
[----:B------:R-:W-:-:S03]  /*19b90*/  UIMAD UR33, UR47, 0x3f, URZ ;  /* 0x0000003f2f2178a4 */ /* 0x000fc6000f8e023f */
[----:B------:R2:W-:Y:S01]  /*19ba0*/  STL [R1+0x411c], R0 ;  /* 0x00411c0001007387 */ /* 0x0005e20000100800 */
[----:B-1----:R-:W-:Y:S02]  /*19bb0*/  IADD3.X R25, R61, UR60, RZ, P1, !PT ;  /* 0x0000003c3d197c10 */ /* 0x002fe40008ffe4ff */
[----:B--2---:R-:W-:-:S03]  /*19bc0*/  IADD3 R0, P0, R42, UR61, RZ ;  /* 0x0000003d2a007c10 */ /* 0x004fc6000ff1e0ff */
[----:B------:R1:W-:Y:S01]  /*19bd0*/  STL [R1+0x4124], R25 ;  /* 0x0041241901007387 */ /* 0x0003e20000100800 */
[----:B------:R-:W-:-:S03]  /*19be0*/  USHF.R.S32.HI UR60, URZ, 0x1f, UR61 ;  /* 0x0000001f3f3c7899 */ /* 0x000fc6000801143d */
[----:B------:R2:W-:Y:S01]  /*19bf0*/  STL [R1+0x4130], R0 ;  /* 0x0041300001007387 */ /* 0x0005e20000100800 */
[C---:B------:R-:W-:Y:S02]  /*19c00*/  IADD3 R26, P3, R43.reuse, UR33, RZ ;  /* 0x000000212b1a7c10 */ /* 0x040fe4000ff7e0ff */
[----:B-1----:R-:W-:Y:S02]  /*19c10*/  IADD3 R25, P1, R43, UR61, RZ ;  /* 0x0000003d2b197c10 */ /* 0x002fe4000ff3e0ff */
[----:B--2---:R-:W-:-:S03]  /*19c20*/  IADD3 R0, P2, R42, UR33, RZ ;  /* 0x000000212a007c10 */ /* 0x004fc6000ff5e0ff */
[----:B------:R1:W-:Y:S01]  /*19c30*/  STL [R1+0x4138], R25 ;  /* 0x0041381901007387 */ /* 0x0003e20000100800 */
[----:B------:R-:W-:-:S03]  /*19c40*/  USHF.R.S32.HI UR61, URZ, 0x1f, UR33 ;  /* 0x0000001f3f3d7899 */ /* 0x000fc60008011421 */
[----:B------:R2:W-:Y:S01]  /*19c50*/  STL [R1+0x4140], R0 ;  /* 0x0041400001007387 */ /* 0x0005e20000100800 */
[----:B0-----:R-:W-:Y:S01]  /*19c60*/  VIADD R44, R44, 0x7f ;  /* 0x0000007f2c2c7836 */ /* 0x001fe20000000000 */
[----:B------:R-:W-:Y:S01]  /*19c70*/  SHF.R.S32.HI R59, RZ, 0x1f, R23 ;  /* 0x0000001fff3b7819 */ /* 0x000fe20000011417 */
[----:B------:R-:W-:Y:S01]  /*19c80*/  ULDC UR33, c[0x0][0x238] ;  /* 0x00008e0000217ab9 */ /* 0x000fe20000000800 */
[----:B-1----:R-:W-:Y:S01]  /*19c90*/  IADD3.X R25, R60, UR60, RZ, P0, !PT ;  /* 0x0000003c3c197c10 */ /* 0x002fe200087fe4ff */
[----:B------:R-:W-:Y:S01]  /*19ca0*/  STL [R1+0x4148], R26 ;  /* 0x0041481a01007387 */ /* 0x000fe20000100800 */
[----:B--2---:R-:W-:-:S03]  /*19cb0*/  IADD3.X R0, R61, UR60, RZ, P1, !PT ;  /* 0x0000003c3d007c10 */ /* 0x004fc60008ffe4ff */
[----:B------:R0:W-:Y:S01]  /*19cc0*/  STL [R1+0x412c], R25 ;  /* 0x00412c1901007387 */ /* 0x0001e20000100800 */
[----:B------:R-:W-:-:S03]  /*19cd0*/  UIMAD UR60, UR47, 0x3e, URZ ;  /* 0x0000003e2f3c78a4 */ /* 0x000fc6000f8e023f */
[----:B------:R1:W-:Y:S01]  /*19ce0*/  STL [R1+0x4134], R0 ;  /* 0x0041340001007387 */ /* 0x0003e20000100800 */
[----:B0-----:R-:W-:Y:S02]  /*19cf0*/  IADD3.X R25, R60, UR61, RZ, P2, !PT ;  /* 0x0000003d3c197c10 */ /* 0x001fe400097fe4ff */
[----:B-1----:R-:W-:-:S03]  /*19d00*/  IADD3.X R0, R61, UR61, RZ, P3, !PT ;  /* 0x0000003d3d007c10 */ /* 0x002fc60009ffe4ff */
[----:B------:R0:W-:Y:S01]  /*19d10*/  STL [R1+0x413c], R25 ;  /* 0x00413c1901007387 */ /* 0x0001e20000100800 */
[----:B------:R-:W-:-:S03]  /*19d20*/  USHF.R.S32.HI UR61, URZ, 0x1f, UR60 ;  /* 0x0000001f3f3d7899 */ /* 0x000fc6000801143c */
[----:B------:R1:W-:Y:S01]  /*19d30*/  STL [R1+0x4144], R0 ;  /* 0x0041440001007387 */ /* 0x0003e20000100800 */
[----:B0-----:R-:W-:Y:S02]  /*19d40*/  IADD3 R25, P0, R42, UR60, RZ ;  /* 0x0000003c2a197c10 */ /* 0x001fe4000ff1e0ff */
[----:B-1----:R-:W-:-:S03]  /*19d50*/  IADD3 R0, P1, R43, UR60, RZ ;  /* 0x0000003c2b007c10 */ /* 0x002fc6000ff3e0ff */
[----:B------:R0:W-:Y:S04]  /*19d60*/  STL [R1+0x4150], R25 ;  /* 0x0041501901007387 */ /* 0x0001e80000100800 */
[----:B------:R1:W-:Y:S01]  /*19d70*/  STL [R1+0x4158], R0 ;  /* 0x0041580001007387 */ /* 0x0003e20000100800 */
[----:B0-----:R-:W-:Y:S02]  /*19d80*/  IADD3.X R25, R60, UR61, RZ, P0, !PT ;  /* 0x0000003d3c197c10 */ /* 0x001fe400087fe4ff */
[----:B-1----:R-:W-:-:S03]  /*19d90*/  IADD3.X R0, R61, UR61, RZ, P1, !PT ;  /* 0x0000003d3d007c10 */ /* 0x002fc60008ffe4ff */
[----:B------:R0:W-:Y:S01]  /*19da0*/  STL [R1+0x414c], R25 ;  /* 0x00414c1901007387 */ /* 0x0001e20000100800 */
[----:B------:R-:W-:Y:S01]  /*19db0*/  USHF.R.S32.HI UR60, URZ, 0x1f, UR24 ;  /* 0x0000001f3f3c7899 */ /* 0x000fe20008011418 */
[----:B------:R-:W-:Y:S01]  /*19dc0*/  SHF.R.S32.HI R37, RZ, 0x1f, R7 ;  /* 0x0000001fff257819 */ /* 0x000fe20000011407 */
[----:B------:R-:W-:Y:S01]  /*19dd0*/  ULDC UR61, c[0x0][0x238] ;  /* 0x00008e00003d7ab9 */ /* 0x000fe20000000800 */
[----:B------:R1:W-:Y:S01]  /*19de0*/  STL [R1+0x4154], R0 ;  /* 0x0041540001007387 */ /* 0x0003e20000100800 */
[----:B0-----:R-:W-:Y:S02]  /*19df0*/  IADD3 R25, P0, R42, UR24, RZ ;  /* 0x000000182a197c10 */ /* 0x001fe4000ff1e0ff */
[----:B-1----:R-:W-:-:S03]  /*19e00*/  IADD3 R0, P1, R43, UR24, RZ ;  /* 0x000000182b007c10 */ /* 0x002fc6000ff3e0ff */
[----:B------:R0:W-:Y:S01]  /*19e10*/  STL [R1+0x4160], R25 ;  /* 0x0041601901007387 */ /* 0x0001e20000100800 */
[----:B------:R-:W-:-:S03]  /*19e20*/  UIMAD UR24, UR23, 0x3c, URZ ;  /* 0x0000003c171878a4 */ /* 0x000fc6000f8e023f */
[----:B------:R1:W-:Y:S01]  /*19e30*/  STL [R1+0x4168], R0 ;  /* 0x0041680001007387 */ /* 0x0003e20000100800 */
[----:B------:R-:W-:Y:S01]  /*19e40*/  SHF.R.S32.HI R38, RZ, 0x1f, R15 ;  /* 0x0000001fff267819 */ /* 0x000fe2000001140f */
[----:B------:R-:W-:Y:S01]  /*19e50*/  ULDC UR23, c[0x0][0x238] ;  /* 0x00008e0000177ab9 */ /* 0x000fe20000000800 */
[----:B0-----:R-:W-:Y:S02]  /*19e60*/  IADD3.X R25, R61, UR60, RZ, P1, !PT ;  /* 0x0000003c3d197c10 */ /* 0x001fe40008ffe4ff */
[----:B-1----:R-:W-:Y:S01]  /*19e70*/  IADD3.X R0, R60, UR60, RZ, P0, !PT ;  /* 0x0000003c3c007c10 */ /* 0x002fe200087fe4ff */
[----:B------:R-:W-:Y:S01]  /*19e80*/  ULDC UR60, c[0x0][0x238] ;  /* 0x00008e00003c7ab9 */ /* 0x000fe20000000800 */
[----:B------:R-:W-:-:S03]  /*19e90*/  IADD3 R26, P0, R42, UR24, RZ ;  /* 0x000000182a1a7c10 */ /* 0x000fc6000ff1e0ff */
[----:B------:R0:W-:Y:S04]  /*19ea0*/  STL [R1+0x415c], R0 ;  /* 0x00415c0001007387 */ /* 0x0001e80000100800 */
[----:B------:R1:W-:Y:S04]  /*19eb0*/  STL [R1+0x4164], R25 ;  /* 0x0041641901007387 */ /* 0x0003e80000100800 */
[----:B------:R-:W-:Y:S01]  /*19ec0*/  STL [R1+0x4170], R26 ;  /* 0x0041701a01007387 */ /* 0x000fe20000100800 */
[----:B0-----:R-:W-:Y:S02]  /*19ed0*/  SHF.R.S32.HI R0, RZ, 0x1f, R44 ;  /* 0x0000001fff007819 */ /* 0x001fe4000001142c */
[----:B-1----:R-:W-:Y:S01]  /*19ee0*/  IADD3 R25, P1, R43, UR24, RZ ;  /* 0x000000182b197c10 */ /* 0x002fe2000ff3e0ff */
[----:B------:R-:W-:-:S04]  /*19ef0*/  USHF.R.S32.HI UR24, URZ, 0x1f, UR24 ;  /* 0x0000001f3f187899 */ /* 0x000fc80008011418 */
[----:B------:R0:W-:Y:S02]  /*19f00*/  STL [R1+0x4178], R25 ;  /* 0x0041781901007387 */ /* 0x0001e40000100800 */
[----:B0-----:R-:W-:Y:S02]  /*19f10*/  LEA.HI R25, R0, R44, RZ, 0x7 ;  /* 0x0000002c00197211 */ /* 0x001fe400078f38ff */
[----:B------:R-:W-:Y:S01]  /*19f20*/  IADD3.X R0, R60, UR24, RZ, P0, !PT ;  /* 0x000000183c007c10 */ /* 0x000fe200087fe4ff */
[----:B------:R-:W0:Y:S01]  /*19f30*/  S2R R44, SR_TID.X ;  /* 0x00000000002c7919 */ /* 0x000e220000002100 */
[----:B------:R-:W-:-:S03]  /*19f40*/  IADD3.X R25, R61, UR24, RZ, P1, !PT ;  /* 0x000000183d197c10 */ /* 0x000fc60008ffe4ff */
[----:B------:R1:W-:Y:S01]  /*19f50*/  STL [R1+0x416c], R0 ;  /* 0x00416c0001007387 */ /* 0x0003e20000100800 */
[----:B------:R-:W-:-:S03]  /*19f60*/  USHF.R.S32.HI UR24, URZ, 0x1f, UR34 ;  /* 0x0000001f3f187899 */ /* 0x000fc60008011422 */
[----:B------:R2:W-:Y:S01]  /*19f70*/  STL [R1+0x4174], R25 ;  /* 0x0041741901007387 */ /* 0x0005e20000100800 */
[----:B-1----:R-:W-:Y:S02]  /*19f80*/  IADD3 R0, P0, R42, UR34, RZ ;  /* 0x000000222a007c10 */ /* 0x002fe4000ff1e0ff */
[----:B--2---:R-:W-:-:S03]  /*19f90*/  IADD3 R25, P1, R43, UR34, RZ ;  /* 0x000000222b197c10 */ /* 0x004fc6000ff3e0ff */
[----:B------:R1:W-:Y:S01]  /*19fa0*/  STL [R1+0x4180], R0 ;  /* 0x0041800001007387 */ /* 0x0003e20000100800 */
[----:B------:R-:W-:Y:S01]  /*19fb0*/  IADD3 R26, P3, R43, UR25, RZ ;  /* 0x000000192b1a7c10 */ /* 0x000fe2000ff7e0ff */
[----:B------:R-:W-:Y:S02]  /*19fc0*/  USHF.R.S32.HI UR34, URZ, 0x1f, UR25 ;  /* 0x0000001f3f227899 */ /* 0x000fe40008011419 */
[----:B------:R2:W-:Y:S01]  /*19fd0*/  STL [R1+0x4188], R25 ;  /* 0x0041881901007387 */ /* 0x0005e20000100800 */
[----:B-1----:R-:W-:Y:S01]  /*19fe0*/  IADD3 R0, P2, R42, UR25, RZ ;  /* 0x000000192a007c10 */ /* 0x002fe2000ff5e0ff */
[----:B------:R-:W-:Y:S01]  /*19ff0*/  UIMAD UR31, UR31, 0x1c, URZ ;  /* 0x0000001c1f1f78a4 */ /* 0x000fe2000f8e023f */
[C---:B0-----:R-:W-:Y:S01]  /*1a000*/  LOP3.LUT R34, R44.reuse, 0x3, RZ, 0xc0, !PT ;  /* 0x000000032c227812 */ /* 0x041fe200078ec0ff */
[----:B------:R-:W-:Y:S01]  /*1a010*/  IMAD.SHL.U32 R36, R44, 0x2, RZ ;  /* 0x000000022c247824 */ /* 0x000fe200078e00ff */
[----:B--2---:R-:W-:Y:S01]  /*1a020*/  IADD3.X R25, R60, UR24, RZ, P0, !PT ;  /* 0x000000183c197c10 */ /* 0x004fe200087fe4ff */
[----:B------:R0:W-:Y:S01]  /*1a030*/  STL [R1+0x4190], R0 ;  /* 0x0041900001007387 */ /* 0x0001e20000100800 */
[----:B------:R-:W-:Y:S01]  /*1a040*/  LOP3.LUT R35, R44, 0x7, RZ, 0xc0, !PT ;  /* 0x000000072c237812 */ /* 0x000fe200078ec0ff */
[----:B------:R-:W-:-:S02]  /*1a050*/  UIMAD UR7, UR7, 0x1b, URZ ;  /* 0x0000001b070778a4 */ /* 0x000fc4000f8e023f */
[----:B------:R-:W-:Y:S01]  /*1a060*/  STL [R1+0x4198], R26 ;  /* 0x0041981a01007387 */ /* 0x000fe20000100800 */
[----:B------:R-:W-:Y:S02]  /*1a070*/  UIMAD UR8, UR8, 0x1a, URZ ;  /* 0x0000001a080878a4 */ /* 0x000fe4000f8e023f */
[----:B------:R-:W-:Y:S02]  /*1a080*/  UIMAD UR9, UR9, 0x19, URZ ;  /* 0x00000019090978a4 */ /* 0x000fe4000f8e023f */
[----:B------:R-:W-:Y:S01]  /*1a090*/  UIMAD UR10, UR10, 0x18, URZ ;  /* 0x000000180a0a78a4 */ /* 0x000fe2000f8e023f */
[----:B0-----:R-:W-:Y:S01]  /*1a0a0*/  IADD3.X R0, R61, UR24, RZ, P1, !PT ;  /* 0x000000183d007c10 */ /* 0x001fe20008ffe4ff */
[----:B------:R0:W-:Y:S01]  /*1a0b0*/  STL [R1+0x417c], R25 ;  /* 0x00417c1901007387 */ /* 0x0001e20000100800 */
[----:B------:R-:W-:Y:S01]  /*1a0c0*/  IMAD R34, R34, 0x110, RZ ;  /* 0x0000011022227824 */ /* 0x000fe200078e02ff */
[----:B------:R-:W-:Y:S02]  /*1a0d0*/  UIMAD UR11, UR11, 0x17, URZ ;  /* 0x000000170b0b78a4 */ /* 0x000fe4000f8e023f */
[----:B------:R1:W-:Y:S01]  /*1a0e0*/  STL [R1+0x4184], R0 ;  /* 0x0041840001007387 */ /* 0x0003e20000100800 */
[----:B------:R-:W-:Y:S01]  /*1a0f0*/  IMAD R35, R35, 0x90, RZ ;  /* 0x0000009023237824 */ /* 0x000fe200078e02ff */
[----:B------:R-:W-:-:S02]  /*1a100*/  UIMAD UR12, UR12, 0x16, URZ ;  /* 0x000000160c0c78a4 */ /* 0x000fc4000f8e023f */
[----:B------:R-:W-:Y:S01]  /*1a110*/  UIMAD UR13, UR13, 0x15, URZ ;  /* 0x000000150d0d78a4 */ /* 0x000fe2000f8e023f */
[----:B0-----:R-:W-:Y:S01]  /*1a120*/  IADD3.X R25, R60, UR34, RZ, P2, !PT ;  /* 0x000000223c197c10 */ /* 0x001fe200097fe4ff */
[----:B------:R-:W-:Y:S02]  /*1a130*/  UIMAD UR14, UR14, 0x14, URZ ;  /* 0x000000140e0e78a4 */ /* 0x000fe4000f8e023f */
[----:B------:R-:W-:Y:S01]  /*1a140*/  UIMAD UR15, UR15, 0x13, URZ ;  /* 0x000000130f0f78a4 */ /* 0x000fe2000f8e023f */
[----:B-1----:R-:W-:Y:S01]  /*1a150*/  IADD3.X R0, R61, UR34, RZ, P3, !PT ;  /* 0x000000223d007c10 */ /* 0x002fe20009ffe4ff */
[----:B------:R-:W-:Y:S01]  /*1a160*/  USHF.R.S32.HI UR34, URZ, 0x1f, UR27 ;  /* 0x0000001f3f227899 */ /* 0x000fe2000801141b */
[----:B------:R0:W-:Y:S01]  /*1a170*/  STL [R1+0x418c], R25 ;  /* 0x00418c1901007387 */ /* 0x0001e20000100800 */
[----:B------:R-:W-:Y:S02]  /*1a180*/  UIMAD UR16, UR16, 0x12, URZ ;  /* 0x00000012101078a4 */ /* 0x000fe4000f8e023f */
[----:B------:R-:W-:Y:S01]  /*1a190*/  UIMAD UR17, UR17, 0x11, URZ ;  /* 0x00000011111178a4 */ /* 0x000fe2000f8e023f */
[----:B------:R1:W-:Y:S01]  /*1a1a0*/  STL [R1+0x4194], R0 ;  /* 0x0041940001007387 */ /* 0x0003e20000100800 */
[----:B------:R-:W-:-:S02]  /*1a1b0*/  USHF.L.U32 UR18, UR18, 0x4, URZ ;  /* 0x0000000412127899 */ /* 0x000fc4000800063f */
[----:B------:R-:W-:Y:S02]  /*1a1c0*/  UIMAD UR19, UR19, 0xf, URZ ;  /* 0x0000000f131378a4 */ /* 0x000fe4000f8e023f */
[----:B------:R-:W-:Y:S01]  /*1a1d0*/  UIMAD UR20, UR20, 0xe, URZ ;  /* 0x0000000e141478a4 */ /* 0x000fe2000f8e023f */
[----:B0-----:R-:W-:Y:S01]  /*1a1e0*/  IADD3 R25, P0, R42, UR27, RZ ;  /* 0x0000001b2a197c10 */ /* 0x001fe2000ff1e0ff */
[----:B------:R-:W-:Y:S02]  /*1a1f0*/  UIMAD UR21, UR21, 0xd, URZ ;  /* 0x0000000d151578a4 */ /* 0x000fe4000f8e023f */
[----:B------:R-:W-:Y:S01]  /*1a200*/  UIMAD UR22, UR22, 0xc, URZ ;  /* 0x0000000c161678a4 */ /* 0x000fe2000f8e023f */
[----:B-1----:R-:W-:Y:S01]  /*1a210*/  IADD3 R0, P1, R43, UR27, RZ ;  /* 0x0000001b2b007c10 */ /* 0x002fe2000ff3e0ff */
[----:B------:R0:W-:Y:S01]  /*1a220*/  STL [R1+0x41a0], R25 ;  /* 0x0041a01901007387 */ /* 0x0001e20000100800 */
[----:B------:R-:W-:Y:S01]  /*1a230*/  IADD3.X R26, R60, UR34, RZ, P0, !PT ;  /* 0x000000223c1a7c10 */ /* 0x000fe200087fe4ff */
[----:B------:R-:W-:-:S02]  /*1a240*/  UIMAD UR32, UR32, 0xb, URZ ;  /* 0x0000000b202078a4 */ /* 0x000fc4000f8e023f */
[----:B------:R1:W-:Y:S01]  /*1a250*/  STL [R1+0x41a8], R0 ;  /* 0x0041a80001007387 */ /* 0x0003e20000100800 */
[----:B------:R-:W-:Y:S02]  /*1a260*/  UIMAD UR33, UR33, 0xa, URZ ;  /* 0x0000000a212178a4 */ /* 0x000fe4000f8e023f */
[----:B------:R-:W-:Y:S02]  /*1a270*/  UIMAD UR61, UR61, 0x9, URZ ;  /* 0x000000093d3d78a4 */ /* 0x000fe4000f8e023f */
[----:B------:R-:W-:Y:S01]  /*1a280*/  USHF.L.U32 UR23, UR23, 0x3, URZ ;  /* 0x0000000317177899 */ /* 0x000fe2000800063f */
[----:B0-----:R-:W-:Y:S01]  /*1a290*/  IADD3.X R25, R61, UR34, RZ, P1, !PT ;  /* 0x000000223d197c10 */ /* 0x001fe20008ffe4ff */
[----:B------:R0:W-:Y:S01]  /*1a2a0*/  STL [R1+0x419c], R26 ;  /* 0x00419c1a01007387 */ /* 0x0001e20000100800 */
[----:B------:R-:W-:Y:S01]  /*1a2b0*/  USHF.R.S32.HI UR34, URZ, 0x1f, UR28 ;  /* 0x0000001f3f227899 */ /* 0x000fe2000801141c */
[----:B-1----:R-:W-:Y:S02]  /*1a2c0*/  SHF.R.U32.HI R0, RZ, 0x2, R44 ;  /* 0x00000002ff007819 */ /* 0x002fe4000001162c */
[----:B------:R1:W-:Y:S01]  /*1a2d0*/  STL [R1+0x41a4], R25 ;  /* 0x0041a41901007387 */ /* 0x0003e20000100800 */
[----:B------:R-:W-:Y:S01]  /*1a2e0*/  UIMAD UR60, UR60, 0x7, URZ ;  /* 0x000000073c3c78a4 */ /* 0x000fe2000f8e023f */
[----:B------:R-:W-:Y:S01]  /*1a2f0*/  ULDC UR24, c[0x0][0x238] ;  /* 0x00008e0000187ab9 */ /* 0x000fe20000000800 */
[----:B------:R-:W-:Y:S01]  /*1a300*/  ULDC UR25, c[0x0][0x238] ;  /* 0x00008e0000197ab9 */ /* 0x000fe20000000800 */
[----:B------:R-:W-:Y:S01]  /*1a310*/  ULDC UR27, c[0x0][0x238] ;  /* 0x00008e00001b7ab9 */ /* 0x000fe20000000800 */
[----:B0-----:R-:W-:-:S02]  /*1a320*/  IADD3 R26, P0, R42, UR28, RZ ;  /* 0x0000001c2a1a7c10 */ /* 0x001fc4000ff1e0ff */
[----:B-1----:R-:W-:-:S03]  /*1a330*/  IADD3 R25, P1, R43, UR28, RZ ;  /* 0x0000001c2b197c10 */ /* 0x002fc6000ff3e0ff */
[----:B------:R0:W-:Y:S01]  /*1a340*/  STL [R1+0x41b0], R26 ;  /* 0x0041b01a01007387 */ /* 0x0001e20000100800 */
[----:B------:R-:W-:Y:S01]  /*1a350*/  SGXT.U32 R0, R0, 0x3 ;  /* 0x000000030000781a */ /* 0x000fe20000000000 */
[----:B------:R-:W-:Y:S02]  /*1a360*/  ULDC UR28, c[0x0][0x238] ;  /* 0x00008e00001c7ab9 */ /* 0x000fe40000000800 */
[----:B------:R1:W-:Y:S01]  /*1a370*/  STL [R1+0x41b8], R25 ;  /* 0x0041b81901007387 */ /* 0x0003e20000100800 */
[----:B------:R-:W-:Y:S02]  /*1a380*/  LOP3.LUT R0, R34, R0, RZ, 0xfc, !PT ;  /* 0x0000000022007212 */ /* 0x000fe400078efcff */
[----:B0-----:R-:W-:Y:S02]  /*1a390*/  IADD3.X R26, R60, UR34, RZ, P0, !PT ;  /* 0x000000223c1a7c10 */ /* 0x001fe400087fe4ff */
[----:B-1----:R-:W-:-:S03]  /*1a3a0*/  IADD3.X R25, R61, UR34, RZ, P1, !PT ;  /* 0x000000223d197c10 */ /* 0x002fc60008ffe4ff */
[----:B------:R-:W-:Y:S01]  /*1a3b0*/  STL [R1+0x41ac], R26 ;  /* 0x0041ac1a01007387 */ /* 0x000fe20000100800 */
[----:B------:R-:W-:Y:S01]  /*1a3c0*/  SHF.R.S32.HI R61, RZ, 0x1f, R13 ;  /* 0x0000001fff3d7819 */ /* 0x000fe2000001140d */
[----:B------:R-:W-:Y:S02]  /*1a3d0*/  ULDC UR34, c[0x0][0x238] ;  /* 0x00008e0000227ab9 */ /* 0x000fe40000000800 */
[----:B------:R-:W-:Y:S04]  /*1a3e0*/  STL [R1+0x41b4], R25 ;  /* 0x0041b41901007387 */ /* 0x000fe80000100800 */
[----:B------:R0:W-:Y:S04]  /*1a3f0*/  STL [R1+0x4350], R0 ;  /* 0x0043500001007387 */ /* 0x0001e80000100800 */
[----:B------:R1:W-:Y:S01]  /*1a400*/  STL [R1+0x43a0], R5 ;  /* 0x0043a00501007387 */ /* 0x0003e20000100800 */
[----:B0-----:R-:W-:-:S02]  /*1a410*/  LOP3.LUT R0, R35, 0x30, R36, 0x78, !PT ;  /* 0x0000003023007812 */ /* 0x001fc400078e7824 */
[----:B-1----:R-:W-:-:S03]  /*1a420*/  SHF.R.S32.HI R5, RZ, 0x1f, R11 ;  /* 0x0000001fff057819 */ /* 0x002fc6000001140b */
[----:B------:R0:W-:Y:S04]  /*1a430*/  STL [R1+0x9a4], R0 ;  /* 0x0009a40001007387 */ /* 0x0001e80000100800 */
[----:B------:R-:W-:Y:S01]  /*1a440*/  STL [R1+0x43a4], R11 ;  /* 0x0043a40b01007387 */ /* 0x000fe20000100800 */
[----:B0-----:R-:W-:-:S03]  /*1a450*/  SHF.R.S32.HI R0, RZ, 0x1f, R17 ;  /* 0x0000001fff007819 */ /* 0x001fc60000011411 */
[----:B------:R0:W-:Y:S04]  /*1a460*/  STL [R1+0x38], R5 ;  /* 0x0000380501007387 */ /* 0x0001e80000100800 */
[----:B------:R-:W-:Y:S04]  /*1a470*/  STL [R1+0x43a8], R17 ;  /* 0x0043a81101007387 */ /* 0x000fe80000100800 */
[----:B------:R1:W-:Y:S01]  /*1a480*/  STL [R1+0x34], R0 ;  /* 0x0000340001007387 */ /* 0x0003e20000100800 */
[----:B0-----:R-:W-:-:S03]  /*1a490*/  SHF.R.S32.HI R5, RZ, 0x1f, R21 ;  /* 0x0000001fff057819 */ /* 0x001fc60000011415 */
[----:B------:R-:W-:Y:S01]  /*1a4a0*/  STL [R1+0x43ac], R21 ;  /* 0x0043ac1501007387 */ /* 0x000fe20000100800 */
[----:B-1----:R-:W-:-:S03]  /*1a4b0*/  SHF.R.S32.HI R0, RZ, 0x1f, R31 ;  /* 0x0000001fff007819 */ /* 0x002fc6000001141f */
[----:B------:R0:W-:Y:S04]  /*1a4c0*/  STL [R1+0x30], R5 ;  /* 0x0000300501007387 */ /* 0x0001e80000100800 */
[----:B------:R-:W-:Y:S04]  /*1a4d0*/  STL [R1+0x4358], R31 ;  /* 0x0043581f01007387 */ /* 0x000fe80000100800 */
[----:B------:R1:W-:Y:S01]  /*1a4e0*/  STL [R1+0x2c], R0 ;  /* 0x00002c0001007387 */ /* 0x0003e20000100800 */
[----:B0-----:R-:W-:-:S03]  /*1a4f0*/  SHF.R.S32.HI R5, RZ, 0x1f, R4 ;  /* 0x0000001fff057819 */ /* 0x001fc60000011404 */
[----:B------:R0:W-:Y:S01]  /*1a500*/  STL [R1+0x435c], R4 ;  /* 0x00435c0401007387 */ /* 0x0001e20000100800 */
[----:B-1----:R-:W-:-:S03]  /*1a510*/  SHF.R.S32.HI R0, RZ, 0x1f, R8 ;  /* 0x0000001fff007819 */ /* 0x002fc60000011408 */
[----:B------:R-:W-:Y:S01]  /*1a520*/  STL [R1+0x28], R5 ;  /* 0x0000280501007387 */ /* 0x000fe20000100800 */
[----:B0-----:R-:W-:-:S03]  /*1a530*/  SHF.R.S32.HI R4, RZ, 0x1f, R12 ;  /* 0x0000001fff047819 */ /* 0x001fc6000001140c */
[----:B------:R-:W-:Y:S04]  /*1a540*/  STL [R1+0x4354], R8 ;  /* 0x0043540801007387 */ /* 0x000fe80000100800 */
        /* <DEDUP_REMOVED lines=10> */
[----:B------:R-:W2:Y:S04]  /*1a5f0*/  LDL R48, [R1+0x48] ;  /* 0x0000480001307983 */ /* 0x000ea80000100800 */
[----:B------:R-:W3:Y:S04]  /*1a600*/  LDL R47, [R1+0x58] ;  /* 0x00005800012f7983 */ /* 0x000ee80000100800 */
[----:B------:R1:W-:Y:S01]  /*1a610*/  STL [R1+0x14], R0 ;  /* 0x0000140001007387 */ /* 0x0003e20000100800 */
[----:B0-----:R-:W-:-:S03]  /*1a620*/  SHF.R.S32.HI R4, RZ, 0x1f, R14 ;  /* 0x0000001fff047819 */ /* 0x001fc6000001140e */
[----:B------:R-:W4:Y:S04]  /*1a630*/  LDL R46, [R1+0x6c] ;  /* 0x00006c00012e7983 */ /* 0x000f280000100800 */
[----:B------:R-:W5:Y:S01]  /*1a640*/  LDL R42, [R1+0x70] ;  /* 0x00007000012a7983 */ /* 0x000f620000100800 */
[----:B-1----:R-:W-:-:S03]  /*1a650*/  SHF.R.S32.HI R0, RZ, 0x1f, R10 ;  /* 0x0000001fff007819 */ /* 0x002fc6000001140a */
[----:B------:R-:W5:Y:S04]  /*1a660*/  LDL R43, [R1+0x74] ;  /* 0x00007400012b7983 */ /* 0x000f680000100800 */
[----:B------:R-:W5:Y:S04]  /*1a670*/  LDL R44, [R1+0x78] ;  /* 0x00007800012c7983 */ /* 0x000f680000100800 */
[----:B------:R-:W-:Y:S04]  /*1a680*/  STL [R1+0x43bc], R24 ;  /* 0x0043bc1801007387 */ /* 0x000fe80000100800 */
[----:B------:R-:W-:Y:S04]  /*1a690*/  STL [R1+0x43c0], R10 ;  /* 0x0043c00a01007387 */ /* 0x000fe80000100800 */
[----:B------:R0:W-:Y:S04]  /*1a6a0*/  STL [R1+0x10], R0 ;  /* 0x0000100001007387 */ /* 0x0001e80000100800 */
[----:B------:R-:W-:Y:S04]  /*1a6b0*/  STL [R1+0x43c4], R14 ;  /* 0x0043c40e01007387 */ /* 0x000fe80000100800 */
[----:B------:R1:W-:Y:S01]  /*1a6c0*/  STL [R1+0xc], R4 ;  /* 0x00000c0401007387 */ /* 0x0003e20000100800 */
[----:B0-----:R-:W-:-:S03]  /*1a6d0*/  SHF.R.S32.HI R0, RZ, 0x1f, R22 ;  /* 0x0000001fff007819 */ /* 0x001fc60000011416 */
[----:B------:R-:W-:Y:S04]  /*1a6e0*/  STL [R1+0x43c8], R22 ;  /* 0x0043c81601007387 */ /* 0x000fe80000100800 */
[----:B------:R0:W-:Y:S01]  /*1a6f0*/  STL [R1+0x8], R0 ;  /* 0x0000080001007387 */ /* 0x0001e20000100800 */
[----:B-1----:R-:W-:-:S03]  /*1a700*/  SHF.R.S32.HI R4, RZ, 0x1f, R3 ;  /* 0x0000001fff047819 */ /* 0x002fc60000011403 */
[----:B------:R-:W-:Y:S01]  /*1a710*/  STL [R1+0x43cc], R3 ;  /* 0x0043cc0301007387 */ /* 0x000fe20000100800 */
[----:B------:R-:W-:-:S03]  /*1a720*/  SHF.R.S32.HI R60, RZ, 0x1f, R18 ;  /* 0x0000001fff3c7819 */ /* 0x000fc60000011412 */
[----:B------:R1:W-:Y:S01]  /*1a730*/  STL [R1+0x4], R4 ;  /* 0x0000040401007387 */ /* 0x0003e20000100800 */
[----:B0-----:R-:W-:-:S03]  /*1a740*/  SHF.R.S32.HI R0, RZ, 0x1f, R6 ;  /* 0x0000001fff007819 */ /* 0x001fc60000011406 */
[----:B------:R-:W5:Y:S04]  /*1a750*/  LDL R45, [R1+0x7c] ;  /* 0x00007c00012d7983 */ /* 0x000f680000100800 */
[----:B------:R-:W-:Y:S04]  /*1a760*/  STL [R1+0x43d0], R6 ;  /* 0x0043d00601007387 */ /* 0x000fe80000100800 */
[----:B------:R0:W-:Y:S04]  /*1a770*/  STL [R1], R0 ;  /* 0x0000000001007387 */ /* 0x0001e80000100800 */
[----:B------:R-:W-:Y:S04]  /*1a780*/  STL [R1+0x43d8], R61 ;  /* 0x0043d83d01007387 */ /* 0x000fe80000100800 */
[----:B------:R-:W-:Y:S04]  /*1a790*/  STL [R1+0x43d4], R13 ;  /* 0x0043d40d01007387 */ /* 0x000fe80000100800 */
[----:B------:R-:W-:Y:S04]  /*1a7a0*/  STL [R1+0x43e0], R60 ;  /* 0x0043e03c01007387 */ /* 0x000fe80000100800 */
[----:B------:R-:W-:Y:S04]  /*1a7b0*/  STL [R1+0x43dc], R18 ;  /* 0x0043dc1201007387 */ /* 0x000fe80000100800 */
[----:B------:R-:W-:Y:S04]  /*1a7c0*/  STL [R1+0x43e4], R23 ;  /* 0x0043e41701007387 */ /* 0x000fe80000100800 */
[----:B------:R-:W5:Y:S04]  /*1a7d0*/  LDL R12, [R1+0x308] ;  /* 0x00030800010c7983 */ /* 0x000f680000100800 */
[----:B------:R-:W5:Y:S04]  /*1a7e0*/  LDL R8, [R1+0x310] ;  /* 0x0003100001087983 */ /* 0x000f680000100800 */
[----:B-1----:R-:W5:Y:S04]  /*1a7f0*/  LDL R4, [R1+0x318] ;  /* 0x0003180001047983 */ /* 0x002f680000100800 */
[----:B------:R-:W5:Y:S04]  /*1a800*/  LDL R31, [R1+0x320] ;  /* 0x00032000011f7983 */ /* 0x000f680000100800 */
[----:B------:R-:W5:Y:S04]  /*1a810*/  LDL R21, [R1+0x328] ;  /* 0x0003280001157983 */ /* 0x000f680000100800 */
[----:B------:R-:W5:Y:S04]  /*1a820*/  LDL R17, [R1+0x330] ;  /* 0x0003300001117983 */ /* 0x000f680000100800 */
[----:B------:R-:W5:Y:S04]  /*1a830*/  LDL R11, [R1+0x334] ;  /* 0x00033400010b7983 */ /* 0x000f680000100800 */
[----:B------:R-:W5:Y:S04]  /*1a840*/  LDL R5, [R1+0x32c] ;  /* 0x00032c0001057983 */ /* 0x000f680000100800 */
[----:B0-----:R-:W5:Y:S04]  /*1a850*/  LDL R0, [R1+0x324] ;  /* 0x0003240001007983 */ /* 0x001f680000100800 */
[----:B------:R-:W5:Y:S04]  /*1a860*/  LDL R30, [R1+0x31c] ;  /* 0x00031c00011e7983 */ /* 0x000f680000100800 */
        /* <DEDUP_REMOVED lines=16> */
[----:B------:R-:W5:Y:S01]  /*1a970*/  LDL R58, [R1+0x2c8] ;  /* 0x0002c800013a7983 */ /* 0x000f620000100800 */
[----:B--2---:R-:W-:-:S03]  /*1a980*/  SHF.R.S32.HI R39, RZ, 0x1f, R48 ;  /* 0x0000001fff277819 */ /* 0x004fc60000011430 */
[----:B------:R-:W2:Y:S01]  /*1a990*/  LDL R48, [R1+0x8c] ;  /* 0x00008c0001307983 */ /* 0x000ea20000100800 */
[----:B---3--:R-:W-:-:S03]  /*1a9a0*/  SHF.R.S32.HI R40, RZ, 0x1f, R47 ;  /* 0x0000001fff287819 */ /* 0x008fc6000001142f */
[----:B------:R-:W3:Y:S01]  /*1a9b0*/  LDL R47, [R1+0x88] ;  /* 0x00008800012f7983 */ /* 0x000ee20000100800 */
[----:B----4-:R-:W-:-:S03]  /*1a9c0*/  SHF.R.S32.HI R41, RZ, 0x1f, R46 ;  /* 0x0000001fff297819 */ /* 0x010fc6000001142e */
[----:B------:R-:W4:Y:S01]  /*1a9d0*/  LDL R46, [R1+0x80] ;  /* 0x00008000012e7983 */ /* 0x000f220000100800 */
[----:B-----5:R-:W-:Y:S02]  /*1a9e0*/  SHF.R.S32.HI R3, RZ, 0x1f, R12 ;  /* 0x0000001fff037819 */ /* 0x020fe4000001140c */
[----:B------:R-:W-:-:S03]  /*1a9f0*/  SHF.R.S32.HI R6, RZ, 0x1f, R8 ;  /* 0x0000001fff067819 */ /* 0x000fc60000011408 */
[----:B------:R0:W-:Y:S01]  /*1aa00*/  STL [R1+0x40], R3 ;  /* 0x0000400301007387 */ /* 0x0001e20000100800 */
[----:B------:R-:W-:-:S03]  /*1aa10*/  SHF.R.S32.HI R4, RZ, 0x1f, R4 ;  /* 0x0000001fff047819 */ /* 0x000fc60000011404 */
[----:B------:R1:W-:Y:S04]  /*1aa20*/  STL [R1+0x44], R6 ;  /* 0x0000440601007387 */ /* 0x0003e80000100800 */
[----:B------:R5:W-:Y:S01]  /*1aa30*/  STL [R1+0x4c], R4 ;  /* 0x00004c0401007387 */ /* 0x000be20000100800 */
[----:B0-----:R-:W-:Y:S02]  /*1aa40*/  SHF.R.S32.HI R3, RZ, 0x1f, R31 ;  /* 0x0000001fff037819 */ /* 0x001fe4000001141f */
[----:B-1----:R-:W-:-:S03]  /*1aa50*/  SHF.R.S32.HI R6, RZ, 0x1f, R21 ;  /* 0x0000001fff067819 */ /* 0x002fc60000011415 */
[----:B------:R0:W-:Y:S01]  /*1aa60*/  STL [R1+0x50], R3 ;  /* 0x0000500301007387 */ /* 0x0001e20000100800 */
[----:B-----5:R-:W-:-:S03]  /*1aa70*/  SHF.R.S32.HI R4, RZ, 0x1f, R17 ;  /* 0x0000001fff047819 */ /* 0x020fc60000011411 */
[----:B------:R-:W-:Y:S01]  /*1aa80*/  STL [R1+0x54], R6 ;  /* 0x0000540601007387 */ /* 0x000fe20000100800 */
[----:B------:R-:W-:-:S03]  /*1aa90*/  SHF.R.S32.HI R5, RZ, 0x1f, R5 ;  /* 0x0000001fff057819 */ /* 0x000fc60000011405 */
[----:B------:R1:W-:Y:S01]  /*1aaa0*/  STL [R1+0x5c], R4 ;  /* 0x00005c0401007387 */ /* 0x0003e20000100800 */
[----:B0-----:R-:W-:-:S05]  /*1aab0*/  SHF.R.S32.HI R3, RZ, 0x1f, R11 ;  /* 0x0000001fff037819 */ /* 0x001fca000001140b */
[----:B------:R0:W-:Y:S01]  /*1aac0*/  STL [R1+0x60], R3 ;  /* 0x0000600301007387 */ /* 0x0001e20000100800 */
[----:B-1----:R-:W-:-:S03]  /*1aad0*/  SHF.R.S32.HI R4, RZ, 0x1f, R0 ;  /* 0x0000001fff047819 */ /* 0x002fc60000011400 */
[----:B------:R-:W-:Y:S01]  /*1aae0*/  STL [R1+0x64], R5 ;  /* 0x0000640501007387 */ /* 0x000fe20000100800 */
[----:B------:R-:W-:-:S03]  /*1aaf0*/  SHF.R.S32.HI R0, RZ, 0x1f, R32 ;  /* 0x0000001fff007819 */ /* 0x000fc60000011420 */
[----:B------:R1:W-:Y:S01]  /*1ab00*/  STL [R1+0x68], R4 ;  /* 0x0000680401007387 */ /* 0x0003e20000100800 */
[----:B0-----:R-:W-:-:S03]  /*1ab10*/  SHF.R.S32.HI R3, RZ, 0x1f, R30 ;  /* 0x0000001fff037819 */ /* 0x001fc6000001141e */
[----:B------:R-:W5:Y:S04]  /*1ab20*/  LDL R32, [R1+0x2f0] ;  /* 0x0002f00001207983 */ /* 0x000f680000100800 */
[----:B------:R0:W-:Y:S01]  /*1ab30*/  STL [R1+0x84], R3 ;  /* 0x0000840301007387 */ /* 0x0001e20000100800 */
[----:B-1----:R-:W-:-:S03]  /*1ab40*/  SHF.R.S32.HI R4, RZ, 0x1f, R28 ;  /* 0x0000001fff047819 */ /* 0x002fc6000001141c */
[----:B------:R1:W-:Y:S01]  /*1ab50*/  STL [R1+0x90], R0 ;  /* 0x0000900001007387 */ /* 0x0003e20000100800 */
[----:B0-----:R-:W-:-:S03]  /*1ab60*/  SHF.R.S32.HI R3, RZ, 0x1f, R27 ;  /* 0x0000001fff037819 */ /* 0x001fc6000001141b */
[----:B------:R0:W-:Y:S01]  /*1ab70*/  STL [R1+0x94], R4 ;  /* 0x0000940401007387 */ /* 0x0001e20000100800 */
[----:B-1----:R-:W-:-:S03]  /*1ab80*/  SHF.R.S32.HI R0, RZ, 0x1f, R26 ;  /* 0x0000001fff007819 */ /* 0x002fc6000001141a */
[----:B------:R1:W-:Y:S01]  /*1ab90*/  STL [R1+0x98], R3 ;  /* 0x0000980301007387 */ /* 0x0003e20000100800 */
[----:B0-----:R-:W-:-:S03]  /*1aba0*/  SHF.R.S32.HI R4, RZ, 0x1f, R25 ;  /* 0x0000001fff047819 */ /* 0x001fc60000011419 */
[----:B------:R0:W-:Y:S01]  /*1abb0*/  STL [R1+0x9c], R0 ;  /* 0x00009c0001007387 */ /* 0x0001e20000100800 */
[----:B-1----:R-:W-:-:S03]  /*1abc0*/  SHF.R.S32.HI R3, RZ, 0x1f, R33 ;  /* 0x0000001fff037819 */ /* 0x002fc60000011421 */
[----:B------:R-:W-:Y:S04]  /*1abd0*/  STL [R1+0xa0], R4 ;  /* 0x0000a00401007387 */ /* 0x000fe80000100800 */
[----:B------:R-:W2:Y:S01]  /*1abe0*/  LDL R23, [R1+0x2ec] ;  /* 0x0002ec0001177983 */ /* 0x000ea20000100800 */
[----:B0-----:R-:W-:-:S03]  /*1abf0*/  SHF.R.S32.HI R0, RZ, 0x1f, R29 ;  /* 0x0000001fff007819 */ /* 0x001fc6000001141d */
[----:B------:R0:W-:Y:S04]  /*1ac00*/  STL [R1+0xb0], R3 ;  /* 0x0000b00301007387 */ /* 0x0001e80000100800 */
[----:B------:R-:W3:Y:S04]  /*1ac10*/  LDL R18, [R1+0x2e8] ;  /* 0x0002e80001127983 */ /* 0x000ee80000100800 */
[----:B------:R1:W-:Y:S04]  /*1ac20*/  STL [R1+0xb4], R0 ;  /* 0x0000b40001007387 */ /* 0x0003e80000100800 */
[----:B------:R-:W4:Y:S04]  /*1ac30*/  LDL R60, [R1+0x2e4] ;  /* 0x0002e400013c7983 */ /* 0x000f280000100800 */
[----:B------:R-:W4:Y:S04]  /*1ac40*/  LDL R13, [R1+0x2e0] ;  /* 0x0002e000010d7983 */ /* 0x000f280000100800 */
[----:B------:R-:W4:Y:S04]  /*1ac50*/  LDL R61, [R1+0x2dc] ;  /* 0x0002dc00013d7983 */ /* 0x000f280000100800 */
[----:B------:R-:W4:Y:S04]  /*1ac60*/  LDL R6, [R1+0x2d8] ;  /* 0x0002d80001067983 */ /* 0x000f280000100800 */
[----:B0-----:R-:W4:Y:S04]  /*1ac70*/  LDL R3, [R1+0x2d4] ;  /* 0x0002d40001037983 */ /* 0x001f280000100800 */
[----:B------:R-:W4:Y:S04]  /*1ac80*/  LDL R22, [R1+0x2d0] ;  /* 0x0002d00001167983 */ /* 0x000f280000100800 */
        /* <DEDUP_REMOVED lines=13> */
[----:B-1----:R-:W4:Y:S04]  /*1ad60*/  LDL R0, [R1+0x290] ;  /* 0x0002900001007983 */ /* 0x002f280000100800 */
[----:B------:R-:W4:Y:S04]  /*1ad70*/  LDL R29, [R1+0x288] ;  /* 0x00028800011d7983 */ /* 0x000f280000100800 */
[----:B------:R-:W4:Y:S04]  /*1ad80*/  LDL R30, [R1+0x28c] ;  /* 0x00028c00011e7983 */ /* 0x000f280000100800 */
[----:B------:R-:W4:Y:S04]  /*1ad90*/  LDL R28, [R1+0x284] ;  /* 0x00028400011c7983 */ /* 0x000f280000100800 */
[----:B------:R-:W4:Y:S01]  /*1ada0*/  LDL R27, [R1+0x280] ;  /* 0x00028000011b7983 */ /* 0x000f220000100800 */
[----:B-----5:R-:W-:-:S05]  /*1adb0*/  SHF.R.S32.HI R25, RZ, 0x1f, R32 ;  /* 0x0000001fff197819 */ /* 0x020fca0000011420 */
[----:B------:R0:W-:Y:S04]  /*1adc0*/  STL [R1+0xb8], R25 ;  /* 0x0000b81901007387 */ /* 0x0001e80000100800 */
[----:B------:R-:W5:Y:S04]  /*1add0*/  LDL R26, [R1+0x27c] ;  /* 0x00027c00011a7983 */ /* 0x000f680000100800 */
[----:B------:R-:W5:Y:S04]  /*1ade0*/  LDL R33, [R1+0x274] ;  /* 0x0002740001217983 */ /* 0x000f680000100800 */
[----:B0-----:R-:W5:Y:S04]  /*1adf0*/  LDL R25, [R1+0x278] ;  /* 0x0002780001197983 */ /* 0x001f680000100800 */
[----:B------:R-:W5:Y:S01]  /*1ae00*/  LDL R32, [R1+0x270] ;  /* 0x0002700001207983 */ /* 0x000f620000100800 */
[----:B--2---:R-:W-:-:S05]  /*1ae10*/  SHF.R.S32.HI R23, RZ, 0x1f, R23 ;  /* 0x0000001fff177819 */ /* 0x004fca0000011417 */
[----:B------:R4:W-:Y:S01]  /*1ae20*/  STL [R1+0xbc], R23 ;  /* 0x0000bc1701007387 */ /* 0x0009e20000100800 */
[----:B---3--:R-:W-:-:S05]  /*1ae30*/  SHF.R.S32.HI R18, RZ, 0x1f, R18 ;  /* 0x0000001fff127819 */ /* 0x008fca0000011412 */
[----:B------:R0:W-:Y:S01]  /*1ae40*/  STL [R1+0xc0], R18 ;  /* 0x0000c01201007387 */ /* 0x0001e20000100800 */
[----:B----4-:R-:W-:Y:S02]  /*1ae50*/  SHF.R.S32.HI R23, RZ, 0x1f, R60 ;  /* 0x0000001fff177819 */ /* 0x010fe4000001143c */
[----:B------:R-:W-:-:S03]  /*1ae60*/  SHF.R.S32.HI R13, RZ, 0x1f, R13 ;  /* 0x0000001fff0d7819 */ /* 0x000fc6000001140d */
[----:B------:R-:W-:Y:S01]  /*1ae70*/  STL [R1+0xc4], R23 ;  /* 0x0000c41701007387 */ /* 0x000fe20000100800 */
[----:B0-----:R-:W-:-:S03]  /*1ae80*/  SHF.R.S32.HI R18, RZ, 0x1f, R61 ;  /* 0x0000001fff127819 */ /* 0x001fc6000001143d */
[----:B------:R0:W-:Y:S01]  /*1ae90*/  STL [R1+0xc8], R13 ;  /* 0x0000c80d01007387 */ /* 0x0001e20000100800 */
[----:B------:R-:W-:-:S03]  /*1aea0*/  SHF.R.S32.HI R6, RZ, 0x1f, R6 ;  /* 0x0000001fff067819 */ /* 0x000fc60000011406 */
[----:B------:R-:W-:Y:S04]  /*1aeb0*/  STL [R1+0xcc], R18 ;  /* 0x0000cc1201007387 */ /* 0x000fe80000100800 */
[----:B------:R1:W-:Y:S01]  /*1aec0*/  STL [R1+0xd0], R6 ;  /* 0x0000d00601007387 */ /* 0x0003e20000100800 */
[----:B0-----:R-:W-:Y:S02]  /*1aed0*/  SHF.R.S32.HI R13, RZ, 0x1f, R3 ;  /* 0x0000001fff0d7819 */ /* 0x001fe40000011403 */
[----:B------:R-:W-:-:S03]  /*1aee0*/  SHF.R.S32.HI R3, RZ, 0x1f, R22 ;  /* 0x0000001fff037819 */ /* 0x000fc60000011416 */
[----:B------:R-:W-:Y:S01]  /*1aef0*/  STL [R1+0xd4], R13 ;  /* 0x0000d40d01007387 */ /* 0x000fe20000100800 */
[----:B-1----:R-:W-:-:S03]  /*1af00*/  SHF.R.S32.HI R6, RZ, 0x1f, R14 ;  /* 0x0000001fff067819 */ /* 0x002fc6000001140e */
[----:B------:R0:W-:Y:S01]  /*1af10*/  STL [R1+0xd8], R3 ;  /* 0x0000d80301007387 */ /* 0x0001e20000100800 */
[----:B------:R-:W-:-:S03]  /*1af20*/  SHF.R.S32.HI R10, RZ, 0x1f, R10 ;  /* 0x0000001fff0a7819 */ /* 0x000fc6000001140a */
[----:B------:R1:W-:Y:S01]  /*1af30*/  STL [R1+0xdc], R6 ;  /* 0x0000dc0601007387 */ /* 0x0003e20000100800 */
[----:B0-----:R-:W-:-:S03]  /*1af40*/  SHF.R.S32.HI R3, RZ, 0x1f, R24 ;  /* 0x0000001fff037819 */ /* 0x001fc60000011418 */
[----:B------:R0:W-:Y:S01]  /*1af50*/  STL [R1+0xe0], R10 ;  /* 0x0000e00a01007387 */ /* 0x0001e20000100800 */
[----:B-1----:R-:W-:-:S03]  /*1af60*/  SHF.R.S32.HI R6, RZ, 0x1f, R20 ;  /* 0x0000001fff067819 */ /* 0x002fc60000011414 */
[----:B------:R1:W-:Y:S04]  /*1af70*/  STL [R1+0xe4], R3 ;  /* 0x0000e40301007387 */ /* 0x0003e80000100800 */
[----:B------:R2:W-:Y:S01]  /*1af80*/  STL [R1+0xe8], R6 ;  /* 0x0000e80601007387 */ /* 0x0005e20000100800 */
[----:B0-----:R-:W-:Y:S02]  /*1af90*/  SHF.R.S32.HI R10, RZ, 0x1f, R16 ;  /* 0x0000001fff0a7819 */ /* 0x001fe40000011410 */
[----:B-1----:R-:W-:Y:S02]  /*1afa0*/  SHF.R.S32.HI R3, RZ, 0x1f, R12 ;  /* 0x0000001fff037819 */ /* 0x002fe4000001140c */
[----:B------:R-:W-:Y:S02]  /*1afb0*/  SHF.R.S32.HI R4, RZ, 0x1f, R4 ;  /* 0x0000001fff047819 */ /* 0x000fe40000011404 */
[----:B--2---:R-:W-:Y:S01]  /*1afc0*/  SHF.R.S32.HI R6, RZ, 0x1f, R8 ;  /* 0x0000001fff067819 */ /* 0x004fe20000011408 */
[----:B------:R-:W-:Y:S04]  /*1afd0*/  STL [R1+0xec], R10 ;  /* 0x0000ec0a01007387 */ /* 0x000fe80000100800 */
[----:B------:R0:W-:Y:S04]  /*1afe0*/  STL [R1+0xf0], R3 ;  /* 0x0000f00301007387 */ /* 0x0001e80000100800 */
[----:B------:R1:W-:Y:S04]  /*1aff0*/  STL [R1+0xf8], R6 ;  /* 0x0000f80601007387 */ /* 0x0003e80000100800 */
[----:B------:R2:W-:Y:S01]  /*1b000*/  STL [R1+0xfc], R4 ;  /* 0x0000fc0401007387 */ /* 0x0005e20000100800 */
[----:B0-----:R-:W-:-:S02]  /*1b010*/  SHF.R.S32.HI R3, RZ, 0x1f, R31 ;  /* 0x0000001fff037819 */ /* 0x001fc4000001141f */
[----:B-1----:R-:W-:-:S03]  /*1b020*/  SHF.R.S32.HI R6, RZ, 0x1f, R21 ;  /* 0x0000001fff067819 */ /* 0x002fc60000011415 */
[----:B------:R0:W-:Y:S01]  /*1b030*/  STL [R1+0x100], R3 ;  /* 0x0001000301007387 */ /* 0x0001e20000100800 */
[----:B--2---:R-:W-:-:S03]  /*1b040*/  SHF.R.S32.HI R4, RZ, 0x1f, R17 ;  /* 0x0000001fff047819 */ /* 0x004fc60000011411 */
        /* <DEDUP_REMOVED lines=8> */
[----:B------:R1:W-:Y:S04]  /*1b0d0*/  STL [R1+0x114], R4 ;  /* 0x0001140401007387 */ /* 0x0003e80000100800 */
[----:B------:R-:W2:Y:S01]  /*1b0e0*/  LDL R29, [R1+0x26c] ;  /* 0x00026c00011d7983 */ /* 0x000ea20000100800 */
[----:B0-----:R-:W-:Y:S02]  /*1b0f0*/  SHF.R.S32.HI R3, RZ, 0x1f, R30 ;  /* 0x0000001fff037819 */ /* 0x001fe4000001141e */
[----:B-1----:R-:W-:-:S03]  /*1b100*/  SHF.R.S32.HI R4, RZ, 0x1f, R28 ;  /* 0x0000001fff047819 */ /* 0x002fc6000001141c */
[----:B------:R0:W-:Y:S04]  /*1b110*/  STL [R1+0x118], R3 ;  /* 0x0001180301007387 */ /* 0x0001e80000100800 */
[----:B------:R5:W-:Y:S01]  /*1b120*/  STL [R1+0x11c], R0 ;  /* 0x00011c0001007387 */ /* 0x000be20000100800 */
[----:B0-----:R-:W-:-:S03]  /*1b130*/  SHF.R.S32.HI R3, RZ, 0x1f, R27 ;  /* 0x0000001fff037819 */ /* 0x001fc6000001141b */
[----:B------:R-:W-:Y:S04]  /*1b140*/  STL [R1+0x120], R4 ;  /* 0x0001200401007387 */ /* 0x000fe80000100800 */
[----:B------:R0:W-:Y:S01]  /*1b150*/  STL [R1+0x124], R3 ;  /* 0x0001240301007387 */ /* 0x0001e20000100800 */
[----:B-----5:R-:W-:Y:S02]  /*1b160*/  SHF.R.S32.HI R0, RZ, 0x1f, R26 ;  /* 0x0000001fff007819 */ /* 0x020fe4000001141a */
[----:B0-----:R-:W-:Y:S02]  /*1b170*/  SHF.R.S32.HI R3, RZ, 0x1f, R33 ;  /* 0x0000001fff037819 */ /* 0x001fe40000011421 */
[----:B------:R-:W-:Y:S01]  /*1b180*/  SHF.R.S32.HI R4, RZ, 0x1f, R25 ;  /* 0x0000001fff047819 */ /* 0x000fe20000011419 */
[----:B------:R0:W-:Y:S04]  /*1b190*/  STL [R1+0x128], R0 ;  /* 0x0001280001007387 */ /* 0x0001e80000100800 */
[----:B------:R-:W-:Y:S04]  /*1b1a0*/  STL [R1+0x12c], R4 ;  /* 0x00012c0401007387 */ /* 0x000fe80000100800 */
[----:B------:R-:W3:Y:S01]  /*1b1b0*/  LDL R23, [R1+0x268] ;  /* 0x0002680001177983 */ /* 0x000ee20000100800 */
[----:B0-----:R-:W-:-:S03]  /*1b1c0*/  SHF.R.S32.HI R0, RZ, 0x1f, R32 ;  /* 0x0000001fff007819 */ /* 0x001fc60000011420 */
[----:B------:R0:W-:Y:S04]  /*1b1d0*/  STL [R1+0x130], R3 ;  /* 0x0001300301007387 */ /* 0x0001e80000100800 */
[----:B------:R-:W4:Y:S04]  /*1b1e0*/  LDL R18, [R1+0x264] ;  /* 0x0002640001127983 */ /* 0x000f280000100800 */
[----:B------:R1:W-:Y:S04]  /*1b1f0*/  STL [R1+0x134], R0 ;  /* 0x0001340001007387 */ /* 0x0003e80000100800 */
        /* <DEDUP_REMOVED lines=19> */
[----:B-1----:R-:W5:Y:S04]  /*1b330*/  LDL R0, [R1+0x20c] ;  /* 0x00020c0001007983 */ /* 0x002f680000100800 */
[----:B------:R-:W5:Y:S04]  /*1b340*/  LDL R30, [R1+0x208] ;  /* 0x00020800011e7983 */ /* 0x000f680000100800 */
[----:B------:R-:W5:Y:S04]  /*1b350*/  LDL R32, [R1+0x204] ;  /* 0x0002040001207983 */ /* 0x000f680000100800 */
[----:B------:R-:W5:Y:S04]  /*1b360*/  LDL R28, [R1+0x200] ;  /* 0x00020000011c7983 */ /* 0x000f680000100800 */
[----:B------:R-:W5:Y:S01]  /*1b370*/  LDL R27, [R1+0x1fc] ;  /* 0x0001fc00011b7983 */ /* 0x000f620000100800 */
[----:B--2---:R-:W-:-:S05]  /*1b380*/  SHF.R.S32.HI R25, RZ, 0x1f, R29 ;  /* 0x0000001fff197819 */ /* 0x004fca000001141d */
[----:B------:R0:W-:Y:S04]  /*1b390*/  STL [R1+0x13c], R25 ;  /* 0x00013c1901007387 */ /* 0x0001e80000100800 */
[----:B------:R-:W2:Y:S04]  /*1b3a0*/  LDL R26, [R1+0x1f8] ;  /* 0x0001f800011a7983 */ /* 0x000ea80000100800 */
[----:B------:R-:W2:Y:S04]  /*1b3b0*/  LDL R33, [R1+0x1f0] ;  /* 0x0001f00001217983 */ /* 0x000ea80000100800 */
[----:B0-----:R-:W2:Y:S04]  /*1b3c0*/  LDL R25, [R1+0x1f4] ;  /* 0x0001f40001197983 */ /* 0x001ea80000100800 */
[----:B------:R-:W2:Y:S01]  /*1b3d0*/  LDL R29, [R1+0x1ec] ;  /* 0x0001ec00011d7983 */ /* 0x000ea20000100800 */
[----:B---3--:R-:W-:-:S05]  /*1b3e0*/  SHF.R.S32.HI R23, RZ, 0x1f, R23 ;  /* 0x0000001fff177819 */ /* 0x008fca0000011417 */
[----:B------:R5:W-:Y:S01]  /*1b3f0*/  STL [R1+0x144], R23 ;  /* 0x0001441701007387 */ /* 0x000be20000100800 */
[----:B----4-:R-:W-:-:S05]  /*1b400*/  SHF.R.S32.HI R18, RZ, 0x1f, R18 ;  /* 0x0000001fff127819 */ /* 0x010fca0000011412 */
[----:B------:R0:W-:Y:S01]  /*1b410*/  STL [R1+0x148], R18 ;  /* 0x0001481201007387 */ /* 0x0001e20000100800 */
[----:B-----5:R-:W-:Y:S02]  /*1b420*/  SHF.R.S32.HI R23, RZ, 0x1f, R60 ;  /* 0x0000001fff177819 */ /* 0x020fe4000001143c */
        /* <DEDUP_REMOVED lines=22> */
[----:B---3--:R-:W-:Y:S01]  /*1b590*/  SHF.R.S32.HI R6, RZ, 0x1f, R8 ;  /* 0x0000001fff067819 */ /* 0x008fe20000011408 */
[----:B------:R-:W-:Y:S04]  /*1b5a0*/  STL [R1+0x174], R10 ;  /* 0x0001740a01007387 */ /* 0x000fe80000100800 */
[----:B------:R0:W-:Y:S04]  /*1b5b0*/  STL [R1+0x178], R3 ;  /* 0x0001780301007387 */ /* 0x0001e80000100800 */
[----:B------:R1:W-:Y:S04]  /*1b5c0*/  STL [R1+0x17c], R6 ;  /* 0x00017c0601007387 */ /* 0x0003e80000100800 */
[----:B------:R3:W-:Y:S01]  /*1b5d0*/  STL [R1+0x180], R4 ;  /* 0x0001800401007387 */ /* 0x0007e20000100800 */
[----:B0-----:R-:W-:-:S02]  /*1b5e0*/  SHF.R.S32.HI R3, RZ, 0x1f, R31 ;  /* 0x0000001fff037819 */ /* 0x001fc4000001141f */
[----:B-1----:R-:W-:-:S03]  /*1b5f0*/  SHF.R.S32.HI R6, RZ, 0x1f, R21 ;  /* 0x0000001fff067819 */ /* 0x002fc60000011415 */
[----:B------:R0:W-:Y:S01]  /*1b600*/  STL [R1+0x184], R3 ;  /* 0x0001840301007387 */ /* 0x0001e20000100800 */
[----:B---3--:R-:W-:-:S03]  /*1b610*/  SHF.R.S32.HI R4, RZ, 0x1f, R17 ;  /* 0x0000001fff047819 */ /* 0x008fc60000011411 */
        /* <DEDUP_REMOVED lines=10> */
[----:B------:R-:W3:Y:S04]  /*1b6c0*/  LDL R32, [R1+0x1e8] ;  /* 0x0001e80001207983 */ /* 0x000ee80000100800 */
[----:B------:R0:W-:Y:S01]  /*1b6d0*/  STL [R1+0x19c], R3 ;  /* 0x00019c0301007387 */ /* 0x0001e20000100800 */
[----:B-1----:R-:W-:-:S03]  /*1b6e0*/  SHF.R.S32.HI R4, RZ, 0x1f, R28 ;  /* 0x0000001fff047819 */ /* 0x002fc6000001141c */
[----:B------:R2:W-:Y:S01]  /*1b6f0*/  STL [R1+0x1a0], R0 ;  /* 0x0001a00001007387 */ /* 0x0005e20000100800 */
[----:B0-----:R-:W-:-:S03]  /*1b700*/  SHF.R.S32.HI R3, RZ, 0x1f, R27 ;  /* 0x0000001fff037819 */ /* 0x001fc6000001141b */
[----:B------:R0:W-:Y:S01]  /*1b710*/  STL [R1+0x1a4], R4 ;  /* 0x0001a40401007387 */ /* 0x0001e20000100800 */
[----:B--2---:R-:W-:-:S03]  /*1b720*/  SHF.R.S32.HI R0, RZ, 0x1f, R26 ;  /* 0x0000001fff007819 */ /* 0x004fc6000001141a */
        /* <DEDUP_REMOVED lines=34> */
[----:B---3--:R-:W-:-:S05]  /*1b950*/  SHF.R.S32.HI R25, RZ, 0x1f, R32 ;  /* 0x0000001fff197819 */ /* 0x008fca0000011420 */
[----:B------:R0:W-:Y:S04]  /*1b960*/  STL [R1+0x1bc], R25 ;  /* 0x0001bc1901007387 */ /* 0x0001e80000100800 */
[----:B------:R-:W3:Y:S04]  /*1b970*/  LDL R26, [R1+0x3d8] ;  /* 0x0003d800011a7983 */ /* 0x000ee80000100800 */
[----:B------:R-:W3:Y:S04]  /*1b980*/  LDL R33, [R1+0x3e8] ;  /* 0x0003e80001217983 */ /* 0x000ee80000100800 */
[----:B0-----:R-:W3:Y:S04]  /*1b990*/  LDL R25, [R1+0x3e0] ;  /* 0x0003e00001197983 */ /* 0x001ee80000100800 */
[----:B------:R-:W3:Y:S01]  /*1b9a0*/  LDL R32, [R1+0x3ec] ;  /* 0x0003ec0001207983 */ /* 0x000ee20000100800 */
[----:B--2---:R-:W-:-:S05]  /*1b9b0*/  SHF.R.S32.HI R23, RZ, 0x1f, R23 ;  /* 0x0000001fff177819 */ /* 0x004fca0000011417 */
        /* <DEDUP_REMOVED lines=52> */
[----:B---3--:R-:W-:Y:S02]  /*1bd00*/  SHF.R.S32.HI R0, RZ, 0x1f, R26 ;  /* 0x0000001fff007819 */ /* 0x008fe4000001141a */
        /* <DEDUP_REMOVED lines=186> */
[----:B0-----:R-:W-:-:S03]  /*1c8b0*/  SHF.R.S32.HI R3, RZ, 0x1f, R33 ;  /* 0x0000001fff037819 */ /* 0x001fc60000011421 */
[----:B------:R0:W-:Y:S01]  /*1c8c0*/  STL [R1+0x618], R0 ;  /* 0x0006180001007387 */ /* 0x0001e20000100800 */
[----:B------:R-:W-:-:S05]  /*1c8d0*/  SHF.R.S32.HI R4, RZ, 0x1f, R25 ;  /* 0x0000001fff047819 */ /* 0x000fca0000011419 */
[----:B------:R-:W-:Y:S01]  /*1c8e0*/  STL [R1+0x624], R4 ;  /* 0x0006240401007387 */ /* 0x000fe20000100800 */
[----:B0-----:R-:W-:-:S03]  /*1c8f0*/  SHF.R.S32.HI R0, RZ, 0x1f, R32 ;  /* 0x0000001fff007819 */ /* 0x001fc60000011420 */
[----:B------:R-:W3:Y:S04]  /*1c900*/  LDL R23, [R1+0x5bc] ;  /* 0x0005bc0001177983 */ /* 0x000ee80000100800 */
        /* <DEDUP_REMOVED lines=31> */
[----:B------:R-:W2:Y:S04]  /*1cb00*/  LDL R4, [R1+0x688] ;  /* 0x0006880001047983 */ /* 0x000ea80000100800 */
[----:B0-----:R-:W2:Y:S01]  /*1cb10*/  LDL R0, [R1+0x690] ;  /* 0x0006900001007983 */ /* 0x001ea20000100800 */
[----:B---3--:R-:W-:-:S05]  /*1cb20*/  SHF.R.S32.HI R23, RZ, 0x1f, R23 ;  /* 0x0000001fff177819 */ /* 0x008fca0000011417 */
[----:B------:R0:W-:Y:S01]  /*1cb30*/  STL [R1+0x648], R23 ;  /* 0x0006481701007387 */ /* 0x0001e20000100800 */
[----:B----4-:R-:W-:-:S03]  /*1cb40*/  SHF.R.S32.HI R60, RZ, 0x1f, R60 ;  /* 0x0000001fff3c7819 */ /* 0x010fc6000001143c */
[----:B0-----:R-:W3:Y:S01]  /*1cb50*/  LDL.LU R23, [R1+0x43e4] ;  /* 0x0043e40001177983 */ /* 0x001ee20000300800 */
[----:B-----5:R-:W-:-:S03]  /*1cb60*/  SHF.R.S32.HI R18, RZ, 0x1f, R18 ;  /* 0x0000001fff127819 */ /* 0x020fc60000011412 */
[----:B------:R0:W-:Y:S01]  /*1cb70*/  STL [R1+0x650], R60 ;  /* 0x0006503c01007387 */ /* 0x0001e20000100800 */
[----:B------:R-:W-:Y:S02]  /*1cb80*/  SHF.R.S32.HI R61, RZ, 0x1f, R61 ;  /* 0x0000001fff3d7819 */ /* 0x000fe4000001143d */
[----:B------:R-:W-:Y:S01]  /*1cb90*/  SHF.R.S32.HI R13, RZ, 0x1f, R13 ;  /* 0x0000001fff0d7819 */ /* 0x000fe2000001140d */
[----:B0-----:R-:W4:Y:S01]  /*1cba0*/  LDL.LU R60, [R1+0x43e0] ;  /* 0x0043e000013c7983 */ /* 0x001f220000300800 */
[----:B------:R-:W-:-:S03]  /*1cbb0*/  SHF.R.S32.HI R6, RZ, 0x1f, R6 ;  /* 0x0000001fff067819 */ /* 0x000fc60000011406 */
[----:B------:R0:W-:Y:S01]  /*1cbc0*/  STL [R1+0x658], R18 ;  /* 0x0006581201007387 */ /* 0x0001e20000100800 */
[----:B------:R-:W-:Y:S02]  /*1cbd0*/  SHF.R.S32.HI R3, RZ, 0x1f, R3 ;  /* 0x0000001fff037819 */ /* 0x000fe40000011403 */
[----:B------:R-:W-:Y:S01]  /*1cbe0*/  SHF.R.S32.HI R22, RZ, 0x1f, R22 ;  /* 0x0000001fff167819 */ /* 0x000fe20000011416 */
[----:B0-----:R-:W5:Y:S04]  /*1cbf0*/  LDL.LU R18, [R1+0x43dc] ;  /* 0x0043dc0001127983 */ /* 0x001f680000300800 */
[----:B------:R0:W-:Y:S01]  /*1cc00*/  STL [R1+0x660], R61 ;  /* 0x0006603d01007387 */ /* 0x0001e20000100800 */
[----:B------:R-:W-:Y:S02]  /*1cc10*/  SHF.R.S32.HI R14, RZ, 0x1f, R14 ;  /* 0x0000001fff0e7819 */ /* 0x000fe4000001140e */
[----:B------:R-:W-:Y:S01]  /*1cc20*/  SHF.R.S32.HI R10, RZ, 0x1f, R10 ;  /* 0x0000001fff0a7819 */ /* 0x000fe2000001140a */
[----:B0-----:R-:W3:Y:S04]  /*1cc30*/  LDL.LU R61, [R1+0x43d8] ;  /* 0x0043d800013d7983 */ /* 0x001ee80000300800 */
[----:B------:R0:W-:Y:S01]  /*1cc40*/  STL [R1+0x66c], R13 ;  /* 0x00066c0d01007387 */ /* 0x0001e20000100800 */
[----:B------:R-:W-:-:S03]  /*1cc50*/  SHF.R.S32.HI R24, RZ, 0x1f, R24 ;  /* 0x0000001fff187819 */ /* 0x000fc60000011418 */
[----:B0-----:R-:W4:Y:S04]  /*1cc60*/  LDL.LU R13, [R1+0x43d4] ;  /* 0x0043d400010d7983 */ /* 0x001f280000300800 */
[----:B------:R0:W-:Y:S01]  /*1cc70*/  STL [R1+0x674], R6 ;  /* 0x0006740601007387 */ /* 0x0001e20000100800 */
[----:B------:R-:W-:-:S03]  /*1cc80*/  SHF.R.S32.HI R20, RZ, 0x1f, R20 ;  /* 0x0000001fff147819 */ /* 0x000fc60000011414 */
[----:B0-----:R-:W5:Y:S04]  /*1cc90*/  LDL.LU R6, [R1+0x43d0] ;  /* 0x0043d00001067983 */ /* 0x001f680000300800 */
[----:B------:R0:W-:Y:S01]  /*1cca0*/  STL [R1+0x67c], R3 ;  /* 0x00067c0301007387 */ /* 0x0001e20000100800 */
[----:B------:R-:W-:-:S03]  /*1ccb0*/  SHF.R.S32.HI R16, RZ, 0x1f, R16 ;  /* 0x0000001fff107819 */ /* 0x000fc60000011410 */
        /* <DEDUP_REMOVED lines=41> */
[----:B--2---:R-:W-:-:S03]  /*1cf50*/  SHF.R.S32.HI R29, RZ, 0x1f, R29 ;  /* 0x0000001fff1d7819 */ /* 0x004fc6000001141d */
[----:B0-----:R-:W2:Y:S04]  /*1cf60*/  LDL.LU R27, [R1+0x4394] ;  /* 0x00439400011b7983 */ /* 0x001ea80000300800 */
[----:B------:R0:W-:Y:S04]  /*1cf70*/  STL [R1+0x6e4], R26 ;  /* 0x0006e41a01007387 */ /* 0x0001e80000100800 */
[----:B0-----:R-:W5:Y:S04]  /*1cf80*/  LDL.LU R26, [R1+0x4390] ;  /* 0x00439000011a7983 */ /* 0x001f680000300800 */
[----:B------:R0:W-:Y:S04]  /*1cf90*/  STL [R1+0x6e8], R25 ;  /* 0x0006e81901007387 */ /* 0x0001e80000100800 */
[----:B0-----:R-:W3:Y:S04]  /*1cfa0*/  LDL.LU R25, [R1+0x438c] ;  /* 0x00438c0001197983 */ /* 0x001ee80000300800 */
[----:B------:R0:W-:Y:S04]  /*1cfb0*/  STL [R1+0x6ec], R31 ;  /* 0x0006ec1f01007387 */ /* 0x0001e80000100800 */
[----:B0-----:R-:W4:Y:S04]  /*1cfc0*/  LDL.LU R31, [R1+0x38] ;  /* 0x00003800011f7983 */ /* 0x001f280000300800 */
[----:B------:R0:W-:Y:S04]  /*1cfd0*/  STL [R1+0x6f0], R33 ;  /* 0x0006f02101007387 */ /* 0x0001e80000100800 */
[----:B0-----:R-:W2:Y:S04]  /*1cfe0*/  LDL.LU R33, [R1+0x4388] ;  /* 0x0043880001217983 */ /* 0x001ea80000300800 */
[----:B------:R0:W-:Y:S04]  /*1cff0*/  STL [R1+0x6f8], R32 ;  /* 0x0006f82001007387 */ /* 0x0001e80000100800 */
[----:B0-----:R-:W5:Y:S04]  /*1d000*/  LDL.LU R32, [R1+0x4384] ;  /* 0x0043840001207983 */ /* 0x001f680000300800 */
[----:B------:R0:W-:Y:S04]  /*1d010*/  STL [R1+0x6fc], R29 ;  /* 0x0006fc1d01007387 */ /* 0x0001e80000100800 */
[----:B0-----:R-:W3:Y:S01]  /*1d020*/  LDL.LU R29, [R1+0x4380] ;  /* 0x00438000011d7983 */ /* 0x001ee20000300800 */
[----:B------:R-:W-:-:S02]  /*1d030*/  SHF.R.S32.HI R8, RZ, 0x1f, R8 ;  /* 0x0000001fff087819 */ /* 0x000fc40000011408 */
[----:B------:R-:W-:-:S03]  /*1d040*/  SHF.R.S32.HI R0, RZ, 0x1f, R0 ;  /* 0x0000001fff007819 */ /* 0x000fc60000011400 */
[----:B------:R0:W-:Y:S02]  /*1d050*/  STL [R1+0x700], R8 ;  /* 0x0007000801007387 */ /* 0x0001e40000100800 */
[----:B0-----:R-:W-:-:S05]  /*1d060*/  SHF.R.S32.HI R8, RZ, 0x1f, R4 ;  /* 0x0000001fff087819 */ /* 0x001fca0000011404 */
[----:B------:R-:W-:Y:S01]  /*1d070*/  STL [R1+0x704], R8 ;  /* 0x0007040801007387 */ /* 0x000fe20000100800 */
[----:B---3--:R-:W-:-:S03]  /*1d080*/  SHF.R.S32.HI R4, RZ, 0x1f, R29 ;  /* 0x0000001fff047819 */ /* 0x008fc6000001141d */
[----:B------:R-:W3:Y:S04]  /*1d090*/  LDL.LU R29, [R1+0x437c] ;  /* 0x00437c00011d7983 */ /* 0x000ee80000300800 */
[----:B------:R5:W-:Y:S02]  /*1d0a0*/  STL [R1+0x708], R0 ;  /* 0x0007080001007387 */ /* 0x000be40000100800 */
[----:B-----5:R-:W-:Y:S02]  /*1d0b0*/  SHF.R.S32.HI R0, RZ, 0x1f, R32 ;  /* 0x0000001fff007819 */ /* 0x020fe40000011420 */
[----:B------:R-:W5:Y:S04]  /*1d0c0*/  LDL.LU R32, [R1+0x4378] ;  /* 0x0043780001207983 */ /* 0x000f680000300800 */
[----:B------:R2:W-:Y:S02]  /*1d0d0*/  STL [R1+0x70c], R4 ;  /* 0x00070c0401007387 */ /* 0x0005e40000100800 */
[----:B--2---:R-:W-:-:S02]  /*1d0e0*/  SHF.R.S32.HI R4, RZ, 0x1f, R33 ;  /* 0x0000001fff047819 */ /* 0x004fc40000011421 */
[----:B------:R-:W2:Y:S04]  /*1d0f0*/  LDL.LU R33, [R1+0x4374] ;  /* 0x0043740001217983 */ /* 0x000ea80000300800 */
[----:B------:R0:W-:Y:S04]  /*1d100*/  STL [R1+0x710], R0 ;  /* 0x0007100001007387 */ /* 0x0001e80000100800 */
[----:B------:R-:W2:Y:S04]  /*1d110*/  LDL.LU R8, [R1+0x34] ;  /* 0x0000340001087983 */ /* 0x000ea80000300800 */
[----:B------:R1:W-:Y:S01]  /*1d120*/  STL [R1+0x714], R4 ;  /* 0x0007140401007387 */ /* 0x0003e20000100800 */
[----:B0-----:R-:W-:-:S03]  /*1d130*/  SHF.R.S32.HI R0, RZ, 0x1f, R25 ;  /* 0x0000001fff007819 */ /* 0x001fc60000011419 */
[----:B------:R-:W3:Y:S01]  /*1d140*/  LDL.LU R25, [R1+0x4370] ;  /* 0x0043700001197983 */ /* 0x000ee20000300800 */
[----:B-1----:R-:W-:-:S03]  /*1d150*/  SHF.R.S32.HI R4, RZ, 0x1f, R26 ;  /* 0x0000001fff047819 */ /* 0x002fc6000001141a */
[----:B------:R-:W5:Y:S04]  /*1d160*/  LDL.LU R26, [R1+0x436c] ;  /* 0x00436c00011a7983 */ /* 0x000f680000300800 */
[----:B------:R0:W-:Y:S02]  /*1d170*/  STL [R1+0x718], R0 ;  /* 0x0007180001007387 */ /* 0x0001e40000100800 */
[----:B0-----:R-:W-:Y:S02]  /*1d180*/  SHF.R.S32.HI R0, RZ, 0x1f, R27 ;  /* 0x0000001fff007819 */ /* 0x001fe4000001141b */
[----:B------:R-:W2:Y:S04]  /*1d190*/  LDL.LU R27, [R1+0x4368] ;  /* 0x00436800011b7983 */ /* 0x000ea80000300800 */
[----:B------:R4:W-:Y:S02]  /*1d1a0*/  STL [R1+0x71c], R4 ;  /* 0x00071c0401007387 */ /* 0x0009e40000100800 */
[----:B----4-:R-:W-:-:S02]  /*1d1b0*/  SHF.R.S32.HI R4, RZ, 0x1f, R28 ;  /* 0x0000001fff047819 */ /* 0x010fc4000001141c */
[----:B------:R-:W4:Y:S04]  /*1d1c0*/  LDL.LU R28, [R1+0x4364] ;  /* 0x00436400011c7983 */ /* 0x000f280000300800 */
[----:B------:R0:W-:Y:S02]  /*1d1d0*/  STL [R1+0x720], R0 ;  /* 0x0007200001007387 */ /* 0x0001e40000100800 */
[----:B0-----:R-:W-:Y:S02]  /*1d1e0*/  SHF.R.S32.HI R0, RZ, 0x1f, R30 ;  /* 0x0000001fff007819 */ /* 0x001fe4000001141e */
[----:B------:R-:W4:Y:S04]  /*1d1f0*/  LDL.LU R30, [R1+0x4360] ;  /* 0x00436000011e7983 */ /* 0x000f280000300800 */
[----:B------:R3:W-:Y:S02]  /*1d200*/  STL [R1+0x724], R4 ;  /* 0x0007240401007387 */ /* 0x0007e40000100800 */
[----:B---3--:R-:W-:-:S05]  /*1d210*/  IADD3 R4, P0, R5, R25, RZ ;  /* 0x0000001905047210 */ /* 0x008fca0007f1e0ff */
[----:B------:R5:W-:Y:S02]  /*1d220*/  STL [R1+0x3d30], R4 ;  /* 0x003d300401007387 */ /* 0x000be40000100800 */
[----:B-----5:R-:W-:-:S05]  /*1d230*/  IADD3 R4, P1, R5, R26, RZ ;  /* 0x0000001a05047210 */ /* 0x020fca0007f3e0ff */
[----:B------:R2:W-:Y:S02]  /*1d240*/  STL [R1+0x3d34], R4 ;  /* 0x003d340401007387 */ /* 0x0005e40000100800 */
[----:B--2---:R-:W-:-:S05]  /*1d250*/  IADD3 R4, P2, R5, R27, RZ ;  /* 0x0000001b05047210 */ /* 0x004fca0007f5e0ff */
[----:B------:R0:W-:Y:S02]  /*1d260*/  STL [R1+0x3d38], R4 ;  /* 0x003d380401007387 */ /* 0x0001e40000100800 */
[----:B0-----:R-:W-:Y:S02]  /*1d270*/  SHF.R.S32.HI R4, RZ, 0x1f, R5 ;  /* 0x0000001fff047819 */ /* 0x001fe40000011405 */
[----:B----4-:R-:W-:-:S05]  /*1d280*/  IADD3 R5, P3, R5, R28, RZ ;  /* 0x0000001c05057210 */ /* 0x010fca0007f7e0ff */
[----:B------:R0:W-:Y:S02]  /*1d290*/  STL [R1+0x3d20], R5 ;  /* 0x003d200501007387 */ /* 0x0001e40000100800 */
[----:B0-----:R-:W-:-:S05]  /*1d2a0*/  IADD3 R5, P4, R11, R25, RZ ;  /* 0x000000190b057210 */ /* 0x001fca0007f9e0ff */
[----:B------:R0:W-:Y:S02]  /*1d2b0*/  STL [R1+0x3d24], R5 ;  /* 0x003d240501007387 */ /* 0x0001e40000100800 */
[----:B0-----:R-:W-:-:S05]  /*1d2c0*/  IADD3 R5, P5, R11, R26, RZ ;  /* 0x0000001a0b057210 */ /* 0x001fca0007fbe0ff */
[----:B------:R0:W-:Y:S02]  /*1d2d0*/  STL [R1+0x3d28], R5 ;  /* 0x003d280501007387 */ /* 0x0001e40000100800 */
[----:B0-----:R-:W-:-:S05]  /*1d2e0*/  IMAD.X R5, R4, 0x1, R29, P0 ;  /* 0x0000000104057824 */ /* 0x001fca00000e061d */
[----:B------:R0:W-:Y:S02]  /*1d2f0*/  STL [R1+0x3d18], R5 ;  /* 0x003d180501007387 */ /* 0x0001e40000100800 */
[----:B0-----:R-:W-:-:S05]  /*1d300*/  IADD3 R5, P0, R11, R27, RZ ;  /* 0x0000001b0b057210 */ /* 0x001fca0007f1e0ff */
[----:B------:R0:W-:Y:S02]  /*1d310*/  STL [R1+0x3d2c], R5 ;  /* 0x003d2c0501007387 */ /* 0x0001e40000100800 */
[----:B0-----:R-:W-:Y:S01]  /*1d320*/  IMAD.X R5, R4, 0x1, R32, P1 ;  /* 0x0000000104057824 */ /* 0x001fe200008e0620 */
[----:B------:R-:W-:-:S04]  /*1d330*/  IADD3 R11, P1, R11, R28, RZ ;  /* 0x0000001c0b0b7210 */ /* 0x000fc80007f3e0ff */
[----:B------:R0:W-:Y:S04]  /*1d340*/  STL [R1+0x3d1c], R5 ;  /* 0x003d1c0501007387 */ /* 0x0001e80000100800 */
[----:B------:R1:W-:Y:S01]  /*1d350*/  STL [R1+0x3d10], R11 ;  /* 0x003d100b01007387 */ /* 0x0003e20000100800 */
[----:B0-----:R-:W-:-:S03]  /*1d360*/  IMAD.X R5, R4, 0x1, R33, P2 ;  /* 0x0000000104057824 */ /* 0x001fc600010e0621 */
[----:B-1----:R-:W2:Y:S04]  /*1d370*/  LDL.LU R11, [R1+0x2c] ;  /* 0x00002c00010b7983 */ /* 0x002ea80000300800 */
[----:B------:R0:W-:Y:S01]  /*1d380*/  STL [R1+0x3d0c], R5 ;  /* 0x003d0c0501007387 */ /* 0x0001e20000100800 */
[----:B------:R-:W-:Y:S01]  /*1d390*/  IMAD.X R4, R4, 0x1, R30, P3 ;  /* 0x0000000104047824 */ /* 0x000fe200018e061e */
[----:B0-----:R-:W-:-:S05]  /*1d3a0*/  IADD3 R5, P2, R17, R25, RZ ;  /* 0x0000001911057210 */ /* 0x001fca0007f5e0ff */
[----:B------:R0:W-:Y:S04]  /*1d3b0*/  STL [R1+0x3d14], R5 ;  /* 0x003d140501007387 */ /* 0x0001e80000100800 */
[----:B------:R1:W-:Y:S01]  /*1d3c0*/  STL [R1+0x3cf8], R4 ;  /* 0x003cf80401007387 */ /* 0x0003e20000100800 */
[----:B0-----:R-:W-:Y:S01]  /*1d3d0*/  IADD3 R5, P3, R17, R26, RZ ;  /* 0x0000001a11057210 */ /* 0x001fe20007f7e0ff */
[----:B-1----:R-:W-:-:S04]  /*1d3e0*/  IMAD.X R4, R31, 0x1, R29, P4 ;  /* 0x000000011f047824 */ /* 0x002fc800020e061d */
[----:B------:R0:W-:Y:S04]  /*1d3f0*/  STL [R1+0x3d04], R5 ;  /* 0x003d040501007387 */ /* 0x0001e80000100800 */
[----:B------:R1:W-:Y:S01]  /*1d400*/  STL [R1+0x3cfc], R4 ;  /* 0x003cfc0401007387 */ /* 0x0003e20000100800 */
[----:B0-----:R-:W-:Y:S01]  /*1d410*/  IADD3 R5, P4, R17, R27, RZ ;  /* 0x0000001b11057210 */ /* 0x001fe20007f9e0ff */
[----:B-1----:R-:W-:-:S04]  /*1d420*/  IMAD.X R4, R31, 0x1, R32, P5 ;  /* 0x000000011f047824 */ /* 0x002fc800028e0620 */
[----:B------:R0:W-:Y:S02]  /*1d430*/  STL [R1+0x3d08], R5 ;  /* 0x003d080501007387 */ /* 0x0001e40000100800 */
[----:B0-----:R-:W-:Y:S02]  /*1d440*/  IADD3 R5, P5, R17, R28, RZ ;  /* 0x0000001c11057210 */ /* 0x001fe40007fbe0ff */
[----:B------:R-:W3:Y:S04]  /*1d450*/  LDL.LU R17, [R1+0x30] ;  /* 0x0000300001117983 */ /* 0x000ee80000300800 */
[----:B------:R0:W-:Y:S04]  /*1d460*/  STL [R1+0x3d00], R4 ;  /* 0x003d000401007387 */ /* 0x0001e80000100800 */
[----:B------:R1:W-:Y:S01]  /*1d470*/  STL [R1+0x3cf0], R5 ;  /* 0x003cf00501007387 */ /* 0x0003e20000100800 */
[----:B0-----:R-:W-:-:S03]  /*1d480*/  IMAD.X R4, R31, 0x1, R33, P0 ;  /* 0x000000011f047824 */ /* 0x001fc600000e0621 */
[----:B-1----:R-:W4:Y:S01]  /*1d490*/  LDL.LU R5, [R1+0x28] ;  /* 0x0000280001057983 */ /* 0x002f220000300800 */
[----:B------:R-:W-:-:S03]  /*1d4a0*/  IMAD.X R31, R31, 0x1, R30, P1 ;  /* 0x000000011f1f7824 */ /* 0x000fc600008e061e */
[----:B------:R0:W-:Y:S02]  /*1d4b0*/  STL [R1+0x3cec], R4 ;  /* 0x003cec0401007387 */ /* 0x0001e40000100800 */
[----:B0-----:R-:W-:-:S05]  /*1d4c0*/  IADD3 R4, P0, R21, R25, RZ ;  /* 0x0000001915047210 */ /* 0x001fca0007f1e0ff */
[----:B------:R0:W-:Y:S04]  /*1d4d0*/  STL [R1+0x3cf4], R4 ;  /* 0x003cf40401007387 */ /* 0x0001e80000100800 */
[----:B0-----:R-:W5:Y:S04]  /*1d4e0*/  LDL.LU R4, [R1+0x435c] ;  /* 0x00435c0001047983 */ /* 0x001f680000300800 */
[----:B------:R0:W-:Y:S02]  /*1d4f0*/  STL [R1+0x3cd8], R31 ;  /* 0x003cd81f01007387 */ /* 0x0001e40000100800 */
[----:B0-----:R-:W-:-:S05]  /*1d500*/  IADD3 R31, P1, R21, R26, RZ ;  /* 0x0000001a151f7210 */ /* 0x001fca0007f3e0ff */
[----:B------:R0:W-:Y:S02]  /*1d510*/  STL [R1+0x3ce4], R31 ;  /* 0x003ce41f01007387 */ /* 0x0001e40000100800 */
[----:B0-----:R-:W-:-:S05]  /*1d520*/  IMAD.X R31, R8, 0x1, R29, P2 ;  /* 0x00000001081f7824 */ /* 0x001fca00010e061d */
[----:B------:R0:W-:Y:S02]  /*1d530*/  STL [R1+0x3cdc], R31 ;  /* 0x003cdc1f01007387 */ /* 0x0001e40000100800 */
[----:B0-----:R-:W-:-:S05]  /*1d540*/  IADD3 R31, P2, R21, R27, RZ ;  /* 0x0000001b151f7210 */ /* 0x001fca0007f5e0ff */
[----:B------:R0:W-:Y:S02]  /*1d550*/  STL [R1+0x3ce8], R31 ;  /* 0x003ce81f01007387 */ /* 0x0001e40000100800 */
[----:B0-----:R-:W-:-:S05]  /*1d560*/  IMAD.X R31, R8, 0x1, R32, P3 ;  /* 0x00000001081f7824 */ /* 0x001fca00018e0620 */
[----:B------:R0:W-:Y:S04]  /*1d570*/  STL [R1+0x3ce0], R31 ;  /* 0x003ce01f01007387 */ /* 0x0001e80000100800 */
[----:B0-----:R-:W2:Y:S01]  /*1d580*/  LDL.LU R31, [R1+0x4358] ;  /* 0x00435800011f7983 */ /* 0x001ea20000300800 */
[----:B------:R-:W-:-:S05]  /*1d590*/  IADD3 R21, P3, R21, R28, RZ ;  /* 0x0000001c15157210 */ /* 0x000fca0007f7e0ff */
[----:B------:R0:W-:Y:S02]  /*1d5a0*/  STL [R1+0x3cd0], R21 ;  /* 0x003cd01501007387 */ /* 0x0001e40000100800 */
[----:B0-----:R-:W-:-:S05]  /*1d5b0*/  IMAD.X R21, R8, 0x1, R33, P4 ;  /* 0x0000000108157824 */ /* 0x001fca00020e0621 */
[----:B------:R2:W-:Y:S01]  /*1d5c0*/  STL [R1+0x3ccc], R21 ;  /* 0x003ccc1501007387 */ /* 0x0005e20000100800 */
[----:B------:R-:W-:Y:S01]  /*1d5d0*/  IMAD.X R8, R8, 0x1, R30, P5 ;  /* 0x0000000108087824 */ /* 0x000fe200028e061e */
[----:B--2---:R-:W-:-:S05]  /*1d5e0*/  IADD3 R21, P4, R31, R25, RZ ;  /* 0x000000191f157210 */ /* 0x004fca0007f9e0ff */
[----:B------:R0:W-:Y:S04]  /*1d5f0*/  STL [R1+0x3cd4], R21 ;  /* 0x003cd41501007387 */ /* 0x0001e80000100800 */
[----:B------:R3:W-:Y:S01]  /*1d600*/  STL [R1+0x3cb8], R8 ;  /* 0x003cb80801007387 */ /* 0x0007e20000100800 */
[----:B0-----:R-:W-:Y:S01]  /*1d610*/  IADD3 R21, P5, R31, R26, RZ ;  /* 0x0000001a1f157210 */ /* 0x001fe20007fbe0ff */
[----:B---3--:R-:W-:-:S04]  /*1d620*/  IMAD.X R8, R17, 0x1, R29, P0 ;  /* 0x0000000111087824 */ /* 0x008fc800000e061d */
[----:B------:R0:W-:Y:S04]  /*1d630*/  STL [R1+0x3cc4], R21 ;  /* 0x003cc41501007387 */ /* 0x0001e80000100800 */
[----:B------:R1:W-:Y:S01]  /*1d640*/  STL [R1+0x3cbc], R8 ;  /* 0x003cbc0801007387 */ /* 0x0003e20000100800 */
[----:B0-----:R-:W-:Y:S01]  /*1d650*/  IADD3 R21, P0, R31, R27, RZ ;  /* 0x0000001b1f157210 */ /* 0x001fe20007f1e0ff */
[----:B-1----:R-:W-:-:S04]  /*1d660*/  IMAD.X R8, R17, 0x1, R32, P1 ;  /* 0x0000000111087824 */ /* 0x002fc800008e0620 */
[----:B------:R0:W-:Y:S02]  /*1d670*/  STL [R1+0x3cc8], R21 ;  /* 0x003cc81501007387 */ /* 0x0001e40000100800 */
[----:B0-----:R-:W-:Y:S02]  /*1d680*/  IADD3 R21, P1, R31, R28, RZ ;  /* 0x0000001c1f157210 */ /* 0x001fe40007f3e0ff */
[----:B------:R-:W2:Y:S04]  /*1d690*/  LDL.LU R31, [R1+0x24] ;  /* 0x00002400011f7983 */ /* 0x000ea80000300800 */
[----:B------:R0:W-:Y:S04]  /*1d6a0*/  STL [R1+0x3cc0], R8 ;  /* 0x003cc00801007387 */ /* 0x0001e80000100800 */
[----:B------:R1:W-:Y:S01]  /*1d6b0*/  STL [R1+0x3cb0], R21 ;  /* 0x003cb01501007387 */ /* 0x0003e20000100800 */
[----:B0-----:R-:W-:-:S03]  /*1d6c0*/  IMAD.X R8, R17, 0x1, R33, P2 ;  /* 0x0000000111087824 */ /* 0x001fc600010e0621 */
[----:B-1----:R-:W3:Y:S04]  /*1d6d0*/  LDL.LU R21, [R1+0x20] ;  /* 0x0000200001157983 */ /* 0x002ee80000300800 */
[----:B------:R5:W-:Y:S02]  /*1d6e0*/  STL [R1+0x3cac], R8 ;  /* 0x003cac0801007387 */ /* 0x000be40000100800 */
[----:B-----5:R-:W-:-:S05]  /*1d6f0*/  IADD3 R8, P2, R4, R25, RZ ;  /* 0x0000001904087210 */ /* 0x020fca0007f5e0ff */
[----:B------:R0:W-:Y:S04]  /*1d700*/  STL [R1+0x3cb4], R8 ;  /* 0x003cb40801007387 */ /* 0x0001e80000100800 */
[----:B0-----:R-:W5:Y:S01]  /*1d710*/  LDL.LU R8, [R1+0x4354] ;  /* 0x0043540001087983 */ /* 0x001f620000300800 */
[----:B------:R-:W-:-:S05]  /*1d720*/  IMAD.X R17, R17, 0x1, R30, P3 ;  /* 0x0000000111117824 */ /* 0x000fca00018e061e */
        /* <DEDUP_REMOVED lines=8> */
[----:B------:R0:W-:Y:S02]  /*1d7b0*/  STL [R1+0x3ca0], R17 ;  /* 0x003ca01101007387 */ /* 0x0001e40000100800 */
[----:B0-----:R-:W-:Y:S01]  /*1d7c0*/  IADD3 R17, P5, R4, R28, RZ ;  /* 0x0000001c04117210 */ /* 0x001fe20007fbe0ff */
[----:B------:R-:W-:-:S04]  /*1d7d0*/  IMAD.X R4, R11, 0x1, R33, P0 ;  /* 0x000000010b047824 */ /* 0x000fc800000e0621 */
[----:B------:R0:W-:Y:S01]  /*1d7e0*/  STL [R1+0x3c90], R17 ;  /* 0x003c901101007387 */ /* 0x0001e20000100800 */
[----:B------:R-:W-:-:S03]  /*1d7f0*/  IMAD.X R11, R11, 0x1, R30, P1 ;  /* 0x000000010b0b7824 */ /* 0x000fc600008e061e */
[----:B0-----:R-:W3:Y:S04]  /*1d800*/  LDL.LU R17, [R1+0x1c] ;  /* 0x00001c0001117983 */ /* 0x001ee80000300800 */
[----:B------:R5:W-:Y:S02]  /*1d810*/  STL [R1+0x3c8c], R4 ;  /* 0x003c8c0401007387 */ /* 0x000be40000100800 */
[----:B-----5:R-:W-:-:S05]  /*1d820*/  IADD3 R4, P0, R8, R25, RZ ;  /* 0x0000001908047210 */ /* 0x020fca0007f1e0ff */
[----:B------:R0:W-:Y:S04]  /*1d830*/  STL [R1+0x3c94], R4 ;  /* 0x003c940401007387 */ /* 0x0001e80000100800 */
[----:B------:R4:W-:Y:S01]  /*1d840*/  STL [R1+0x3c78], R11 ;  /* 0x003c780b01007387 */ /* 0x0009e20000100800 */
[----:B0-----:R-:W-:Y:S01]  /*1d850*/  IADD3 R4, P1, R8, R26, RZ ;  /* 0x0000001a08047210 */ /* 0x001fe20007f3e0ff */
[----:B----4-:R-:W-:-:S04]  /*1d860*/  IMAD.X R11, R5, 0x1, R29, P2 ;  /* 0x00000001050b7824 */ /* 0x010fc800010e061d */
[----:B------:R0:W-:Y:S04]  /*1d870*/  STL [R1+0x3c84], R4 ;  /* 0x003c840401007387 */ /* 0x0001e80000100800 */
[----:B------:R1:W-:Y:S01]  /*1d880*/  STL [R1+0x3c7c], R11 ;  /* 0x003c7c0b01007387 */ /* 0x0003e20000100800 */
[C---:B0-----:R-:W-:Y:S01]  /*1d890*/  IADD3 R4, P2, R8.reuse, R27, RZ ;  /* 0x0000001b08047210 */ /* 0x041fe20007f5e0ff */
[----:B-1----:R-:W-:Y:S01]  /*1d8a0*/  IMAD.X R11, R5, 0x1, R32, P3 ;  /* 0x00000001050b7824 */ /* 0x002fe200018e0620 */
[----:B------:R-:W-:-:S03]  /*1d8b0*/  IADD3 R8, P3, R8, R28, RZ ;  /* 0x0000001c08087210 */ /* 0x000fc60007f7e0ff */
[----:B------:R0:W-:Y:S04]  /*1d8c0*/  STL [R1+0x3c88], R4 ;  /* 0x003c880401007387 */ /* 0x0001e80000100800 */
[----:B------:R1:W-:Y:S01]  /*1d8d0*/  STL [R1+0x3c80], R11 ;  /* 0x003c800b01007387 */ /* 0x0003e20000100800 */
[----:B0-----:R-:W-:-:S03]  /*1d8e0*/  IMAD.X R4, R5, 0x1, R33, P4 ;  /* 0x0000000105047824 */ /* 0x001fc600020e0621 */
[----:B-1----:R-:W4:Y:S04]  /*1d8f0*/  LDL.LU R11, [R1+0x18] ;  /* 0x00001800010b7983 */ /* 0x002f280000300800 */
[----:B------:R0:W-:Y:S04]  /*1d900*/  STL [R1+0x3c70], R8 ;  /* 0x003c700801007387 */ /* 0x0001e80000100800 */
[----:B------:R1:W-:Y:S01]  /*1d910*/  STL [R1+0x3c6c], R4 ;  /* 0x003c6c0401007387 */ /* 0x0003e20000100800 */
[C---:B0-----:R-:W-:Y:S01]  /*1d920*/  IADD3 R8, P4, R12.reuse, R25, RZ ;  /* 0x000000190c087210 */ /* 0x041fe20007f9e0ff */
[----:B-1----:R-:W-:Y:S01]  /*1d930*/  IMAD.X R4, R5, 0x1, R30, P5 ;  /* 0x0000000105047824 */ /* 0x002fe200028e061e */
[----:B------:R-:W-:-:S03]  /*1d940*/  IADD3 R5, P5, R12, R26, RZ ;  /* 0x0000001a0c057210 */ /* 0x000fc60007fbe0ff */
[----:B------:R2:W-:Y:S04]  /*1d950*/  STL [R1+0x3c74], R8 ;  /* 0x003c740801007387 */ /* 0x0005e80000100800 */
[----:B------:R0:W-:Y:S04]  /*1d960*/  STL [R1+0x3c58], R4 ;  /* 0x003c580401007387 */ /* 0x0001e80000100800 */
[----:B------:R1:W-:Y:S01]  /*1d970*/  STL [R1+0x3c64], R5 ;  /* 0x003c640501007387 */ /* 0x0003e20000100800 */
[----:B--2---:R-:W-:Y:S01]  /*1d980*/  IMAD.X R8, R31, 0x1, R29, P0 ;  /* 0x000000011f087824 */ /* 0x004fe200000e061d */
[----:B0-----:R-:W-:-:S04]  /*1d990*/  IADD3 R4, P0, R12, R27, RZ ;  /* 0x0000001b0c047210 */ /* 0x001fc80007f1e0ff */
[----:B------:R-:W-:Y:S01]  /*1d9a0*/  STL [R1+0x3c5c], R8 ;  /* 0x003c5c0801007387 */ /* 0x000fe20000100800 */
[----:B-1----:R-:W-:-:S03]  /*1d9b0*/  IMAD.X R5, R31, 0x1, R32, P1 ;  /* 0x000000011f057824 */ /* 0x002fc600008e0620 */
[----:B------:R-:W-:Y:S04]  /*1d9c0*/  STL [R1+0x3c68], R4 ;  /* 0x003c680401007387 */ /* 0x000fe80000100800 */
[----:B------:R0:W-:Y:S04]  /*1d9d0*/  STL [R1+0x3c60], R5 ;  /* 0x003c600501007387 */ /* 0x0001e80000100800 */
[----:B0-----:R-:W2:Y:S01]  /*1d9e0*/  LDL.LU R5, [R1+0x14] ;  /* 0x0000140001057983 */ /* 0x001ea20000300800 */
[----:B------:R-:W-:Y:S01]  /*1d9f0*/  IADD3 R8, P1, R12, R28, RZ ;  /* 0x0000001c0c087210 */ /* 0x000fe20007f3e0ff */
[----:B------:R-:W-:-:S04]  /*1da00*/  IMAD.X R4, R31, 0x1, R33, P2 ;  /* 0x000000011f047824 */ /* 0x000fc800010e0621 */
        /* <DEDUP_REMOVED lines=8> */
[----:B---3--:R-:W-:Y:S01]  /*1da90*/  IMAD.X R8, R21, 0x1, R29, P4 ;  /* 0x0000000115087824 */ /* 0x008fe200020e061d */
[----:B0-----:R-:W-:-:S04]  /*1daa0*/  IADD3 R4, P4, R16, R27, RZ ;  /* 0x0000001b10047210 */ /* 0x001fc80007f9e0ff */
[----:B------:R0:W-:Y:S01]  /*1dab0*/  STL [R1+0x3c3c], R8 ;  /* 0x003c3c0801007387 */ /* 0x0001e20000100800 */
[----:B-1----:R-:W-:-:S03]  /*1dac0*/  IMAD.X R12, R21, 0x1, R32, P5 ;  /* 0x00000001150c7824 */ /* 0x002fc600028e0620 */
[----:B------:R1:W-:Y:S04]  /*1dad0*/  STL [R1+0x3c48], R4 ;  /* 0x003c480401007387 */ /* 0x0003e80000100800 */
[----:B------:R-:W-:Y:S01]  /*1dae0*/  STL [R1+0x3c40], R12 ;  /* 0x003c400c01007387 */ /* 0x000fe20000100800 */
[----:B0-----:R-:W-:-:S03]  /*1daf0*/  IADD3 R8, P5, R16, R28, RZ ;  /* 0x0000001c10087210 */ /* 0x001fc60007fbe0ff */
[----:B------:R-:W3:Y:S01]  /*1db00*/  LDL.LU R31, [R1+0x10] ;  /* 0x00001000011f7983 */ /* 0x000ee20000300800 */
[----:B-1----:R-:W-:-:S03]  /*1db10*/  IMAD.X R4, R21, 0x1, R33, P0 ;  /* 0x0000000115047824 */ /* 0x002fc600000e0621 */
        /* <DEDUP_REMOVED lines=8> */
[----:B0-----:R-:W-:Y:S01]  /*1dba0*/  IMAD.X R8, R17, 0x1, R29, P2 ;  /* 0x0000000111087824 */ /* 0x001fe200010e061d */
[----:B-1----:R-:W-:-:S04]  /*1dbb0*/  IADD3 R4, P2, R20, R27, RZ ;  /* 0x0000001b14047210 */ /* 0x002fc80007f5e0ff */
[----:B------:R0:W-:Y:S01]  /*1dbc0*/  STL [R1+0x3c1c], R8 ;  /* 0x003c1c0801007387 */ /* 0x0001e20000100800 */
[----:B-----5:R-:W-:-:S03]  /*1dbd0*/  IMAD.X R12, R17, 0x1, R32, P3 ;  /* 0x00000001110c7824 */ /* 0x020fc600018e0620 */
[----:B------:R1:W-:Y:S04]  /*1dbe0*/  STL [R1+0x3c28], R4 ;  /* 0x003c280401007387 */ /* 0x0003e80000100800 */
[----:B------:R5:W-:Y:S01]  /*1dbf0*/  STL [R1+0x3c20], R12 ;  /* 0x003c200c01007387 */ /* 0x000be20000100800 */
[----:B0-----:R-:W-:-:S03]  /*1dc00*/  IADD3 R8, P3, R20, R28, RZ ;  /* 0x0000001c14087210 */ /* 0x001fc60007f7e0ff */
[----:B------:R-:W3:Y:S01]  /*1dc10*/  LDL.LU R21, [R1+0xc] ;  /* 0x00000c0001157983 */ /* 0x000ee20000300800 */
[----:B-1----:R-:W-:-:S03]  /*1dc20*/  IMAD.X R4, R17, 0x1, R33, P4 ;  /* 0x0000000111047824 */ /* 0x002fc600020e0621 */
[----:B------:R0:W-:Y:S01]  /*1dc30*/  STL [R1+0x3c10], R8 ;  /* 0x003c100801007387 */ /* 0x0001e20000100800 */
[----:B-----5:R-:W-:-:S03]  /*1dc40*/  IMAD.X R12, R17, 0x1, R30, P5 ;  /* 0x00000001110c7824 */ /* 0x020fc600028e061e */
[----:B------:R1:W-:Y:S01]  /*1dc50*/  STL [R1+0x3c0c], R4 ;  /* 0x003c0c0401007387 */ /* 0x0003e20000100800 */
[C---:B0-----:R-:W-:Y:S02]  /*1dc60*/  IADD3 R8, P4, R24.reuse, R25, RZ ;  /* 0x0000001918087210 */ /* 0x041fe40007f9e0ff */
[----:B-1----:R-:W-:-:S03]  /*1dc70*/  IADD3 R4, P5, R24, R26, RZ ;  /* 0x0000001a18047210 */ /* 0x002fc60007fbe0ff */
[----:B------:R4:W-:Y:S04]  /*1dc80*/  STL [R1+0x3c14], R8 ;  /* 0x003c140801007387 */ /* 0x0009e80000100800 */
[----:B------:R0:W-:Y:S04]  /*1dc90*/  STL [R1+0x3bf8], R12 ;  /* 0x003bf80c01007387 */ /* 0x0001e80000100800 */
[----:B------:R1:W-:Y:S01]  /*1dca0*/  STL [R1+0x3c04], R4 ;  /* 0x003c040401007387 */ /* 0x0003e20000100800 */
[C---:B----4-:R-:W-:Y:S01]  /*1dcb0*/  IMAD.X R8, R11.reuse, 0x1, R29, P0 ;  /* 0x000000010b087824 */ /* 0x050fe200000e061d */
[----:B0-----:R-:W-:Y:S01]  /*1dcc0*/  IADD3 R12, P0, R24, R27, RZ ;  /* 0x0000001b180c7210 */ /* 0x001fe20007f1e0ff */
[----:B-1----:R-:W-:-:S03]  /*1dcd0*/  IMAD.X R4, R11, 0x1, R32, P1 ;  /* 0x000000010b047824 */ /* 0x002fc600008e0620 */
[----:B------:R0:W-:Y:S04]  /*1dce0*/  STL [R1+0x3bfc], R8 ;  /* 0x003bfc0801007387 */ /* 0x0001e80000100800 */
[----:B------:R-:W-:Y:S04]  /*1dcf0*/  STL [R1+0x3c08], R12 ;  /* 0x003c080c01007387 */ /* 0x000fe80000100800 */
[----:B------:R-:W4:Y:S01]  /*1dd00*/  LDL.LU R17, [R1+0x8] ;  /* 0x0000080001117983 */ /* 0x000f220000300800 */
[----:B0-----:R-:W-:-:S03]  /*1dd10*/  IADD3 R8, P1, R24, R28, RZ ;  /* 0x0000001c18087210 */ /* 0x001fc60007f3e0ff */
[----:B------:R0:W-:Y:S04]  /*1dd20*/  STL [R1+0x3c00], R4 ;  /* 0x003c000401007387 */ /* 0x0001e80000100800 */
[----:B------:R1:W-:Y:S01]  /*1dd30*/  STL [R1+0x3bf0], R8 ;  /* 0x003bf00801007387 */ /* 0x0003e20000100800 */
[C---:B0-----:R-:W-:Y:S01]  /*1dd40*/  IMAD.X R4, R11.reuse, 0x1, R33, P2 ;  /* 0x000000010b047824 */ /* 0x041fe200010e0621 */
[----:B------:R-:W-:Y:S01]  /*1dd50*/  IADD3 R12, P2, R10, R25, RZ ;  /* 0x000000190a0c7210 */ /* 0x000fe20007f5e0ff */
[----:B-1----:R-:W-:-:S03]  /*1dd60*/  IMAD.X R8, R11, 0x1, R30, P3 ;  /* 0x000000010b087824 */ /* 0x002fc600018e061e */
[----:B------:R0:W-:Y:S04]  /*1dd70*/  STL [R1+0x3bec], R4 ;  /* 0x003bec0401007387 */ /* 0x0001e80000100800 */
[----:B------:R-:W-:Y:S04]  /*1dd80*/  STL [R1+0x3bf4], R12 ;  /* 0x003bf40c01007387 */ /* 0x000fe80000100800 */
[----:B------:R1:W-:Y:S01]  /*1dd90*/  STL [R1+0x3bd8], R8 ;  /* 0x003bd80801007387 */ /* 0x0003e20000100800 */
[----:B0-----:R-:W-:-:S05]  /*1dda0*/  IADD3 R4, P3, R10, R26, RZ ;  /* 0x0000001a0a047210 */ /* 0x001fca0007f7e0ff */
[----:B------:R0:W-:Y:S01]  /*1ddb0*/  STL [R1+0x3be4], R4 ;  /* 0x003be40401007387 */ /* 0x0001e20000100800 */
[----:B--2---:R-:W-:Y:S01]  /*1ddc0*/  IMAD.X R11, R5, 0x1, R29, P4 ;  /* 0x00000001050b7824 */ /* 0x004fe200020e061d */
[----:B-1----:R-:W-:-:S04]  /*1ddd0*/  IADD3 R8, P4, R10, R27, RZ ;  /* 0x0000001b0a087210 */ /* 0x002fc80007f9e0ff */
[----:B------:R1:W-:Y:S01]  /*1dde0*/  STL [R1+0x3bdc], R11 ;  /* 0x003bdc0b01007387 */ /* 0x0003e20000100800 */
[----:B0-----:R-:W-:-:S03]  /*1ddf0*/  IMAD.X R4, R5, 0x1, R32, P5 ;  /* 0x0000000105047824 */ /* 0x001fc600028e0620 */
[----:B-1----:R-:W2:Y:S04]  /*1de00*/  LDL.LU R11, [R1+0x4] ;  /* 0x00000400010b7983 */ /* 0x002ea80000300800 */
[----:B------:R0:W-:Y:S04]  /*1de10*/  STL [R1+0x3be8], R8 ;  /* 0x003be80801007387 */ /* 0x0001e80000100800 */
[----:B------:R1:W-:Y:S01]  /*1de20*/  STL [R1+0x3be0], R4 ;  /* 0x003be00401007387 */ /* 0x0003e20000100800 */
[----:B0-----:R-:W-:Y:S01]  /*1de30*/  IADD3 R8, P5, R10, R28, RZ ;  /* 0x0000001c0a087210 */ /* 0x001fe20007fbe0ff */
[----:B------:R-:W-:Y:S01]  /*1de40*/  IMAD.X R10, R5, 0x1, R33, P0 ;  /* 0x00000001050a7824 */ /* 0x000fe200000e0621 */
[----:B-1----:R-:W-:-:S03]  /*1de50*/  IADD3 R4, P0, R14, R25, RZ ;  /* 0x000000190e047210 */ /* 0x002fc60007f1e0ff */
[----:B------:R0:W-:Y:S04]  /*1de60*/  STL [R1+0x3bd0], R8 ;  /* 0x003bd00801007387 */ /* 0x0001e80000100800 */
[----:B------:R-:W-:Y:S01]  /*1de70*/  STL [R1+0x3bcc], R10 ;  /* 0x003bcc0a01007387 */ /* 0x000fe20000100800 */
[----:B0-----:R-:W-:Y:S01]  /*1de80*/  IMAD.X R8, R5, 0x1, R30, P1 ;  /* 0x0000000105087824 */ /* 0x001fe200008e061e */
[C---:B------:R-:W-:Y:S02]  /*1de90*/  IADD3 R5, P1, R14.reuse, R26, RZ ;  /* 0x0000001a0e057210 */ /* 0x040fe40007f3e0ff */
[----:B------:R-:W-:Y:S04]  /*1dea0*/  STL [R1+0x3bd4], R4 ;  /* 0x003bd40401007387 */ /* 0x000fe80000100800 */
[----:B------:R-:W-:Y:S04]  /*1deb0*/  STL [R1+0x3bb8], R8 ;  /* 0x003bb80801007387 */ /* 0x000fe80000100800 */
[----:B------:R0:W-:Y:S04]  /*1dec0*/  STL [R1+0x3bc4], R5 ;  /* 0x003bc40501007387 */ /* 0x0001e80000100800 */
[----:B0-----:R-:W5:Y:S01]  /*1ded0*/  LDL.LU R5, [R1] ;  /* 0x0000000001057983 */ /* 0x001f620000300800 */
[----:B---3--:R-:W-:Y:S01]  /*1dee0*/  IMAD.X R4, R31, 0x1, R29, P2 ;  /* 0x000000011f047824 */ /* 0x008fe200010e061d */
[----:B------:R-:W-:-:S04]  /*1def0*/  IADD3 R8, P2, R14, R27, RZ ;  /* 0x0000001b0e087210 */ /* 0x000fc80007f5e0ff */
[----:B------:R0:W-:Y:S01]  /*1df00*/  STL [R1+0x3bbc], R4 ;  /* 0x003bbc0401007387 */ /* 0x0001e20000100800 */
[----:B------:R-:W-:-:S03]  /*1df10*/  IMAD.X R10, R31, 0x1, R33, P4 ;  /* 0x000000011f0a7824 */ /* 0x000fc600020e0621 */
[----:B------:R1:W-:Y:S01]  /*1df20*/  STL [R1+0x3bc8], R8 ;  /* 0x003bc80801007387 */ /* 0x0003e20000100800 */
[----:B0-----:R-:W-:Y:S01]  /*1df30*/  IMAD.X R4, R31, 0x1, R32, P3 ;  /* 0x000000011f047824 */ /* 0x001fe200018e0620 */
[----:B-1----:R-:W-:-:S04]  /*1df40*/  IADD3 R8, P3, R14, R28, RZ ;  /* 0x0000001c0e087210 */ /* 0x002fc80007f7e0ff */
[----:B------:R0:W-:Y:S04]  /*1df50*/  STL [R1+0x3bc0], R4 ;  /* 0x003bc00401007387 */ /* 0x0001e80000100800 */
[----:B------:R1:W-:Y:S01]  /*1df60*/  STL [R1+0x3bb0], R8 ;  /* 0x003bb00801007387 */ /* 0x0003e20000100800 */
[----:B0-----:R-:W-:-:S03]  /*1df70*/  IADD3 R4, P4, R22, R25, RZ ;  /* 0x0000001916047210 */ /* 0x001fc60007f9e0ff */
[----:B------:R0:W-:Y:S01]  /*1df80*/  STL [R1+0x3bac], R10 ;  /* 0x003bac0a01007387 */ /* 0x0001e20000100800 */
[----:B-1----:R-:W-:-:S03]  /*1df90*/  IMAD.X R8, R31, 0x1, R30, P5 ;  /* 0x000000011f087824 */ /* 0x002fc600028e061e */
[----:B------:R1:W-:Y:S01]  /*1dfa0*/  STL [R1+0x3bb4], R4 ;  /* 0x003bb40401007387 */ /* 0x0003e20000100800 */
[----:B0-----:R-:W-:-:S03]  /*1dfb0*/  IADD3 R10, P5, R22, R26, RZ ;  /* 0x0000001a160a7210 */ /* 0x001fc60007fbe0ff */
[----:B------:R0:W-:Y:S01]  /*1dfc0*/  STL [R1+0x3b98], R8 ;  /* 0x003b980801007387 */ /* 0x0001e20000100800 */
[----:B-1----:R-:W-:-:S03]  /*1dfd0*/  IMAD.X R4, R21, 0x1, R29, P0 ;  /* 0x0000000115047824 */ /* 0x002fc600000e061d */
[----:B------:R1:W-:Y:S04]  /*1dfe0*/  STL [R1+0x3ba4], R10 ;  /* 0x003ba40a01007387 */ /* 0x0003e80000100800 */
[----:B------:R3:W-:Y:S01]  /*1dff0*/  STL [R1+0x3b9c], R4 ;  /* 0x003b9c0401007387 */ /* 0x0007e20000100800 */
[----:B0-----:R-:W-:Y:S01]  /*1e000*/  IADD3 R8, P0, R22, R27, RZ ;  /* 0x0000001b16087210 */ /* 0x001fe20007f1e0ff */
[----:B-1----:R-:W-:-:S04]  /*1e010*/  IMAD.X R10, R21, 0x1, R32, P1 ;  /* 0x00000001150a7824 */ /* 0x002fc800008e0620 */
[----:B------:R0:W-:Y:S01]  /*1e020*/  STL [R1+0x3ba8], R8 ;  /* 0x003ba80801007387 */ /* 0x0001e20000100800 */
[----:B---3--:R-:W-:-:S03]  /*1e030*/  IADD3 R4, P1, R22, R28, RZ ;  /* 0x0000001c16047210 */ /* 0x008fc60007f3e0ff */
[----:B------:R1:W-:Y:S04]  /*1e040*/  STL [R1+0x3ba0], R10 ;  /* 0x003ba00a01007387 */ /* 0x0003e80000100800 */
[----:B------:R3:W-:Y:S01]  /*1e050*/  STL [R1+0x3b90], R4 ;  /* 0x003b900401007387 */ /* 0x0007e20000100800 */
[----:B0-----:R-:W-:Y:S01]  /*1e060*/  IMAD.X R8, R21, 0x1, R33, P2 ;  /* 0x0000000115087824 */ /* 0x001fe200010e0621 */
[----:B-1----:R-:W-:-:S04]  /*1e070*/  IADD3 R10, P2, R3, R25, RZ ;  /* 0x00000019030a7210 */ /* 0x002fc80007f5e0ff */
[----:B------:R0:W-:Y:S01]  /*1e080*/  STL [R1+0x3b8c], R8 ;  /* 0x003b8c0801007387 */ /* 0x0001e20000100800 */
[----:B---3--:R-:W-:-:S03]  /*1e090*/  IMAD.X R4, R21, 0x1, R30, P3 ;  /* 0x0000000115047824 */ /* 0x008fc600018e061e */
[----:B------:R4:W-:Y:S04]  /*1e0a0*/  STL [R1+0x3b94], R10 ;  /* 0x003b940a01007387 */ /* 0x0009e80000100800 */
[----:B------:R1:W-:Y:S01]  /*1e0b0*/  STL [R1+0x3b78], R4 ;  /* 0x003b780401007387 */ /* 0x0003e20000100800 */
[----:B0-----:R-:W-:-:S05]  /*1e0c0*/  IADD3 R8, P3, R3, R26, RZ ;  /* 0x0000001a03087210 */ /* 0x001fca0007f7e0ff */
[----:B------:R0:W-:Y:S01]  /*1e0d0*/  STL [R1+0x3b84], R8 ;  /* 0x003b840801007387 */ /* 0x0001e20000100800 */
[----:B------:R-:W-:Y:S01]  /*1e0e0*/  SHF.R.S32.HI R34, RZ, 0x1f, R9 ;  /* 0x0000001fff227819 */ /* 0x000fe20000011409 */
[----:B----4-:R-:W-:Y:S01]  /*1e0f0*/  IMAD.X R10, R17, 0x1, R29, P4 ;  /* 0x00000001110a7824 */ /* 0x010fe200020e061d */
[----:B-1----:R-:W-:Y:S01]  /*1e100*/  IADD3 R4, P4, R3, R27, RZ ;  /* 0x0000001b03047210 */ /* 0x002fe20007f9e0ff */
[----:B0-----:R-:W-:Y:S01]  /*1e110*/  IMAD.X R8, R17, 0x1, R32, P5 ;  /* 0x0000000111087824 */ /* 0x001fe200028e0620 */
[----:B------:R-:W-:Y:S02]  /*1e120*/  IADD3 R3, P5, R3, R28, RZ ;  /* 0x0000001c03037210 */ /* 0x000fe40007fbe0ff */
[----:B------:R-:W-:Y:S04]  /*1e130*/  STL [R1+0x3b7c], R10 ;  /* 0x003b7c0a01007387 */ /* 0x000fe80000100800 */
[----:B------:R0:W-:Y:S04]  /*1e140*/  STL [R1+0x3b88], R4 ;  /* 0x003b880401007387 */ /* 0x0001e80000100800 */
[----:B------:R1:W-:Y:S01]  /*1e150*/  STL [R1+0x3b80], R8 ;  /* 0x003b800801007387 */ /* 0x0003e20000100800 */
[----:B0-----:R-:W-:-:S03]  /*1e160*/  IMAD.X R4, R17, 0x1, R33, P0 ;  /* 0x0000000111047824 */ /* 0x001fc600000e0621 */
[----:B------:R0:W-:Y:S01]  /*1e170*/  STL [R1+0x3b70], R3 ;  /* 0x003b700301007387 */ /* 0x0001e20000100800 */
[----:B-1----:R-:W-:-:S03]  /*1e180*/  IADD3 R8, P0, R6, R25, RZ ;  /* 0x0000001906087210 */ /* 0x002fc60007f1e0ff */
[----:B------:R1:W-:Y:S01]  /*1e190*/  STL [R1+0x3b6c], R4 ;  /* 0x003b6c0401007387 */ /* 0x0003e20000100800 */
[----:B0-----:R-:W-:-:S03]  /*1e1a0*/  IMAD.X R3, R17, 0x1, R30, P1 ;  /* 0x0000000111037824 */ /* 0x001fc600008e061e */
[----:B------:R2:W-:Y:S01]  /*1e1b0*/  STL [R1+0x3b74], R8 ;  /* 0x003b740801007387 */ /* 0x0005e20000100800 */
[----:B-1----:R-:W-:-:S03]  /*1e1c0*/  IADD3 R4, P1, R6, R26, RZ ;  /* 0x0000001a06047210 */ /* 0x002fc60007f3e0ff */
[----:B------:R0:W-:Y:S04]  /*1e1d0*/  STL [R1+0x3b58], R3 ;  /* 0x003b580301007387 */ /* 0x0001e80000100800 */
[----:B------:R1:W-:Y:S01]  /*1e1e0*/  STL [R1+0x3b64], R4 ;  /* 0x003b640401007387 */ /* 0x0003e20000100800 */
[C---:B--2---:R-:W-:Y:S01]  /*1e1f0*/  IMAD.X R8, R11.reuse, 0x1, R29, P2 ;  /* 0x000000010b087824 */ /* 0x044fe200010e061d */
[C---:B0-----:R-:W-:Y:S01]  /*1e200*/  IADD3 R3, P2, R6.reuse, R27, RZ ;  /* 0x0000001b06037210 */ /* 0x041fe20007f5e0ff */
[C---:B-1----:R-:W-:Y:S01]  /*1e210*/  IMAD.X R4, R11.reuse, 0x1, R32, P3 ;  /* 0x000000010b047824 */ /* 0x042fe200018e0620 */
[----:B------:R-:W-:Y:S02]  /*1e220*/  IADD3 R6, P3, R6, R28, RZ ;  /* 0x0000001c06067210 */ /* 0x000fe40007f7e0ff */
[----:B------:R-:W-:Y:S04]  /*1e230*/  STL [R1+0x3b5c], R8 ;  /* 0x003b5c0801007387 */ /* 0x000fe80000100800 */
[----:B------:R0:W-:Y:S04]  /*1e240*/  STL [R1+0x3b68], R3 ;  /* 0x003b680301007387 */ /* 0x0001e80000100800 */
[----:B------:R1:W-:Y:S01]  /*1e250*/  STL [R1+0x3b60], R4 ;  /* 0x003b600401007387 */ /* 0x0003e20000100800 */
[----:B0-----:R-:W-:-:S03]  /*1e260*/  IMAD.X R3, R11, 0x1, R33, P4 ;  /* 0x000000010b037824 */ /* 0x001fc600020e0621 */
[----:B------:R0:W-:Y:S01]  /*1e270*/  STL [R1+0x3b50], R6 ;  /* 0x003b500601007387 */ /* 0x0001e20000100800 */
[----:B-1----:R-:W-:-:S03]  /*1e280*/  IADD3 R4, P4, R13, R25, RZ ;  /* 0x000000190d047210 */ /* 0x002fc60007f9e0ff */
[----:B------:R1:W-:Y:S04]  /*1e290*/  STL [R1+0x3b4c], R3 ;  /* 0x003b4c0301007387 */ /* 0x0003e80000100800 */
[----:B------:R5:W-:Y:S01]  /*1e2a0*/  STL [R1+0x3b54], R4 ;  /* 0x003b540401007387 */ /* 0x000be20000100800 */
[----:B0-----:R-:W-:Y:S01]  /*1e2b0*/  IMAD.X R6, R11, 0x1, R30, P5 ;  /* 0x000000010b067824 */ /* 0x001fe200028e061e */
[----:B-1----:R-:W-:-:S04]  /*1e2c0*/  IADD3 R3, P5, R13, R26, RZ ;  /* 0x0000001a0d037210 */ /* 0x002fc80007fbe0ff */
[----:B------:R0:W-:Y:S04]  /*1e2d0*/  STL [R1+0x3b38], R6 ;  /* 0x003b380601007387 */ /* 0x0001e80000100800 */
[----:B------:R1:W-:Y:S01]  /*1e2e0*/  STL [R1+0x3b44], R3 ;  /* 0x003b440301007387 */ /* 0x0003e20000100800 */
[----:B-----5:R-:W-:Y:S01]  /*1e2f0*/  IMAD.X R4, R5, 0x1, R29, P0 ;  /* 0x0000000105047824 */ /* 0x020fe200000e061d */
[----:B0-----:R-:W-:Y:S01]  /*1e300*/  IADD3 R6, P0, R13, R27, RZ ;  /* 0x0000001b0d067210 */ /* 0x001fe20007f1e0ff */
[----:B-1----:R-:W-:-:S03]  /*1e310*/  IMAD.X R3, R5, 0x1, R32, P1 ;  /* 0x0000000105037824 */ /* 0x002fc600008e0620 */
[----:B------:R0:W-:Y:S04]  /*1e320*/  STL [R1+0x3b3c], R4 ;  /* 0x003b3c0401007387 */ /* 0x0001e80000100800 */
[----:B------:R1:W-:Y:S01]  /*1e330*/  STL [R1+0x3b48], R6 ;  /* 0x003b480601007387 */ /* 0x0003e20000100800 */
[----:B0-----:R-:W-:-:S03]  /*1e340*/  IADD3 R4, P1, R13, R28, RZ ;  /* 0x0000001c0d047210 */ /* 0x001fc60007f3e0ff */
[----:B------:R0:W-:Y:S01]  /*1e350*/  STL [R1+0x3b40], R3 ;  /* 0x003b400301007387 */ /* 0x0001e20000100800 */
[----:B-1----:R-:W-:-:S03]  /*1e360*/  IMAD.X R6, R5, 0x1, R33, P2 ;  /* 0x0000000105067824 */ /* 0x002fc600010e0621 */
[----:B------:R1:W-:Y:S01]  /*1e370*/  STL [R1+0x3b30], R4 ;  /* 0x003b300401007387 */ /* 0x0003e20000100800 */
[----:B0-----:R-:W-:-:S03]  /*1e380*/  IADD3 R3, P2, R18, R25, RZ ;  /* 0x0000001912037210 */ /* 0x001fc60007f5e0ff */
[----:B------:R-:W-:Y:S01]  /*1e390*/  STL [R1+0x3b2c], R6 ;  /* 0x003b2c0601007387 */ /* 0x000fe20000100800 */
[----:B-1----:R-:W-:Y:S01]  /*1e3a0*/  IMAD.X R4, R5, 0x1, R30, P3 ;  /* 0x0000000105047824 */ /* 0x002fe200018e061e */
[C---:B------:R-:W-:Y:S02]  /*1e3b0*/  IADD3 R5, P3, R18.reuse, R26, RZ ;  /* 0x0000001a12057210 */ /* 0x040fe40007f7e0ff */
[----:B------:R0:W-:Y:S04]  /*1e3c0*/  STL [R1+0x3b34], R3 ;  /* 0x003b340301007387 */ /* 0x0001e80000100800 */
[----:B------:R1:W-:Y:S04]  /*1e3d0*/  STL [R1+0x3b18], R4 ;  /* 0x003b180401007387 */ /* 0x0003e80000100800 */
[----:B------:R2:W-:Y:S01]  /*1e3e0*/  STL [R1+0x3b24], R5 ;  /* 0x003b240501007387 */ /* 0x0005e20000100800 */
[----:B0-----:R-:W-:Y:S01]  /*1e3f0*/  IMAD.X R3, R61, 0x1, R29, P4 ;  /* 0x000000013d037824 */ /* 0x001fe200020e061d */
[----:B-1----:R-:W-:-:S04]  /*1e400*/  IADD3 R4, P4, R18, R27, RZ ;  /* 0x0000001b12047210 */ /* 0x002fc80007f9e0ff */
[----:B------:R0:W-:Y:S01]  /*1e410*/  STL [R1+0x3b1c], R3 ;  /* 0x003b1c0301007387 */ /* 0x0001e20000100800 */
[----:B--2---:R-:W-:-:S03]  /*1e420*/  IMAD.X R5, R61, 0x1, R32, P5 ;  /* 0x000000013d057824 */ /* 0x004fc600028e0620 */
[----:B------:R1:W-:Y:S04]  /*1e430*/  STL [R1+0x3b28], R4 ;  /* 0x003b280401007387 */ /* 0x0003e80000100800 */
[----:B------:R2:W-:Y:S01]  /*1e440*/  STL [R1+0x3b20], R5 ;  /* 0x003b200501007387 */ /* 0x0005e20000100800 */
[----:B0-----:R-:W-:Y:S01]  /*1e450*/  IADD3 R3, P5, R18, R28, RZ ;  /* 0x0000001c12037210 */ /* 0x001fe20007fbe0ff */
[----:B-1----:R-:W-:-:S04]  /*1e460*/  IMAD.X R4, R61, 0x1, R33, P0 ;  /* 0x000000013d047824 */ /* 0x002fc800000e0621 */
[----:B------:R0:W-:Y:S01]  /*1e470*/  STL [R1+0x3b10], R3 ;  /* 0x003b100301007387 */ /* 0x0001e20000100800 */
[----:B--2---:R-:W-:-:S03]  /*1e480*/  IADD3 R5, P0, R23, R25, RZ ;  /* 0x0000001917057210 */ /* 0x004fc60007f1e0ff */
        /* <DEDUP_REMOVED lines=38> */
[----:B0-----:R-:W-:-:S03]  /*1e6f0*/  IMAD.X R3, R34, 0x1, R29, P4 ;  /* 0x0000000122037824 */ /* 0x001fc600020e061d */
[----:B------:R-:W3:Y:S01]  /*1e700*/  LDL.LU R31, [R1+0x48] ;  /* 0x00004800011f7983 */ /* 0x000ee20000300800 */
[----:B-1----:R-:W-:-:S03]  /*1e710*/  IADD3 R4, P4, R19, R27, RZ ;  /* 0x0000001b13047210 */ /* 0x002fc60007f9e0ff */
[----:B------:R0:W-:Y:S01]  /*1e720*/  STL [R1+0x3abc], R3 ;  /* 0x003abc0301007387 */ /* 0x0001e20000100800 */
[----:B--2---:R-:W-:-:S03]  /*1e730*/  IMAD.X R5, R34, 0x1, R33, P0 ;  /* 0x0000000122057824 */ /* 0x004fc600000e0621 */
[----:B------:R1:W-:Y:S01]  /*1e740*/  STL [R1+0x3ac8], R4 ;  /* 0x003ac80401007387 */ /* 0x0003e20000100800 */
[----:B0-----:R-:W-:Y:S01]  /*1e750*/  IMAD.X R3, R34, 0x1, R32, P5 ;  /* 0x0000000122037824 */ /* 0x001fe200028e0620 */
[----:B-1----:R-:W-:-:S04]  /*1e760*/  IADD3 R4, P5, R19, R28, RZ ;  /* 0x0000001c13047210 */ /* 0x002fc80007fbe0ff */
[----:B------:R0:W-:Y:S01]  /*1e770*/  STL [R1+0x3ac0], R3 ;  /* 0x003ac00301007387 */ /* 0x0001e20000100800 */
[----:B------:R-:W-:-:S03]  /*1e780*/  SHF.R.S32.HI R35, RZ, 0x1f, R19 ;  /* 0x0000001fff237819 */ /* 0x000fc60000011413 */
        /* <DEDUP_REMOVED lines=9> */
[----:B-1----:R-:W-:Y:S02]  /*1e820*/  IADD3 R4, P2, R2, R27, RZ ;  /* 0x0000001b02047210 */ /* 0x002fe40007f5e0ff */
[----:B--2---:R-:W2:Y:S01]  /*1e830*/  LDL.LU R5, [R1+0x58] ;  /* 0x0000580001057983 */ /* 0x004ea20000300800 */
[----:B------:R-:W-:-:S03]  /*1e840*/  SHF.R.S32.HI R36, RZ, 0x1f, R2 ;  /* 0x0000001fff247819 */ /* 0x000fc60000011402 */
[----:B------:R0:W-:Y:S04]  /*1e850*/  STL [R1+0x3a9c], R3 ;  /* 0x003a9c0301007387 */ /* 0x0001e80000100800 */
[----:B------:R1:W-:Y:S01]  /*1e860*/  STL [R1+0x3aa8], R4 ;  /* 0x003aa80401007387 */ /* 0x0003e20000100800 */
[C---:B0-----:R-:W-:Y:S01]  /*1e870*/  IMAD.X R3, R35.reuse, 0x1, R32, P3 ;  /* 0x0000000123037824 */ /* 0x041fe200018e0620 */
[----:B------:R-:W-:Y:S01]  /*1e880*/  IADD3 R2, P3, R2, R28, RZ ;  /* 0x0000001c02027210 */ /* 0x000fe20007f7e0ff */
[----:B-1----:R-:W-:-:S03]  /*1e890*/  IMAD.X R4, R35, 0x1, R33, P4 ;  /* 0x0000000123047824 */ /* 0x002fc600020e0621 */
[----:B------:R0:W-:Y:S04]  /*1e8a0*/  STL [R1+0x3aa0], R3 ;  /* 0x003aa00301007387 */ /* 0x0001e80000100800 */
[----:B------:R1:W-:Y:S04]  /*1e8b0*/  STL [R1+0x3a90], R2 ;  /* 0x003a900201007387 */ /* 0x0003e80000100800 */
[----:B------:R4:W-:Y:S01]  /*1e8c0*/  STL [R1+0x3a8c], R4 ;  /* 0x003a8c0401007387 */ /* 0x0009e20000100800 */
[----:B0-----:R-:W-:Y:S01]  /*1e8d0*/  IADD3 R3, P4, R7, R25, RZ ;  /* 0x0000001907037210 */ /* 0x001fe20007f9e0ff */
[----:B-1----:R-:W-:-:S04]  /*1e8e0*/  IMAD.X R2, R35, 0x1, R30, P5 ;  /* 0x0000000123027824 */ /* 0x002fc800028e061e */
[----:B------:R0:W-:Y:S01]  /*1e8f0*/  STL [R1+0x3a94], R3 ;  /* 0x003a940301007387 */ /* 0x0001e20000100800 */
[----:B----4-:R-:W-:-:S03]  /*1e900*/  IADD3 R4, P5, R7, R26, RZ ;  /* 0x0000001a07047210 */ /* 0x010fc60007fbe0ff */
[----:B------:R1:W-:Y:S04]  /*1e910*/  STL [R1+0x3a78], R2 ;  /* 0x003a780201007387 */ /* 0x0003e80000100800 */
[----:B------:R4:W-:Y:S01]  /*1e920*/  STL [R1+0x3a84], R4 ;  /* 0x003a840401007387 */ /* 0x0009e20000100800 */
[----:B0-----:R-:W-:-:S03]  /*1e930*/  IMAD.X R3, R36, 0x1, R29, P0 ;  /* 0x0000000124037824 */ /* 0x001fc600000e061d */
[----:B------:R-:W5:Y:S01]  /*1e940*/  LDL.LU R21, [R1+0x6c] ;  /* 0x00006c0001157983 */ /* 0x000f620000300800 */
[----:B-1----:R-:W-:-:S03]  /*1e950*/  IADD3 R2, P0, R7, R27, RZ ;  /* 0x0000001b07027210 */ /* 0x002fc60007f1e0ff */
[----:B------:R0:W-:Y:S01]  /*1e960*/  STL [R1+0x3a7c], R3 ;  /* 0x003a7c0301007387 */ /* 0x0001e20000100800 */
[----:B----4-:R-:W-:-:S03]  /*1e970*/  IMAD.X R4, R36, 0x1, R33, P2 ;  /* 0x0000000124047824 */ /* 0x010fc600010e0621 */
[----:B------:R1:W-:Y:S01]  /*1e980*/  STL [R1+0x3a88], R2 ;  /* 0x003a880201007387 */ /* 0x0003e20000100800 */
[----:B0-----:R-:W-:Y:S01]  /*1e990*/  IMAD.X R3, R36, 0x1, R32, P1 ;  /* 0x0000000124037824 */ /* 0x001fe200008e0620 */
[----:B-1----:R-:W-:-:S04]  /*1e9a0*/  IADD3 R2, P1, R7, R28, RZ ;  /* 0x0000001c07027210 */ /* 0x002fc80007f3e0ff */
        /* <DEDUP_REMOVED lines=8> */
[----:B------:R4:W-:Y:S04]  /*1ea30*/  STL [R1+0x3a64], R4 ;  /* 0x003a640401007387 */ /* 0x0009e80000100800 */
[----:B------:R-:W5:Y:S01]  /*1ea40*/  LDL.LU R17, [R1+0x70] ;  /* 0x0000700001117983 */ /* 0x000f620000300800 */
[----:B0-----:R-:W-:Y:S01]  /*1ea50*/  IMAD.X R3, R37, 0x1, R29, P4 ;  /* 0x0000000125037824 */ /* 0x001fe200020e061d */
[----:B-1----:R-:W-:-:S04]  /*1ea60*/  IADD3 R2, P4, R15, R27, RZ ;  /* 0x0000001b0f027210 */ /* 0x002fc80007f9e0ff */
[----:B------:R0:W-:Y:S01]  /*1ea70*/  STL [R1+0x3a5c], R3 ;  /* 0x003a5c0301007387 */ /* 0x0001e20000100800 */
[----:B----4-:R-:W-:-:S03]  /*1ea80*/  IMAD.X R4, R37, 0x1, R33, P0 ;  /* 0x0000000125047824 */ /* 0x010fc600000e0621 */
[----:B------:R1:W-:Y:S01]  /*1ea90*/  STL [R1+0x3a68], R2 ;  /* 0x003a680201007387 */ /* 0x0003e20000100800 */
[----:B0-----:R-:W-:Y:S01]  /*1eaa0*/  IMAD.X R3, R37, 0x1, R32, P5 ;  /* 0x0000000125037824 */ /* 0x001fe200028e0620 */
[----:B-1----:R-:W-:-:S04]  /*1eab0*/  IADD3 R2, P5, R15, R28, RZ ;  /* 0x0000001c0f027210 */ /* 0x002fc80007fbe0ff */
[----:B------:R-:W-:Y:S04]  /*1eac0*/  STL [R1+0x3a60], R3 ;  /* 0x003a600301007387 */ /* 0x000fe80000100800 */
[----:B------:R0:W-:Y:S04]  /*1ead0*/  STL [R1+0x3a50], R2 ;  /* 0x003a500201007387 */ /* 0x0001e80000100800 */
[----:B------:R1:W-:Y:S01]  /*1eae0*/  STL [R1+0x3a4c], R4 ;  /* 0x003a4c0401007387 */ /* 0x0003e20000100800 */
[----:B0-----:R-:W-:Y:S01]  /*1eaf0*/  IMAD.X R2, R37, 0x1, R30, P1 ;  /* 0x0000000125027824 */ /* 0x001fe200008e061e */
[----:B---3--:R-:W-:-:S02]  /*1eb00*/  IADD3 R3, P0, R31, R25, RZ ;  /* 0x000000191f037210 */ /* 0x008fc40007f1e0ff */
[----:B-1----:R-:W-:-:S03]  /*1eb10*/  IADD3 R4, P1, R31, R26, RZ ;  /* 0x0000001a1f047210 */ /* 0x002fc60007f3e0ff */
[----:B------:R0:W-:Y:S04]  /*1eb20*/  STL [R1+0x3a54], R3 ;  /* 0x003a540301007387 */ /* 0x0001e80000100800 */
[----:B------:R1:W-:Y:S04]  /*1eb30*/  STL [R1+0x3a2c], R2 ;  /* 0x003a2c0201007387 */ /* 0x0003e80000100800 */
[----:B------:R3:W-:Y:S01]  /*1eb40*/  STL [R1+0x3a3c], R4 ;  /* 0x003a3c0401007387 */ /* 0x0007e20000100800 */
[----:B0-----:R-:W-:-:S03]  /*1eb50*/  IMAD.X R3, R38, 0x1, R29, P2 ;  /* 0x0000000126037824 */ /* 0x001fc600010e061d */
[----:B------:R-:W4:Y:S01]  /*1eb60*/  LDL.LU R11, [R1+0x74] ;  /* 0x00007400010b7983 */ /* 0x000f220000300800 */
[----:B-1----:R-:W-:-:S03]  /*1eb70*/  IADD3 R2, P2, R31, R27, RZ ;  /* 0x0000001b1f027210 */ /* 0x002fc60007f5e0ff */
[----:B------:R0:W-:Y:S01]  /*1eb80*/  STL [R1+0x3a30], R3 ;  /* 0x003a300301007387 */ /* 0x0001e20000100800 */
[----:B---3--:R-:W-:-:S03]  /*1eb90*/  IMAD.X R4, R38, 0x1, R33, P4 ;  /* 0x0000000126047824 */ /* 0x008fc600020e0621 */
[----:B------:R1:W-:Y:S01]  /*1eba0*/  STL [R1+0x3a40], R2 ;  /* 0x003a400201007387 */ /* 0x0003e20000100800 */
[----:B0-----:R-:W-:Y:S01]  /*1ebb0*/  IMAD.X R3, R38, 0x1, R32, P3 ;  /* 0x0000000126037824 */ /* 0x001fe200018e0620 */
[----:B-1----:R-:W-:-:S04]  /*1ebc0*/  IADD3 R2, P3, R31, R28, RZ ;  /* 0x0000001c1f027210 */ /* 0x002fc80007f7e0ff */
[----:B------:R-:W-:Y:S04]  /*1ebd0*/  STL [R1+0x3a34], R3 ;  /* 0x003a340301007387 */ /* 0x000fe80000100800 */
[----:B------:R0:W-:Y:S04]  /*1ebe0*/  STL [R1+0x3a44], R2 ;  /* 0x003a440201007387 */ /* 0x0001e80000100800 */
[----:B------:R1:W-:Y:S01]  /*1ebf0*/  STL [R1+0x3a38], R4 ;  /* 0x003a380401007387 */ /* 0x0003e20000100800 */
[----:B0-----:R-:W-:Y:S01]  /*1ec00*/  IMAD.X R2, R38, 0x1, R30, P5 ;  /* 0x0000000126027824 */ /* 0x001fe200028e061e */
[----:B--2---:R-:W-:-:S02]  /*1ec10*/  IADD3 R3, P4, R5, R25, RZ ;  /* 0x0000001905037210 */ /* 0x004fc40007f9e0ff */
[----:B-1----:R-:W-:-:S03]  /*1ec20*/  IADD3 R4, P5, R5, R26, RZ ;  /* 0x0000001a05047210 */ /* 0x002fc60007fbe0ff */
[----:B------:R0:W-:Y:S04]  /*1ec30*/  STL [R1+0x3a48], R3 ;  /* 0x003a480301007387 */ /* 0x0001e80000100800 */
        /* <DEDUP_REMOVED lines=10> */
[----:B------:R5:W-:Y:S04]  /*1ece0*/  STL [R1+0x3a14], R3 ;  /* 0x003a140301007387 */ /* 0x000be80000100800 */
[----:B------:R0:W-:Y:S04]  /*1ecf0*/  STL [R1+0x3a24], R2 ;  /* 0x003a240201007387 */ /* 0x0001e80000100800 */
[----:B------:R1:W-:Y:S01]  /*1ed00*/  STL [R1+0x3a18], R4 ;  /* 0x003a180401007387 */ /* 0x0003e20000100800 */
[----:B-----5:R-:W-:Y:S01]  /*1ed10*/  IADD3 R3, P2, R21, R25, RZ ;  /* 0x0000001915037210 */ /* 0x020fe20007f5e0ff */
[----:B0-----:R-:W-:-:S04]  /*1ed20*/  IMAD.X R2, R39, 0x1, R30, P3 ;  /* 0x0000000127027824 */ /* 0x001fc800018e061e */
[----:B------:R0:W-:Y:S01]  /*1ed30*/  STL [R1+0x3a28], R3 ;  /* 0x003a280301007387 */ /* 0x0001e20000100800 */
[----:B-1----:R-:W-:-:S03]  /*1ed40*/  IADD3 R4, P3, R21, R26, RZ ;  /* 0x0000001a15047210 */ /* 0x002fc60007f7e0ff */
[----:B------:R1:W-:Y:S04]  /*1ed50*/  STL [R1+0x39ec], R2 ;  /* 0x0039ec0201007387 */ /* 0x0003e80000100800 */
[----:B------:R2:W-:Y:S01]  /*1ed60*/  STL [R1+0x39fc], R4 ;  /* 0x0039fc0401007387 */ /* 0x0005e20000100800 */
[----:B0-----:R-:W-:-:S03]  /*1ed70*/  IMAD.X R3, R40, 0x1, R29, P4 ;  /* 0x0000000128037824 */ /* 0x001fc600020e061d */
[----:B------:R-:W5:Y:S01]  /*1ed80*/  LDL.LU R5, [R1+0x7c] ;  /* 0x00007c0001057983 */ /* 0x000f620000300800 */
        /* <DEDUP_REMOVED lines=12> */
[----:B--2---:R-:W-:-:S03]  /*1ee50*/  IADD3 R4, P1, R17, R26, RZ ;  /* 0x0000001a11047210 */ /* 0x004fc60007f3e0ff */
[----:B------:R1:W-:Y:S04]  /*1ee60*/  STL [R1+0x39cc], R2 ;  /* 0x0039cc0201007387 */ /* 0x0003e80000100800 */
[----:B------:R2:W-:Y:S04]  /*1ee70*/  STL [R1+0x39dc], R4 ;  /* 0x0039dc0401007387 */ /* 0x0005e80000100800 */
[----:B------:R-:W5:Y:S01]  /*1ee80*/  LDL.LU R21, [R1+0x80] ;  /* 0x0000800001157983 */ /* 0x000f620000300800 */
[----:B0-----:R-:W-:Y:S01]  /*1ee90*/  IMAD.X R3, R41, 0x1, R29, P2 ;  /* 0x0000000129037824 */ /* 0x001fe200010e061d */
[----:B-1----:R-:W-:-:S04]  /*1eea0*/  IADD3 R2, P2, R17, R27, RZ ;  /* 0x0000001b11027210 */ /* 0x002fc80007f5e0ff */
[----:B------:R0:W-:Y:S01]  /*1eeb0*/  STL [R1+0x39d0], R3 ;  /* 0x0039d00301007387 */ /* 0x0001e20000100800 */
[----:B--2---:R-:W-:-:S03]  /*1eec0*/  IMAD.X R4, R41, 0x1, R33, P4 ;  /* 0x0000000129047824 */ /* 0x004fc600020e0621 */
[----:B------:R1:W-:Y:S01]  /*1eed0*/  STL [R1+0x39e0], R2 ;  /* 0x0039e00201007387 */ /* 0x0003e20000100800 */
[----:B0-----:R-:W-:Y:S01]  /*1eee0*/  IMAD.X R3, R41, 0x1, R32, P3 ;  /* 0x0000000129037824 */ /* 0x001fe200018e0620 */
[----:B-1----:R-:W-:-:S04]  /*1eef0*/  IADD3 R2, P3, R17, R28, RZ ;  /* 0x0000001c11027210 */ /* 0x002fc80007f7e0ff */
[----:B------:R-:W-:Y:S01]  /*1ef00*/  STL [R1+0x39d4], R3 ;  /* 0x0039d40301007387 */ /* 0x000fe20000100800 */
[----:B------:R-:W-:-:S03]  /*1ef10*/  SHF.R.S32.HI R42, RZ, 0x1f, R42 ;  /* 0x0000001fff2a7819 */ /* 0x000fc6000001142a */
[----:B------:R0:W-:Y:S04]  /*1ef20*/  STL [R1+0x39e4], R2 ;  /* 0x0039e40201007387 */ /* 0x0001e80000100800 */
[----:B------:R1:W-:Y:S01]  /*1ef30*/  STL [R1+0x39d8], R4 ;  /* 0x0039d80401007387 */ /* 0x0003e20000100800 */
[----:B0-----:R-:W-:Y:S01]  /*1ef40*/  IMAD.X R2, R41, 0x1, R30, P5 ;  /* 0x0000000129027824 */ /* 0x001fe200028e061e */
[----:B------:R-:W-:Y:S02]  /*1ef50*/  SHF.R.S32.HI R43, RZ, 0x1f, R43 ;  /* 0x0000001fff2b7819 */ /* 0x000fe4000001142b */
[----:B------:R-:W-:Y:S02]  /*1ef60*/  SHF.R.S32.HI R44, RZ, 0x1f, R44 ;  /* 0x0000001fff2c7819 */ /* 0x000fe4000001142c */
[----:B----4-:R-:W-:-:S02]  /*1ef70*/  IADD3 R3, P4, R11, R25, RZ ;  /* 0x000000190b037210 */ /* 0x010fc40007f9e0ff */
        /* <DEDUP_REMOVED lines=8> */
[----:B--2---:R-:W-:-:S03]  /*1f000*/  IMAD.X R4, R42, 0x1, R33, P2 ;  /* 0x000000012a047824 */ /* 0x004fc600010e0621 */
        /* <DEDUP_REMOVED lines=47> */
[----:B------:R-:W-:-:S05]  /*1f300*/  SHF.R.S32.HI R45, RZ, 0x1f, R45 ;  /* 0x0000001fff2d7819 */ /* 0x000fca000001142d */
[----:B0-----:R-:W-:Y:S01]  /*1f310*/  IMAD.X R3, R45, 0x1, R29, P0 ;  /* 0x000000012d037824 */ /* 0x001fe200000e061d */
[----:B-1----:R-:W-:-:S04]  /*1f320*/  IADD3 R2, P0, R21, R27, RZ ;  /* 0x0000001b15027210 */ /* 0x002fc80007f1e0ff */
[----:B------:R0:W-:Y:S04]  /*1f330*/  STL [R1+0x3950], R3 ;  /* 0x0039500301007387 */ /* 0x0001e80000100800 */
[----:B------:R1:W-:Y:S01]  /*1f340*/  STL [R1+0x3960], R2 ;  /* 0x0039600201007387 */ /* 0x0003e20000100800 */
[C---:B--2---:R-:W-:Y:S02]  /*1f350*/  IMAD.X R4, R45.reuse, 0x1, R33, P2 ;  /* 0x000000012d047824 */ /* 0x044fe400010e0621 */
        /* <DEDUP_REMOVED lines=12> */
[----:B------:R1:W-:Y:S01]  /*1f420*/  STL [R1+0x392c], R2 ;  /* 0x00392c0201007387 */ /* 0x0003e20000100800 */
[----:B0-----:R-:W-:-:S03]  /*1f430*/  IMAD.X R3, R46, 0x1, R29, P4 ;  /* 0x000000012e037824 */ /* 0x001fc600020e061d */
[----:B------:R0:W-:Y:S01]  /*1f440*/  STL [R1+0x393c], R4 ;  /* 0x00393c0401007387 */ /* 0x0001e20000100800 */
[----:B-1----:R-:W-:-:S03]  /*1f450*/  IADD3 R2, P4, R17, R27, RZ ;  /* 0x0000001b11027210 */ /* 0x002fc60007f9e0ff */
[----:B------:R-:W2:Y:S04]  /*1f460*/  LDL.LU R21, [R1+0xac] ;  /* 0x0000ac0001157983 */ /* 0x000ea80000300800 */
[----:B------:R1:W-:Y:S04]  /*1f470*/  STL [R1+0x3930], R3 ;  /* 0x0039300301007387 */ /* 0x0003e80000100800 */
[----:B------:R4:W-:Y:S01]  /*1f480*/  STL [R1+0x3940], R2 ;  /* 0x0039400201007387 */ /* 0x0009e20000100800 */
[C---:B0-----:R-:W-:Y:S02]  /*1f490*/  IMAD.X R4, R46.reuse, 0x1, R33, P0 ;  /* 0x000000012e047824 */ /* 0x041fe400000e0621 */
[----:B-1----:R-:W-:Y:S01]  /*1f4a0*/  IMAD.X R3, R46, 0x1, R32, P5 ;  /* 0x000000012e037824 */ /* 0x002fe200028e0620 */
[----:B----4-:R-:W-:-:S04]  /*1f4b0*/  IADD3 R2, P5, R17, R28, RZ ;  /* 0x0000001c11027210 */ /* 0x010fc80007fbe0ff */
[----:B------:R3:W-:Y:S04]  /*1f4c0*/  STL [R1+0x3934], R3 ;  /* 0x0039340301007387 */ /* 0x0007e80000100800 */
[----:B------:R0:W-:Y:S04]  /*1f4d0*/  STL [R1+0x3944], R2 ;  /* 0x0039440201007387 */ /* 0x0001e80000100800 */
[----:B------:R1:W-:Y:S01]  /*1f4e0*/  STL [R1+0x3938], R4 ;  /* 0x0039380401007387 */ /* 0x0003e20000100800 */
[C---:B---3--:R-:W-:Y:S01]  /*1f4f0*/  IADD3 R3, P0, R11.reuse, R25, RZ ;  /* 0x000000190b037210 */ /* 0x048fe20007f1e0ff */
[----:B0-----:R-:W-:Y:S01]  /*1f500*/  IMAD.X R2, R46, 0x1, R30, P1 ;  /* 0x000000012e027824 */ /* 0x001fe200008e061e */
[----:B-1----:R-:W-:-:S03]  /*1f510*/  IADD3 R4, P1, R11, R26, RZ ;  /* 0x0000001a0b047210 */ /* 0x002fc60007f3e0ff */
[----:B------:R0:W-:Y:S04]  /*1f520*/  STL [R1+0x3948], R3 ;  /* 0x0039480301007387 */ /* 0x0001e80000100800 */
[----:B------:R1:W-:Y:S01]  /*1f530*/  STL [R1+0x390c], R2 ;  /* 0x00390c0201007387 */ /* 0x0003e20000100800 */
[----:B0-----:R-:W-:-:S03]  /*1f540*/  IMAD.X R3, R47, 0x1, R29, P2 ;  /* 0x000000012f037824 */ /* 0x001fc600010e061d */
[----:B------:R0:W-:Y:S01]  /*1f550*/  STL [R1+0x391c], R4 ;  /* 0x00391c0401007387 */ /* 0x0001e20000100800 */
[----:B-1----:R-:W-:-:S03]  /*1f560*/  IADD3 R2, P2, R11, R27, RZ ;  /* 0x0000001b0b027210 */ /* 0x002fc60007f5e0ff */
[----:B------:R-:W3:Y:S04]  /*1f570*/  LDL.LU R17, [R1+0xf4] ;  /* 0x0000f40001117983 */ /* 0x000ee80000300800 */
[----:B------:R1:W-:Y:S04]  /*1f580*/  STL [R1+0x3910], R3 ;  /* 0x0039100301007387 */ /* 0x0003e80000100800 */
[----:B------:R4:W-:Y:S01]  /*1f590*/  STL [R1+0x3920], R2 ;  /* 0x0039200201007387 */ /* 0x0009e20000100800 */
[C---:B0-----:R-:W-:Y:S02]  /*1f5a0*/  IMAD.X R4, R47.reuse, 0x1, R33, P4 ;  /* 0x000000012f047824 */ /* 0x041fe400020e0621 */
[----:B-1----:R-:W-:Y:S01]  /*1f5b0*/  IMAD.X R3, R47, 0x1, R32, P3 ;  /* 0x000000012f037824 */ /* 0x002fe200018e0620 */
[----:B----4-:R-:W-:-:S04]  /*1f5c0*/  IADD3 R2, P3, R11, R28, RZ ;  /* 0x0000001c0b027210 */ /* 0x010fc80007f7e0ff */
[----:B------:R5:W-:Y:S04]  /*1f5d0*/  STL [R1+0x3914], R3 ;  /* 0x0039140301007387 */ /* 0x000be80000100800 */
[----:B------:R0:W-:Y:S01]  /*1f5e0*/  STL [R1+0x3924], R2 ;  /* 0x0039240201007387 */ /* 0x0001e20000100800 */
[----:B-----5:R-:W-:-:S03]  /*1f5f0*/  IADD3 R3, P4, R31, R25, RZ ;  /* 0x000000191f037210 */ /* 0x020fc60007f9e0ff */
[----:B------:R1:W-:Y:S01]  /*1f600*/  STL [R1+0x3918], R4 ;  /* 0x0039180401007387 */ /* 0x0003e20000100800 */
[----:B0-----:R-:W-:-:S03]  /*1f610*/  IMAD.X R2, R47, 0x1, R30, P5 ;  /* 0x000000012f027824 */ /* 0x001fc600028e061e */
[----:B------:R0:W-:Y:S04]  /*1f620*/  STL [R1+0x3928], R3 ;  /* 0x0039280301007387 */ /* 0x0001e80000100800 */
[----:B------:R4:W-:Y:S01]  /*1f630*/  STL [R1+0x38ec], R2 ;  /* 0x0038ec0201007387 */ /* 0x0009e20000100800 */
[----:B-1----:R-:W-:Y:S01]  /*1f640*/  IADD3 R4, P5, R31, R26, RZ ;  /* 0x0000001a1f047210 */ /* 0x002fe20007fbe0ff */
[----:B0-----:R-:W-:-:S04]  /*1f650*/  IMAD.X R3, R48, 0x1, R29, P0 ;  /* 0x0000000130037824 */ /* 0x001fc800000e061d */
[----:B------:R0:W-:Y:S01]  /*1f660*/  STL [R1+0x38fc], R4 ;  /* 0x0038fc0401007387 */ /* 0x0001e20000100800 */
[----:B----4-:R-:W-:-:S03]  /*1f670*/  IADD3 R2, P0, R31, R27, RZ ;  /* 0x0000001b1f027210 */ /* 0x010fc60007f1e0ff */
[----:B------:R-:W4:Y:S04]  /*1f680*/  LDL.LU R11, [R1+0x138] ;  /* 0x00013800010b7983 */ /* 0x000f280000300800 */
[----:B------:R1:W-:Y:S01]  /*1f690*/  STL [R1+0x38f0], R3 ;  /* 0x0038f00301007387 */ /* 0x0003e20000100800 */
[----:B0-----:R-:W-:-:S03]  /*1f6a0*/  IMAD.X R4, R48, 0x1, R33, P2 ;  /* 0x0000000130047824 */ /* 0x001fc600010e0621 */
[----:B------:R0:W-:Y:S01]  /*1f6b0*/  STL [R1+0x3900], R2 ;  /* 0x0039000201007387 */ /* 0x0001e20000100800 */
[----:B-1----:R-:W-:Y:S01]  /*1f6c0*/  IMAD.X R3, R48, 0x1, R32, P1 ;  /* 0x0000000130037824 */ /* 0x002fe200008e0620 */
[----:B0-----:R-:W-:-:S04]  /*1f6d0*/  IADD3 R2, P1, R31, R28, RZ ;  /* 0x0000001c1f027210 */ /* 0x001fc80007f3e0ff */
[----:B------:R0:W-:Y:S04]  /*1f6e0*/  STL [R1+0x38f4], R3 ;  /* 0x0038f40301007387 */ /* 0x0001e80000100800 */
[----:B------:R1:W-:Y:S04]  /*1f6f0*/  STL [R1+0x3904], R2 ;  /* 0x0039040201007387 */ /* 0x0003e80000100800 */
[----:B------:R5:W-:Y:S01]  /*1f700*/  STL [R1+0x38f8], R4 ;  /* 0x0038f80401007387 */ /* 0x000be20000100800 */
[----:B0-----:R-:W-:Y:S01]  /*1f710*/  IADD3 R3, P2, R5, R25, RZ ;  /* 0x0000001905037210 */ /* 0x001fe20007f5e0ff */
[----:B-1----:R-:W-:-:S04]  /*1f720*/  IMAD.X R2, R48, 0x1, R30, P3 ;  /* 0x0000000130027824 */ /* 0x002fc800018e061e */
[----:B------:R0:W-:Y:S01]  /*1f730*/  STL [R1+0x3908], R3 ;  /* 0x0039080301007387 */ /* 0x0001e20000100800 */
[----:B-----5:R-:W-:-:S03]  /*1f740*/  IADD3 R4, P3, R5, R26, RZ ;  /* 0x0000001a05047210 */ /* 0x020fc60007f7e0ff */
[----:B------:R1:W-:Y:S04]  /*1f750*/  STL [R1+0x38cc], R2 ;  /* 0x0038cc0201007387 */ /* 0x0003e80000100800 */
[----:B------:R5:W-:Y:S04]  /*1f760*/  STL [R1+0x38dc], R4 ;  /* 0x0038dc0401007387 */ /* 0x000be80000100800 */
[----:B------:R-:W4:Y:S01]  /*1f770*/  LDL.LU R31, [R1+0x140] ;  /* 0x00014000011f7983 */ /* 0x000f220000300800 */
[----:B------:R-:W-:-:S05]  /*1f780*/  SHF.R.S32.HI R49, RZ, 0x1f, R49 ;  /* 0x0000001fff317819 */ /* 0x000fca0000011431 */
[----:B0-----:R-:W-:Y:S01]  /*1f790*/  IMAD.X R3, R49, 0x1, R29, P4 ;  /* 0x0000000131037824 */ /* 0x001fe200020e061d */
[----:B-1----:R-:W-:Y:S01]  /*1f7a0*/  IADD3 R2, P4, R5, R27, RZ ;  /* 0x0000001b05027210 */ /* 0x002fe20007f9e0ff */
[----:B-----5:R-:W-:-:S03]  /*1f7b0*/  IMAD.X R4, R49, 0x1, R33, P0 ;  /* 0x0000000131047824 */ /* 0x020fc600000e0621 */
[----:B------:R0:W-:Y:S04]  /*1f7c0*/  STL [R1+0x38d0], R3 ;  /* 0x0038d00301007387 */ /* 0x0001e80000100800 */
        /* <DEDUP_REMOVED lines=10> */
[----:B------:R-:W-:-:S02]  /*1f870*/  SHF.R.S32.HI R53, RZ, 0x1f, R53 ;  /* 0x0000001fff357819 */ /* 0x000fc40000011435 */
[C---:B--2---:R-:W-:Y:S02]  /*1f880*/  IADD3 R3, P0, R21.reuse, R25, RZ ;  /* 0x0000001915037210 */ /* 0x044fe40007f1e0ff */
[----:B-1----:R-:W-:-:S03]  /*1f890*/  IADD3 R4, P1, R21, R26, RZ ;  /* 0x0000001a15047210 */ /* 0x002fc60007f3e0ff */
[----:B------:R0:W-:Y:S04]  /*1f8a0*/  STL [R1+0x38e8], R3 ;  /* 0x0038e80301007387 */ /* 0x0001e80000100800 */
        /* <DEDUP_REMOVED lines=30> */
[----:B----4-:R-:W-:Y:S01]  /*1fa90*/  IADD3 R3, P2, R11, R25, RZ ;  /* 0x000000190b037210 */ /* 0x010fe20007f5e0ff */
[----:B0-----:R-:W-:Y:S01]  /*1faa0*/  IMAD.X R2, R51, 0x1, R30, P3 ;  /* 0x0000000133027824 */ /* 0x001fe200018e061e */
[----:B-1----:R-:W-:-:S03]  /*1fab0*/  IADD3 R4, P3, R11, R26, RZ ;  /* 0x0000001a0b047210 */ /* 0x002fc60007f7e0ff */
[----:B------:R0:W-:Y:S04]  /*1fac0*/  STL [R1+0x38a8], R3 ;  /* 0x0038a80301007387 */ /* 0x0001e80000100800 */
[----:B------:R1:W-:Y:S04]  /*1fad0*/  STL [R1+0x386c], R2 ;  /* 0x00386c0201007387 */ /* 0x0003e80000100800 */
[----:B------:R2:W-:Y:S01]  /*1fae0*/  STL [R1+0x387c], R4 ;  /* 0x00387c0401007387 */ /* 0x0005e20000100800 */
[----:B0-----:R-:W-:-:S03]  /*1faf0*/  IMAD.X R3, R52, 0x1, R29, P4 ;  /* 0x0000000134037824 */ /* 0x001fc600020e061d */
[----:B------:R-:W4:Y:S01]  /*1fb00*/  LDL.LU R17, [R1+0x2c4] ;  /* 0x0002c40001117983 */ /* 0x000f220000300800 */
[C---:B-1----:R-:W-:Y:S01]  /*1fb10*/  IADD3 R2, P4, R11.reuse, R27, RZ ;  /* 0x0000001b0b027210 */ /* 0x042fe20007f9e0ff */
[C---:B--2---:R-:W-:Y:S02]  /*1fb20*/  IMAD.X R4, R52.reuse, 0x1, R32, P5 ;  /* 0x0000000134047824 */ /* 0x044fe400028e0620 */
[----:B------:R0:W-:Y:S04]  /*1fb30*/  STL [R1+0x3870], R3 ;  /* 0x0038700301007387 */ /* 0x0001e80000100800 */
[----:B------:R1:W-:Y:S04]  /*1fb40*/  STL [R1+0x3880], R2 ;  /* 0x0038800201007387 */ /* 0x0003e80000100800 */
[----:B------:R2:W-:Y:S01]  /*1fb50*/  STL [R1+0x3874], R4 ;  /* 0x0038740401007387 */ /* 0x0005e20000100800 */
[----:B0-----:R-:W-:Y:S01]  /*1fb60*/  IADD3 R3, P5, R11, R28, RZ ;  /* 0x0000001c0b037210 */ /* 0x001fe20007fbe0ff */
[----:B-1----:R-:W-:-:S04]  /*1fb70*/  IMAD.X R2, R52, 0x1, R33, P0 ;  /* 0x0000000134027824 */ /* 0x002fc800000e0621 */
[----:B------:R0:W-:Y:S01]  /*1fb80*/  STL [R1+0x3884], R3 ;  /* 0x0038840301007387 */ /* 0x0001e20000100800 */
[----:B--2---:R-:W-:-:S03]  /*1fb90*/  IADD3 R4, P0, R31, R25, RZ ;  /* 0x000000191f047210 */ /* 0x004fc60007f1e0ff */
[----:B------:R1:W-:Y:S01]  /*1fba0*/  STL [R1+0x3878], R2 ;  /* 0x0038780201007387 */ /* 0x0003e20000100800 */
[----:B0-----:R-:W-:-:S03]  /*1fbb0*/  IMAD.X R3, R52, 0x1, R30, P1 ;  /* 0x0000000134037824 */ /* 0x001fc600008e061e */
[----:B------:R0:W-:Y:S01]  /*1fbc0*/  STL [R1+0x3888], R4 ;  /* 0x0038880401007387 */ /* 0x0001e20000100800 */
[----:B-1----:R-:W-:-:S03]  /*1fbd0*/  IADD3 R2, P1, R31, R26, RZ ;  /* 0x0000001a1f027210 */ /* 0x002fc60007f3e0ff */
[----:B------:R1:W-:Y:S01]  /*1fbe0*/  STL [R1+0x384c], R3 ;  /* 0x00384c0301007387 */ /* 0x0003e20000100800 */
[----:B0-----:R-:W-:-:S03]  /*1fbf0*/  IMAD.X R4, R53, 0x1, R29, P2 ;  /* 0x0000000135047824 */ /* 0x001fc600010e061d */
[----:B------:R0:W-:Y:S04]  /*1fc00*/  STL [R1+0x385c], R2 ;  /* 0x00385c0201007387 */ /* 0x0001e80000100800 */
[----:B------:R2:W-:Y:S04]  /*1fc10*/  STL [R1+0x3850], R4 ;  /* 0x0038500401007387 */ /* 0x0005e80000100800 */
[----:B------:R-:W4:Y:S01]  /*1fc20*/  LDL.LU R11, [R1+0x2c8] ;  /* 0x0002c800010b7983 */ /* 0x000f220000300800 */
[----:B-1----:R-:W-:Y:S01]  /*1fc30*/  IADD3 R3, P2, R31, R27, RZ ;  /* 0x0000001b1f037210 */ /* 0x002fe20007f5e0ff */
[----:B0-----:R-:W-:Y:S01]  /*1fc40*/  IMAD.X R2, R53, 0x1, R32, P3 ;  /* 0x0000000135027824 */ /* 0x001fe200018e0620 */
[----:B--2---:R-:W-:-:S03]  /*1fc50*/  IADD3 R4, P3, R31, R28, RZ ;  /* 0x0000001c1f047210 */ /* 0x004fc60007f7e0ff */
[----:B------:R0:W-:Y:S01]  /*1fc60*/  STL [R1+0x3860], R3 ;  /* 0x0038600301007387 */ /* 0x0001e20000100800 */
[----:B------:R-:W-:-:S03]  /*1fc70*/  SHF.R.S32.HI R54, RZ, 0x1f, R54 ;  /* 0x0000001fff367819 */ /* 0x000fc60000011436 */
[----:B------:R-:W-:Y:S04]  /*1fc80*/  STL [R1+0x3854], R2 ;  /* 0x0038540201007387 */ /* 0x000fe80000100800 */
[----:B------:R1:W-:Y:S01]  /*1fc90*/  STL [R1+0x3864], R4 ;  /* 0x0038640401007387 */ /* 0x0003e20000100800 */
[----:B0-----:R-:W-:-:S05]  /*1fca0*/  IMAD.X R3, R53, 0x1, R33, P4 ;  /* 0x0000000135037824 */ /* 0x001fca00020e0621 */
[----:B------:R0:W-:Y:S01]  /*1fcb0*/  STL [R1+0x3858], R3 ;  /* 0x0038580301007387 */ /* 0x0001e20000100800 */
[----:B-1----:R-:W-:Y:S01]  /*1fcc0*/  IMAD.X R4, R53, 0x1, R30, P5 ;  /* 0x0000000135047824 */ /* 0x002fe200028e061e */
[----:B------:R-:W-:Y:S02]  /*1fcd0*/  SHF.R.S32.HI R55, RZ, 0x1f, R55 ;  /* 0x0000001fff377819 */ /* 0x000fe40000011437 */
[----:B------:R-:W-:Y:S02]  /*1fce0*/  SHF.R.S32.HI R56, RZ, 0x1f, R56 ;  /* 0x0000001fff387819 */ /* 0x000fe40000011438 */
[C---:B-----5:R-:W-:Y:S02]  /*1fcf0*/  IADD3 R2, P4, R5.reuse, R25, RZ ;  /* 0x0000001905027210 */ /* 0x060fe40007f9e0ff */
[----:B0-----:R-:W-:-:S03]  /*1fd00*/  IADD3 R3, P5, R5, R26, RZ ;  /* 0x0000001a05037210 */ /* 0x001fc60007fbe0ff */
[----:B------:R0:W-:Y:S04]  /*1fd10*/  STL [R1+0x3868], R2 ;  /* 0x0038680201007387 */ /* 0x0001e80000100800 */
[----:B------:R1:W-:Y:S01]  /*1fd20*/  STL [R1+0x382c], R4 ;  /* 0x00382c0401007387 */ /* 0x0003e20000100800 */
[----:B0-----:R-:W-:-:S03]  /*1fd30*/  IMAD.X R2, R54, 0x1, R29, P0 ;  /* 0x0000000136027824 */ /* 0x001fc600000e061d */
[----:B------:R0:W-:Y:S01]  /*1fd40*/  STL [R1+0x383c], R3 ;  /* 0x00383c0301007387 */ /* 0x0001e20000100800 */
[----:B-1----:R-:W-:-:S03]  /*1fd50*/  IADD3 R4, P0, R5, R27, RZ ;  /* 0x0000001b05047210 */ /* 0x002fc60007f1e0ff */
[----:B------:R1:W-:Y:S04]  /*1fd60*/  STL [R1+0x3830], R2 ;  /* 0x0038300201007387 */ /* 0x0003e80000100800 */
[----:B------:R2:W-:Y:S01]  /*1fd70*/  STL [R1+0x3840], R4 ;  /* 0x0038400401007387 */ /* 0x0005e20000100800 */
[C---:B0-----:R-:W-:Y:S01]  /*1fd80*/  IMAD.X R3, R54.reuse, 0x1, R32, P1 ;  /* 0x0000000136037824 */ /* 0x041fe200008e0620 */
[----:B-1----:R-:W-:Y:S02]  /*1fd90*/  IADD3 R2, P1, R5, R28, RZ ;  /* 0x0000001c05027210 */ /* 0x002fe40007f3e0ff */
[----:B------:R-:W5:Y:S01]  /*1fda0*/  LDL.LU R5, [R1+0x308] ;  /* 0x0003080001057983 */ /* 0x000f620000300800 */
[----:B--2---:R-:W-:-:S03]  /*1fdb0*/  IMAD.X R4, R54, 0x1, R33, P2 ;  /* 0x0000000136047824 */ /* 0x004fc600010e0621 */
        /* <DEDUP_REMOVED lines=14> */
[----:B------:R-:W-:Y:S01]  /*1fea0*/  STL [R1+0x3814], R4 ;  /* 0x0038140401007387 */ /* 0x000fe20000100800 */
[----:B0-----:R-:W-:-:S03]  /*1feb0*/  IADD3 R3, P5, R21, R28, RZ ;  /* 0x0000001c15037210 */ /* 0x001fc60007fbe0ff */
[----:B------:R-:W2:Y:S01]  /*1fec0*/  LDL.LU R12, [R1+0x310] ;  /* 0x00031000010c7983 */ /* 0x000ea20000300800 */
[----:B-1----:R-:W-:-:S03]  /*1fed0*/  IMAD.X R2, R55, 0x1, R33, P0 ;  /* 0x0000000137027824 */ /* 0x002fc600000e0621 */
[----:B------:R0:W-:Y:S04]  /*1fee0*/  STL [R1+0x3824], R3 ;  /* 0x0038240301007387 */ /* 0x0001e80000100800 */
[----:B------:R1:W-:Y:S01]  /*1fef0*/  STL [R1+0x3818], R2 ;  /* 0x0038180201007387 */ /* 0x0003e20000100800 */
[----:B0-----:R-:W-:Y:S01]  /*1ff00*/  IMAD.X R3, R55, 0x1, R30, P1 ;  /* 0x0000000137037824 */ /* 0x001fe200008e061e */
[C---:B----4-:R-:W-:Y:S02]  /*1ff10*/  IADD3 R4, P0, R17.reuse, R25, RZ ;  /* 0x0000001911047210 */ /* 0x050fe40007f1e0ff */
[----:B-1----:R-:W-:-:S03]  /*1ff20*/  IADD3 R2, P1, R17, R26, RZ ;  /* 0x0000001a11027210 */ /* 0x002fc60007f3e0ff */
[----:B------:R0:W-:Y:S04]  /*1ff30*/  STL [R1+0x3828], R4 ;  /* 0x0038280401007387 */ /* 0x0001e80000100800 */
[----:B------:R-:W3:Y:S04]  /*1ff40*/  LDL.LU R8, [R1+0x40] ;  /* 0x0000400001087983 */ /* 0x000ee80000300800 */
        /* <DEDUP_REMOVED lines=9> */
[----:B-1----:R-:W-:-:S02]  /*1ffe0*/  IMAD.X R2, R56, 0x1, R33, P4 ;  /* 0x0000000138027824 */ /* 0x002fc400020e0621 */
[----:B----4-:R-:W4:Y:S01]  /*1fff0*/  LDL.LU R4, [R1+0x318] ;  /* 0x0003180001047983 */ /* 0x010f220000300800 */
[----:B------:R-:W-:-:S03]  /*20000*/  IADD3 R6, P4, R11, R25, RZ ;  /* 0x000000190b067210 */ /* 0x000fc60007f9e0ff */
[----:B------:R0:W-:Y:S04]  /*20010*/  STL [R1+0x3804], R3 ;  /* 0x0038040301007387 */ /* 0x0001e80000100800 */
[----:B------:R1:W-:Y:S04]  /*20020*/  STL [R1+0x37f8], R2 ;  /* 0x0037f80201007387 */ /* 0x0003e80000100800 */
[----:B------:R1:W-:Y:S04]  /*20030*/  STL [R1+0x3808], R6 ;  /* 0x0038080601007387 */ /* 0x0003e80000100800 */
[----:B------:R-:W4:Y:S01]  /*20040*/  LDL.LU R31, [R1+0x44] ;  /* 0x00004400011f7983 */ /* 0x000f220000300800 */
[----:B0-----:R-:W-:Y:S01]  /*20050*/  IMAD.X R3, R56, 0x1, R30, P5 ;  /* 0x0000000138037824 */ /* 0x001fe200028e061e */
[----:B------:R-:W-:-:S02]  /*20060*/  SHF.R.S32.HI R57, RZ, 0x1f, R57 ;  /* 0x0000001fff397819 */ /* 0x000fc40000011439 */
[----:B-1----:R-:W-:Y:S02]  /*20070*/  IADD3 R2, P5, R11, R26, RZ ;  /* 0x0000001a0b027210 */ /* 0x002fe40007fbe0ff */
[----:B------:R0:W-:Y:S01]  /*20080*/  STL [R1+0x37cc], R3 ;  /* 0x0037cc0301007387 */ /* 0x0001e20000100800 */
[----:B------:R-:W-:-:S03]  /*20090*/  IMAD.X R6, R57, 0x1, R32, P1 ;  /* 0x0000000139067824 */ /* 0x000fc600008e0620 */
[----:B------:R1:W-:Y:S01]  /*200a0*/  STL [R1+0x37dc], R2 ;  /* 0x0037dc0201007387 */ /* 0x0003e20000100800 */
[----:B0-----:R-:W-:Y:S01]  /*200b0*/  IMAD.X R3, R57, 0x1, R29, P0 ;  /* 0x0000000139037824 */ /* 0x001fe200000e061d */
[----:B-1----:R-:W-:-:S04]  /*200c0*/  IADD3 R2, P0, R11, R27, RZ ;  /* 0x0000001b0b027210 */ /* 0x002fc80007f1e0ff */
[----:B------:R0:W-:Y:S04]  /*200d0*/  STL [R1+0x37d0], R3 ;  /* 0x0037d00301007387 */ /* 0x0001e80000100800 */
[----:B------:R1:W-:Y:S04]  /*200e0*/  STL [R1+0x37e0], R2 ;  /* 0x0037e00201007387 */ /* 0x0003e80000100800 */
[----:B------:R-:W-:Y:S01]  /*200f0*/  STL [R1+0x37d4], R6 ;  /* 0x0037d40601007387 */ /* 0x000fe20000100800 */
[----:B0-----:R-:W-:-:S03]  /*20100*/  IADD3 R3, P1, R11, R28, RZ ;  /* 0x0000001c0b037210 */ /* 0x001fc60007f3e0ff */
[----:B------:R-:W4:Y:S01]  /*20110*/  LDL.LU R21, [R1+0x320] ;  /* 0x0003200001157983 */ /* 0x000f220000300800 */
[----:B-1----:R-:W-:-:S03]  /*20120*/  IMAD.X R2, R57, 0x1, R33, P2 ;  /* 0x0000000139027824 */ /* 0x002fc600010e0621 */
[----:B------:R0:W-:Y:S01]  /*20130*/  STL [R1+0x37e4], R3 ;  /* 0x0037e40301007387 */ /* 0x0001e20000100800 */
[----:B------:R-:W-:-:S03]  /*20140*/  SHF.R.S32.HI R58, RZ, 0x1f, R58 ;  /* 0x0000001fff3a7819 */ /* 0x000fc6000001143a */
[----:B------:R1:W-:Y:S01]  /*20150*/  STL [R1+0x37d8], R2 ;  /* 0x0037d80201007387 */ /* 0x0003e20000100800 */
[----:B0-----:R-:W-:Y:S01]  /*20160*/  IMAD.X R3, R57, 0x1, R30, P3 ;  /* 0x0000000139037824 */ /* 0x001fe200018e061e */
[C---:B-----5:R-:W-:Y:S02]  /*20170*/  IADD3 R6, P2, R5.reuse, R25, RZ ;  /* 0x0000001905067210 */ /* 0x060fe40007f5e0ff */
[----:B-1----:R-:W-:-:S03]  /*20180*/  IADD3 R2, P3, R5, R26, RZ ;  /* 0x0000001a05027210 */ /* 0x002fc60007f7e0ff */
[----:B------:R0:W-:Y:S04]  /*20190*/  STL [R1+0x37e8], R6 ;  /* 0x0037e80601007387 */ /* 0x0001e80000100800 */
[----:B------:R-:W5:Y:S04]  /*201a0*/  LDL.LU R17, [R1+0x4c] ;  /* 0x00004c0001117983 */ /* 0x000f680000300800 */
[----:B------:R1:W-:Y:S01]  /*201b0*/  STL [R1+0x37ac], R3 ;  /* 0x0037ac0301007387 */ /* 0x0003e20000100800 */
[----:B0-----:R-:W-:-:S03]  /*201c0*/  IMAD.X R6, R58, 0x1, R32, P5 ;  /* 0x000000013a067824 */ /* 0x001fc600028e0620 */
[----:B------:R0:W-:Y:S01]  /*201d0*/  STL [R1+0x37bc], R2 ;  /* 0x0037bc0201007387 */ /* 0x0001e20000100800 */
[----:B-1----:R-:W-:Y:S01]  /*201e0*/  IMAD.X R3, R58, 0x1, R29, P4 ;  /* 0x000000013a037824 */ /* 0x002fe200020e061d */
[----:B0-----:R-:W-:-:S04]  /*201f0*/  IADD3 R2, P4, R5, R27, RZ ;  /* 0x0000001b05027210 */ /* 0x001fc80007f9e0ff */
[----:B------:R0:W-:Y:S04]  /*20200*/  STL [R1+0x37b0], R3 ;  /* 0x0037b00301007387 */ /* 0x0001e80000100800 */
[----:B------:R1:W-:Y:S04]  /*20210*/  STL [R1+0x37c0], R2 ;  /* 0x0037c00201007387 */ /* 0x0003e80000100800 */
[----:B------:R-:W-:Y:S01]  /*20220*/  STL [R1+0x37b4], R6 ;  /* 0x0037b40601007387 */ /* 0x000fe20000100800 */
[----:B0-----:R-:W-:-:S03]  /*20230*/  IADD3 R3, P5, R5, R28, RZ ;  /* 0x0000001c05037210 */ /* 0x001fc60007fbe0ff */
[----:B------:R-:W5:Y:S01]  /*20240*/  LDL.LU R11, [R1+0x328] ;  /* 0x00032800010b7983 */ /* 0x000f620000300800 */
[----:B-1----:R-:W-:-:S03]  /*20250*/  IMAD.X R2, R58, 0x1, R33, P0 ;  /* 0x000000013a027824 */ /* 0x002fc600000e0621 */
[----:B------:R0:W-:Y:S04]  /*20260*/  STL [R1+0x37c4], R3 ;  /* 0x0037c40301007387 */ /* 0x0001e80000100800 */
[----:B------:R1:W-:Y:S01]  /*20270*/  STL [R1+0x37b8], R2 ;  /* 0x0037b80201007387 */ /* 0x0003e20000100800 */
[----:B--2---:R-:W-:Y:S01]  /*20280*/  IADD3 R5, P0, R12, R25, RZ ;  /* 0x000000190c057210 */ /* 0x004fe20007f1e0ff */
[----:B0-----:R-:W-:Y:S01]  /*20290*/  IMAD.X R3, R58, 0x1, R30, P1 ;  /* 0x000000013a037824 */ /* 0x001fe200008e061e */
[----:B-1----:R-:W-:-:S03]  /*202a0*/  IADD3 R2, P1, R12, R26, RZ ;  /* 0x0000001a0c027210 */ /* 0x002fc60007f3e0ff */
[----:B------:R0:W-:Y:S04]  /*202b0*/  STL [R1+0x37c8], R5 ;  /* 0x0037c80501007387 */ /* 0x0001e80000100800 */
[----:B0-----:R-:W2:Y:S04]  /*202c0*/  LDL.LU R5, [R1+0x50] ;  /* 0x0000500001057983 */ /* 0x001ea80000300800 */
[----:B------:R0:W-:Y:S04]  /*202d0*/  STL [R1+0x1d70], R3 ;  /* 0x001d700301007387 */ /* 0x0001e80000100800 */
[----:B------:R1:W-:Y:S01]  /*202e0*/  STL [R1+0x1d8c], R2 ;  /* 0x001d8c0201007387 */ /* 0x0003e20000100800 */
[----:B---3--:R-:W-:-:S02]  /*202f0*/  IMAD.X R6, R8, 0x1, R32, P3 ;  /* 0x0000000108067824 */ /* 0x008fc400018e0620 */
[----:B0-----:R-:W-:Y:S01]  /*20300*/  IMAD.X R3, R8, 0x1, R29, P2 ;  /* 0x0000000108037824 */ /* 0x001fe200010e061d */
[----:B-1----:R-:W-:-:S04]  /*20310*/  IADD3 R2, P2, R12, R27, RZ ;  /* 0x0000001b0c027210 */ /* 0x002fc80007f5e0ff */
[----:B------:R0:W-:Y:S04]  /*20320*/  STL [R1+0x1d74], R3 ;  /* 0x001d740301007387 */ /* 0x0001e80000100800 */
[----:B------:R1:W-:Y:S04]  /*20330*/  STL [R1+0x1d94], R2 ;  /* 0x001d940201007387 */ /* 0x0003e80000100800 */
[----:B------:R-:W-:Y:S01]  /*20340*/  STL [R1+0x1d78], R6 ;  /* 0x001d780601007387 */ /* 0x000fe20000100800 */
[----:B0-----:R-:W-:-:S03]  /*20350*/  IADD3 R3, P3, R12, R28, RZ ;  /* 0x0000001c0c037210 */ /* 0x001fc60007f7e0ff */
[----:B------:R-:W3:Y:S01]  /*20360*/  LDL.LU R12, [R1+0x330] ;  /* 0x00033000010c7983 */ /* 0x000ee20000300800 */
[----:B-1----:R-:W-:-:S03]  /*20370*/  IMAD.X R2, R8, 0x1, R33, P4 ;  /* 0x0000000108027824 */ /* 0x002fc600020e0621 */
[----:B------:R0:W-:Y:S04]  /*20380*/  STL [R1+0x1d9c], R3 ;  /* 0x001d9c0301007387 */ /* 0x0001e80000100800 */
[----:B------:R1:W-:Y:S01]  /*20390*/  STL [R1+0x1d7c], R2 ;  /* 0x001d7c0201007387 */ /* 0x0003e20000100800 */
[----:B0-----:R-:W-:Y:S01]  /*203a0*/  IMAD.X R3, R8, 0x1, R30, P5 ;  /* 0x0000000108037824 */ /* 0x001fe200028e061e */
[C---:B----4-:R-:W-:Y:S02]  /*203b0*/  IADD3 R6, P4, R4.reuse, R25, RZ ;  /* 0x0000001904067210 */ /* 0x050fe40007f9e0ff */
[----:B-1----:R-:W-:-:S03]  /*203c0*/  IADD3 R2, P5, R4, R26, RZ ;  /* 0x0000001a04027210 */ /* 0x002fc60007fbe0ff */
[----:B------:R0:W-:Y:S04]  /*203d0*/  STL [R1+0x1da4], R6 ;  /* 0x001da40601007387 */ /* 0x0001e80000100800 */
[----:B------:R-:W4:Y:S04]  /*203e0*/  LDL.LU R8, [R1+0x54] ;  /* 0x0000540001087983 */ /* 0x000f280000300800 */
[----:B------:R1:W-:Y:S04]  /*203f0*/  STL [R1+0x1d80], R3 ;  /* 0x001d800301007387 */ /* 0x0003e80000100800 */
[----:B------:R1:W-:Y:S01]  /*20400*/  STL [R1+0x1dac], R2 ;  /* 0x001dac0201007387 */ /* 0x0003e20000100800 */
[----:B0-----:R-:W-:-:S02]  /*20410*/  IMAD.X R6, R31, 0x1, R32, P1 ;  /* 0x000000011f067824 */ /* 0x001fc400008e0620 */
[----:B-1----:R-:W-:Y:S01]  /*20420*/  IMAD.X R3, R31, 0x1, R29, P0 ;  /* 0x000000011f037824 */ /* 0x002fe200000e061d */
[----:B------:R-:W-:-:S04]  /*20430*/  IADD3 R2, P0, R4, R27, RZ ;  /* 0x0000001b04027210 */ /* 0x000fc80007f1e0ff */
[----:B------:R0:W-:Y:S04]  /*20440*/  STL [R1+0x1d84], R3 ;  /* 0x001d840301007387 */ /* 0x0001e80000100800 */
[----:B------:R1:W-:Y:S04]  /*20450*/  STL [R1+0x1db4], R2 ;  /* 0x001db40201007387 */ /* 0x0003e80000100800 */
[----:B------:R1:W-:Y:S01]  /*20460*/  STL [R1+0x1d88], R6 ;  /* 0x001d880601007387 */ /* 0x0003e20000100800 */
[----:B0-----:R-:W-:-:S03]  /*20470*/  IADD3 R3, P1, R4, R28, RZ ;  /* 0x0000001c04037210 */ /* 0x001fc60007f3e0ff */
[----:B------:R-:W4:Y:S01]  /*20480*/  LDL.LU R4, [R1+0x334] ;  /* 0x0003340001047983 */ /* 0x000f220000300800 */
[----:B-1----:R-:W-:-:S03]  /*20490*/  IMAD.X R2, R31, 0x1, R33, P2 ;  /* 0x000000011f027824 */ /* 0x002fc600010e0621 */
[----:B------:R0:W-:Y:S04]  /*204a0*/  STL [R1+0x1dbc], R3 ;  /* 0x001dbc0301007387 */ /* 0x0001e80000100800 */
[----:B------:R1:W-:Y:S01]  /*204b0*/  STL [R1+0x1d90], R2 ;  /* 0x001d900201007387 */ /* 0x0003e20000100800 */
[----:B------:R-:W-:Y:S01]  /*204c0*/  IADD3 R6, P2, R21, R25, RZ ;  /* 0x0000001915067210 */ /* 0x000fe20007f5e0ff */
[----:B0-----:R-:W-:Y:S01]  /*204d0*/  IMAD.X R3, R31, 0x1, R30, P3 ;  /* 0x000000011f037824 */ /* 0x001fe200018e061e */
[----:B-1----:R-:W-:-:S03]  /*204e0*/  IADD3 R2, P3, R21, R26, RZ ;  /* 0x0000001a15027210 */ /* 0x002fc60007f7e0ff */
[----:B------:R-:W-:Y:S04]  /*204f0*/  STL [R1+0x1dc4], R6 ;  /* 0x001dc40601007387 */ /* 0x000fe80000100800 */
[----:B------:R-:W4:Y:S04]  /*20500*/  LDL.LU R31, [R1+0x5c] ;  /* 0x00005c00011f7983 */ /* 0x000f280000300800 */
[----:B------:R5:W-:Y:S04]  /*20510*/  STL [R1+0x1d98], R3 ;  /* 0x001d980301007387 */ /* 0x000be80000100800 */
[----:B------:R0:W-:Y:S01]  /*20520*/  STL [R1+0x1dcc], R2 ;  /* 0x001dcc0201007387 */ /* 0x0001e20000100800 */
[----:B-----5:R-:W-:Y:S01]  /*20530*/  IMAD.X R3, R17, 0x1, R29, P4 ;  /* 0x0000000111037824 */ /* 0x020fe200020e061d */
[----:B0-----:R-:W-:Y:S01]  /*20540*/  IADD3 R2, P4, R21, R27, RZ ;  /* 0x0000001b15027210 */ /* 0x001fe20007f9e0ff */
[----:B------:R-:W-:-:S03]  /*20550*/  IMAD.X R6, R17, 0x1, R32, P5 ;  /* 0x0000000111067824 */ /* 0x000fc600028e0620 */
        /* <DEDUP_REMOVED lines=8> */
[----:B-----5:R-:W-:Y:S01]  /*205e0*/  IADD3 R6, P0, R11, R25, RZ ;  /* 0x000000190b067210 */ /* 0x020fe20007f1e0ff */
[----:B0-----:R-:W-:Y:S01]  /*205f0*/  IMAD.X R3, R17, 0x1, R30, P1 ;  /* 0x0000000111037824 */ /* 0x001fe200008e061e */
[----:B-1----:R-:W-:-:S03]  /*20600*/  IADD3 R2, P1, R11, R26, RZ ;  /* 0x0000001a0b027210 */ /* 0x002fc60007f3e0ff */
[----:B------:R-:W-:Y:S04]  /*20610*/  STL [R1+0x1de4], R6 ;  /* 0x001de40601007387 */ /* 0x000fe80000100800 */
[----:B------:R-:W5:Y:S04]  /*20620*/  LDL.LU R17, [R1+0x60] ;  /* 0x0000600001117983 */ /* 0x000f680000300800 */
[----:B------:R2:W-:Y:S04]  /*20630*/  STL [R1+0x1db8], R3 ;  /* 0x001db80301007387 */ /* 0x0005e80000100800 */
[----:B------:R0:W-:Y:S01]  /*20640*/  STL [R1+0x1dec], R2 ;  /* 0x001dec0201007387 */ /* 0x0001e20000100800 */
[----:B--2---:R-:W-:Y:S01]  /*20650*/  IMAD.X R3, R5, 0x1, R29, P2 ;  /* 0x0000000105037824 */ /* 0x004fe200010e061d */
[----:B0-----:R-:W-:Y:S01]  /*20660*/  IADD3 R2, P2, R11, R27, RZ ;  /* 0x0000001b0b027210 */ /* 0x001fe20007f5e0ff */
[----:B------:R-:W-:-:S03]  /*20670*/  IMAD.X R6, R5, 0x1, R32, P3 ;  /* 0x0000000105067824 */ /* 0x000fc600018e0620 */
[----:B------:R0:W-:Y:S04]  /*20680*/  STL [R1+0x1dc0], R3 ;  /* 0x001dc00301007387 */ /* 0x0001e80000100800 */
[----:B------:R1:W-:Y:S04]  /*20690*/  STL [R1+0x1df4], R2 ;  /* 0x001df40201007387 */ /* 0x0003e80000100800 */
[----:B------:R3:W-:Y:S01]  /*206a0*/  STL [R1+0x1dc8], R6 ;  /* 0x001dc80601007387 */ /* 0x0007e20000100800 */
[----:B0-----:R-:W-:-:S03]  /*206b0*/  IADD3 R3, P3, R11, R28, RZ ;  /* 0x0000001c0b037210 */ /* 0x001fc60007f7e0ff */
[----:B------:R-:W2:Y:S01]  /*206c0*/  LDL.LU R11, [R1+0x324] ;  /* 0x00032400010b7983 */ /* 0x000ea20000300800 */
[----:B-1----:R-:W-:-:S03]  /*206d0*/  IMAD.X R2, R5, 0x1, R33, P4 ;  /* 0x0000000105027824 */ /* 0x002fc600020e0621 */
[----:B------:R0:W-:Y:S04]  /*206e0*/  STL [R1+0x1dfc], R3 ;  /* 0x001dfc0301007387 */ /* 0x0001e80000100800 */
[----:B------:R1:W-:Y:S01]  /*206f0*/  STL [R1+0x1dd0], R2 ;  /* 0x001dd00201007387 */ /* 0x0003e20000100800 */
[C---:B---3--:R-:W-:Y:S01]  /*20700*/  IADD3 R6, P4, R12.reuse, R25, RZ ;  /* 0x000000190c067210 */ /* 0x048fe20007f9e0ff */
[----:B0-----:R-:W-:Y:S01]  /*20710*/  IMAD.X R3, R5, 0x1, R30, P5 ;  /* 0x0000000105037824 */ /* 0x001fe200028e061e */
[----:B-1----:R-:W-:-:S03]  /*20720*/  IADD3 R2, P5, R12, R26, RZ ;  /* 0x0000001a0c027210 */ /* 0x002fc60007fbe0ff */
[----:B------:R-:W-:Y:S04]  /*20730*/  STL [R1+0x1e04], R6 ;  /* 0x001e040601007387 */ /* 0x000fe80000100800 */
[----:B------:R-:W3:Y:S04]  /*20740*/  LDL.LU R5, [R1+0x64] ;  /* 0x0000640001057983 */ /* 0x000ee80000300800 */
[----:B------:R4:W-:Y:S04]  /*20750*/  STL [R1+0x1dd8], R3 ;  /* 0x001dd80301007387 */ /* 0x0009e80000100800 */
[----:B------:R0:W-:Y:S01]  /*20760*/  STL [R1+0x1e0c], R2 ;  /* 0x001e0c0201007387 */ /* 0x0001e20000100800 */
[----:B----4-:R-:W-:Y:S01]  /*20770*/  IMAD.X R3, R8, 0x1, R29, P0 ;  /* 0x0000000108037824 */ /* 0x010fe200000e061d */
[----:B0-----:R-:W-:Y:S01]  /*20780*/  IADD3 R2, P0, R12, R27, RZ ;  /* 0x0000001b0c027210 */ /* 0x001fe20007f1e0ff */
[----:B------:R-:W-:-:S03]  /*20790*/  IMAD.X R6, R8, 0x1, R32, P1 ;  /* 0x0000000108067824 */ /* 0x000fc600008e0620 */
[----:B------:R0:W-:Y:S04]  /*207a0*/  STL [R1+0x1de0], R3 ;  /* 0x001de00301007387 */ /* 0x0001e80000100800 */
[----:B------:R1:W-:Y:S04]  /*207b0*/  STL [R1+0x1e14], R2 ;  /* 0x001e140201007387 */ /* 0x0003e80000100800 */
[----:B------:R4:W-:Y:S01]  /*207c0*/  STL [R1+0x1de8], R6 ;  /* 0x001de80601007387 */ /* 0x0009e20000100800 */
[----:B0-----:R-:W-:-:S03]  /*207d0*/  IADD3 R3, P1, R12, R28, RZ ;  /* 0x0000001c0c037210 */ /* 0x001fc60007f3e0ff */
[----:B------:R-:W3:Y:S01]  /*207e0*/  LDL.LU R12, [R1+0x31c] ;  /* 0x00031c00010c7983 */ /* 0x000ee20000300800 */
[----:B-1----:R-:W-:-:S03]  /*207f0*/  IMAD.X R2, R8, 0x1, R33, P2 ;  /* 0x0000000108027824 */ /* 0x002fc600010e0621 */
[----:B------:R0:W-:Y:S04]  /*20800*/  STL [R1+0x1e1c], R3 ;  /* 0x001e1c0301007387 */ /* 0x0001e80000100800 */
[----:B------:R1:W-:Y:S01]  /*20810*/  STL [R1+0x1df0], R2 ;  /* 0x001df00201007387 */ /* 0x0003e20000100800 */
[----:B----4-:R-:W-:Y:S01]  /*20820*/  IADD3 R6, P2, R4, R25, RZ ;  /* 0x0000001904067210 */ /* 0x010fe20007f5e0ff */
[----:B0-----:R-:W-:-:S04]  /*20830*/  IMAD.X R3, R8, 0x1, R30, P3 ;  /* 0x0000000108037824 */ /* 0x001fc800018e061e */
[----:B------:R-:W-:Y:S04]  /*20840*/  STL [R1+0x1e24], R6 ;  /* 0x001e240601007387 */ /* 0x000fe80000100800 */
[----:B------:R-:W4:Y:S01]  /*20850*/  LDL.LU R8, [R1+0x68] ;  /* 0x0000680001087983 */ /* 0x000f220000300800 */
[----:B-1----:R-:W-:-:S03]  /*20860*/  IADD3 R2, P3, R4, R26, RZ ;  /* 0x0000001a04027210 */ /* 0x002fc60007f7e0ff */
[----:B------:R0:W-:Y:S04]  /*20870*/  STL [R1+0x1df8], R3 ;  /* 0x001df80301007387 */ /* 0x0001e80000100800 */
[----:B------:R1:W-:Y:S01]  /*20880*/  STL [R1+0x1e2c], R2 ;  /* 0x001e2c0201007387 */ /* 0x0003e20000100800 */
[C---:B0-----:R-:W-:Y:S02]  /*20890*/  IMAD.X R3, R31.reuse, 0x1, R29, P4 ;  /* 0x000000011f037824 */ /* 0x041fe400020e061d */
[----:B------:R-:W-:Y:S01]  /*208a0*/  IMAD.X R6, R31, 0x1, R32, P5 ;  /* 0x000000011f067824 */ /* 0x000fe200028e0620 */
[C---:B-1----:R-:W-:Y:S02]  /*208b0*/  IADD3 R2, P4, R4.reuse, R27, RZ ;  /* 0x0000001b04027210 */ /* 0x042fe40007f9e0ff */
[----:B------:R0:W-:Y:S04]  /*208c0*/  STL [R1+0x1e00], R3 ;  /* 0x001e000301007387 */ /* 0x0001e80000100800 */
[----:B------:R1:W-:Y:S04]  /*208d0*/  STL [R1+0x1e34], R2 ;  /* 0x001e340201007387 */ /* 0x0003e80000100800 */
[----:B------:R-:W-:Y:S01]  /*208e0*/  STL [R1+0x1e08], R6 ;  /* 0x001e080601007387 */ /* 0x000fe20000100800 */
[----:B0-----:R-:W-:-:S03]  /*208f0*/  IADD3 R3, P5, R4, R28, RZ ;  /* 0x0000001c04037210 */ /* 0x001fc60007fbe0ff */
[----:B------:R-:W4:Y:S01]  /*20900*/  LDL.LU R4, [R1+0x314] ;  /* 0x0003140001047983 */ /* 0x000f220000300800 */
[----:B-1----:R-:W-:-:S03]  /*20910*/  IMAD.X R2, R31, 0x1, R33, P0 ;  /* 0x000000011f027824 */ /* 0x002fc600000e0621 */
[----:B------:R0:W-:Y:S04]  /*20920*/  STL [R1+0x1e3c], R3 ;  /* 0x001e3c0301007387 */ /* 0x0001e80000100800 */
[----:B------:R1:W-:Y:S01]  /*20930*/  STL [R1+0x1e10], R2 ;  /* 0x001e100201007387 */ /* 0x0003e20000100800 */
[----:B0-----:R-:W-:Y:S01]  /*20940*/  IMAD.X R3, R31, 0x1, R30, P1 ;  /* 0x000000011f037824 */ /* 0x001fe200008e061e */
[C---:B------:R-:W-:Y:S02]  /*20950*/  IADD3 R6, P0, R21.reuse, R25, RZ ;  /* 0x0000001915067210 */ /* 0x040fe40007f1e0ff */
[----:B-1----:R-:W-:-:S03]  /*20960*/  IADD3 R2, P1, R21, R26, RZ ;  /* 0x0000001a15027210 */ /* 0x002fc60007f3e0ff */
[----:B------:R-:W-:Y:S04]  /*20970*/  STL [R1+0x1e44], R6 ;  /* 0x001e440601007387 */ /* 0x000fe80000100800 */
[----:B------:R-:W4:Y:S04]  /*20980*/  LDL.LU R31, [R1+0x84] ;  /* 0x00008400011f7983 */ /* 0x000f280000300800 */
[----:B------:R5:W-:Y:S04]  /*20990*/  STL [R1+0x1e18], R3 ;  /* 0x001e180301007387 */ /* 0x000be80000100800 */
[----:B------:R0:W-:Y:S01]  /*209a0*/  STL [R1+0x1e4c], R2 ;  /* 0x001e4c0201007387 */ /* 0x0001e20000100800 */
[----:B-----5:R-:W-:-:S02]  /*209b0*/  IMAD.X R3, R17, 0x1, R29, P2 ;  /* 0x0000000111037824 */ /* 0x020fc400010e061d */
[----:B------:R-:W-:Y:S01]  /*209c0*/  IMAD.X R6, R17, 0x1, R32, P3 ;  /* 0x0000000111067824 */ /* 0x000fe200018e0620 */
[C---:B0-----:R-:W-:Y:S02]  /*209d0*/  IADD3 R2, P2, R21.reuse, R27, RZ ;  /* 0x0000001b15027210 */ /* 0x041fe40007f5e0ff */
        /* <DEDUP_REMOVED lines=8> */
[----:B0-----:R-:W-:Y:S01]  /*20a60*/  IMAD.X R3, R17, 0x1, R30, P5 ;  /* 0x0000000111037824 */ /* 0x001fe200028e061e */
[C---:B--2---:R-:W-:Y:S02]  /*20a70*/  IADD3 R6, P4, R11.reuse, R25, RZ ;  /* 0x000000190b067210 */ /* 0x044fe40007f9e0ff */
[----:B-1----:R-:W-:-:S03]  /*20a80*/  IADD3 R2, P5, R11, R26, RZ ;  /* 0x0000001a0b027210 */ /* 0x002fc60007fbe0ff */
[----:B------:R-:W-:Y:S04]  /*20a90*/  STL [R1+0x1e64], R6 ;  /* 0x001e640601007387 */ /* 0x000fe80000100800 */
[----:B------:R-:W2:Y:S04]  /*20aa0*/  LDL.LU R17, [R1+0x90] ;  /* 0x0000900001117983 */ /* 0x000ea80000300800 */
[----:B------:R3:W-:Y:S04]  /*20ab0*/  STL [R1+0x1e38], R3 ;  /* 0x001e380301007387 */ /* 0x0007e80000100800 */
[----:B------:R0:W-:Y:S01]  /*20ac0*/  STL [R1+0x1e6c], R2 ;  /* 0x001e6c0201007387 */ /* 0x0001e20000100800 */
[----:B---3--:R-:W-:-:S02]  /*20ad0*/  IMAD.X R3, R5, 0x1, R29, P0 ;  /* 0x0000000105037824 */ /* 0x008fc400000e061d */
[----:B------:R-:W-:Y:S01]  /*20ae0*/  IMAD.X R6, R5, 0x1, R32, P1 ;  /* 0x0000000105067824 */ /* 0x000fe200008e0620 */
[C---:B0-----:R-:W-:Y:S02]  /*20af0*/  IADD3 R2, P0, R11.reuse, R27, RZ ;  /* 0x0000001b0b027210 */ /* 0x041fe40007f1e0ff */
        /* <DEDUP_REMOVED lines=9> */
[C---:B------:R-:W-:Y:S02]  /*20b90*/  IADD3 R6, P2, R12.reuse, R25, RZ ;  /* 0x000000190c067210 */ /* 0x040fe40007f5e0ff */
[----:B-1----:R-:W-:-:S03]  /*20ba0*/  IADD3 R2, P3, R12, R26, RZ ;  /* 0x0000001a0c027210 */ /* 0x002fc60007f7e0ff */
[----:B------:R-:W-:Y:S04]  /*20bb0*/  STL [R1+0x1e84], R6 ;  /* 0x001e840601007387 */ /* 0x000fe80000100800 */
[----:B------:R-:W3:Y:S04]  /*20bc0*/  LDL.LU R5, [R1+0x94] ;  /* 0x0000940001057983 */ /* 0x000ee80000300800 */
[----:B------:R4:W-:Y:S04]  /*20bd0*/  STL [R1+0x1e58], R3 ;  /* 0x001e580301007387 */ /* 0x0009e80000100800 */
[----:B------:R0:W-:Y:S01]  /*20be0*/  STL [R1+0x1e8c], R2 ;  /* 0x001e8c0201007387 */ /* 0x0001e20000100800 */
[----:B----4-:R-:W-:-:S02]  /*20bf0*/  IMAD.X R3, R8, 0x1, R29, P4 ;  /* 0x0000000108037824 */ /* 0x010fc400020e061d */
[----:B------:R-:W-:Y:S01]  /*20c00*/  IMAD.X R6, R8, 0x1, R32, P5 ;  /* 0x0000000108067824 */ /* 0x000fe200028e0620 */
[C---:B0-----:R-:W-:Y:S02]  /*20c10*/  IADD3 R2, P4, R12.reuse, R27, RZ ;  /* 0x0000001b0c027210 */ /* 0x041fe40007f9e0ff */
        /* <DEDUP_REMOVED lines=9> */
[----:B0-----:R-:W-:Y:S01]  /*20cb0*/  IMAD.X R3, R8, 0x1, R30, P1 ;  /* 0x0000000108037824 */ /* 0x001fe200008e061e */
[----:B-1----:R-:W-:-:S03]  /*20cc0*/  IADD3 R2, P1, R4, R26, RZ ;  /* 0x0000001a04027210 */ /* 0x002fc60007f3e0ff */
[----:B------:R-:W-:Y:S04]  /*20cd0*/  STL [R1+0x1ea4], R6 ;  /* 0x001ea40601007387 */ /* 0x000fe80000100800 */
[----:B------:R-:W4:Y:S04]  /*20ce0*/  LDL.LU R8, [R1+0x98] ;  /* 0x0000980001087983 */ /* 0x000f280000300800 */
[----:B------:R0:W-:Y:S04]  /*20cf0*/  STL [R1+0x1e78], R3 ;  /* 0x001e780301007387 */ /* 0x0001e80000100800 */
[----:B------:R1:W-:Y:S01]  /*20d00*/  STL [R1+0x1eac], R2 ;  /* 0x001eac0201007387 */ /* 0x0003e20000100800 */
[C---:B0-----:R-:W-:Y:S01]  /*20d10*/  IMAD.X R3, R31.reuse, 0x1, R29, P2 ;  /* 0x000000011f037824 */ /* 0x041fe200010e061d */
[----:B-1----:R-:W-:Y:S01]  /*20d20*/  IADD3 R2, P2, R4, R27, RZ ;  /* 0x0000001b04027210 */ /* 0x002fe20007f5e0ff */
        /* <DEDUP_REMOVED lines=27> */
[----:B---3--:R-:W-:Y:S01]  /*20ee0*/  IADD3 R6, P2, R11, R25, RZ ;  /* 0x000000190b067210 */ /* 0x008fe20007f5e0ff */
[----:B0-----:R-:W-:Y:S01]  /*20ef0*/  IMAD.X R3, R17, 0x1, R30, P3 ;  /* 0x0000000111037824 */ /* 0x001fe200018e061e */
[----:B-1----:R-:W-:-:S03]  /*20f00*/  IADD3 R2, P3, R11, R26, RZ ;  /* 0x0000001a0b027210 */ /* 0x002fc60007f7e0ff */
[----:B------:R-:W-:Y:S04]  /*20f10*/  STL [R1+0x1ee4], R6 ;  /* 0x001ee40601007387 */ /* 0x000fe80000100800 */
[----:B------:R-:W3:Y:S04]  /*20f20*/  LDL.LU R17, [R1+0xa0] ;  /* 0x0000a00001117983 */ /* 0x000ee80000300800 */
[----:B------:R0:W-:Y:S04]  /*20f30*/  STL [R1+0x1eb8], R3 ;  /* 0x001eb80301007387 */ /* 0x0001e80000100800 */
[----:B------:R1:W-:Y:S01]  /*20f40*/  STL [R1+0x1eec], R2 ;  /* 0x001eec0201007387 */ /* 0x0003e20000100800 */
[----:B0-----:R-:W-:Y:S01]  /*20f50*/  IMAD.X R3, R5, 0x1, R29, P4 ;  /* 0x0000000105037824 */ /* 0x001fe200020e061d */
[----:B-1----:R-:W-:Y:S01]  /*20f60*/  IADD3 R2, P4, R11, R27, RZ ;  /* 0x0000001b0b027210 */ /* 0x002fe20007f9e0ff */
        /* <DEDUP_REMOVED lines=9> */
[----:B------:R-:W-:Y:S01]  /*21000*/  IADD3 R6, P0, R12, R25, RZ ;  /* 0x000000190c067210 */ /* 0x000fe20007f1e0ff */
[----:B0-----:R-:W-:-:S04]  /*21010*/  IMAD.X R3, R5, 0x1, R30, P1 ;  /* 0x0000000105037824 */ /* 0x001fc800008e061e */
[----:B------:R-:W-:Y:S04]  /*21020*/  STL [R1+0x1f04], R6 ;  /* 0x001f040601007387 */ /* 0x000fe80000100800 */
[----:B------:R-:W3:Y:S01]  /*21030*/  LDL.LU R5, [R1+0xb0] ;  /* 0x0000b00001057983 */ /* 0x000ee20000300800 */
[----:B-1----:R-:W-:-:S03]  /*21040*/  IADD3 R2, P1, R12, R26, RZ ;  /* 0x0000001a0c027210 */ /* 0x002fc60007f3e0ff */
[----:B------:R4:W-:Y:S04]  /*21050*/  STL [R1+0x1ed8], R3 ;  /* 0x001ed80301007387 */ /* 0x0009e80000100800 */
[----:B------:R0:W-:Y:S01]  /*21060*/  STL [R1+0x1f0c], R2 ;  /* 0x001f0c0201007387 */ /* 0x0001e20000100800 */
[C---:B----4-:R-:W-:Y:S02]  /*21070*/  IMAD.X R3, R8.reuse, 0x1, R29, P2 ;  /* 0x0000000108037824 */ /* 0x050fe400010e061d */
[----:B------:R-:W-:Y:S01]  /*21080*/  IMAD.X R6, R8, 0x1, R32, P3 ;  /* 0x0000000108067824 */ /* 0x000fe200018e0620 */
[C---:B0-----:R-:W-:Y:S02]  /*21090*/  IADD3 R2, P2, R12.reuse, R27, RZ ;  /* 0x0000001b0c027210 */ /* 0x041fe40007f5e0ff */
        /* <DEDUP_REMOVED lines=51> */
[----:B0-----:R-:W-:-:S02]  /*213d0*/  IMAD.X R3, R5, 0x1, R29, P2 ;  /* 0x0000000105037824 */ /* 0x001fc400010e061d */
[----:B------:R-:W-:Y:S01]  /*213e0*/  IMAD.X R6, R5, 0x1, R32, P3 ;  /* 0x0000000105067824 */ /* 0x000fe200018e0620 */
[C---:B-1----:R-:W-:Y:S02]  /*213f0*/  IADD3 R2, P2, R11.reuse, R27, RZ ;  /* 0x0000001b0b027210 */ /* 0x042fe40007f5e0ff */
        /* <DEDUP_REMOVED lines=8> */
[C---:B----4-:R-:W-:Y:S01]  /*21480*/  IADD3 R6, P4, R12.reuse, R25, RZ ;  /* 0x000000190c067210 */ /* 0x050fe20007f9e0ff */
[----:B0-----:R-:W-:Y:S01]  /*21490*/  IMAD.X R3, R5, 0x1, R30, P5 ;  /* 0x0000000105037824 */ /* 0x001fe200028e061e */
[----:B-1----:R-:W-:-:S03]  /*214a0*/  IADD3 R2, P5, R12, R26, RZ ;  /* 0x0000001a0c027210 */ /* 0x002fc60007fbe0ff */
[----:B------:R-:W-:Y:S04]  /*214b0*/  STL [R1+0x1f84], R6 ;  /* 0x001f840601007387 */ /* 0x000fe80000100800 */
[----:B------:R-:W4:Y:S04]  /*214c0*/  LDL.LU R5, [R1+0xc0] ;  /* 0x0000c00001057983 */ /* 0x000f280000300800 */
        /* <DEDUP_REMOVED lines=20> */
[C---:B--2---:R-:W-:Y:S01]  /*21610*/  IMAD.X R3, R31.reuse, 0x1, R29, P4 ;  /* 0x000000011f037824 */ /* 0x044fe200020e061d */
        /* <DEDUP_REMOVED lines=118> */
[C---:B-----5:R-:W-:Y:S01]  /*21d80*/  IADD3 R6, P0, R12.reuse, R25, RZ ;  /* 0x000000190c067210 */ /* 0x060fe20007f1e0ff */
        /* <DEDUP_REMOVED lines=3241> */
[----:B------:R-:W-:Y:S01]  /*2e820*/  IADD3 R6, P1, R12, R26, RZ ;  /* 0x0000001a0c067210 */ /* 0x000fe20007f3e0ff */
[----:B------:R-:W3:Y:S04]  /*2e830*/  LDL.LU R5, [R1+0x71c] ;  /* 0x00071c0001057983 */ /* 0x000ee80000300800 */
[----:B------:R0:W-:Y:S04]  /*2e840*/  STL [R1+0x36e4], R3 ;  /* 0x0036e40301007387 */ /* 0x0001e80000100800 */
[----:B------:R1:W-:Y:S04]  /*2e850*/  STL [R1+0x36b8], R2 ;  /* 0x0036b80201007387 */ /* 0x0003e80000100800 */
[----:B------:R1:W-:Y:S01]  /*2e860*/  STL [R1+0x36ec], R6 ;  /* 0x0036ec0601007387 */ /* 0x0003e20000100800 */
[----:B0-----:R-:W-:Y:S01]  /*2e870*/  IMAD.X R3, R8, 0x1, R29, P2 ;  /* 0x0000000108037824 */ /* 0x001fe200010e061d */
[----:B-1----:R-:W-:Y:S01]  /*2e880*/  IADD3 R2, P2, R12, R27, RZ ;  /* 0x0000001b0c027210 */ /* 0x002fe20007f5e0ff */
[----:B------:R-:W-:-:S03]  /*2e890*/  IMAD.X R6, R8, 0x1, R32, P3 ;  /* 0x0000000108067824 */ /* 0x000fc600018e0620 */
[----:B------:R0:W-:Y:S04]  /*2e8a0*/  STL [R1+0x36c0], R3 ;  /* 0x0036c00301007387 */ /* 0x0001e80000100800 */
[----:B------:R1:W-:Y:S04]  /*2e8b0*/  STL [R1+0x36f4], R2 ;  /* 0x0036f40201007387 */ /* 0x0003e80000100800 */
[----:B------:R-:W-:Y:S01]  /*2e8c0*/  STL [R1+0x36c8], R6 ;  /* 0x0036c80601007387 */ /* 0x000fe20000100800 */
[----:B0-----:R-:W-:-:S03]  /*2e8d0*/  IADD3 R3, P3, R12, R28, RZ ;  /* 0x0000001c0c037210 */ /* 0x001fc60007f7e0ff */
[----:B------:R-:W3:Y:S01]  /*2e8e0*/  LDL.LU R16, [R1+0x6c0] ;  /* 0x0006c00001107983 */ /* 0x000ee20000300800 */
[----:B-1----:R-:W-:-:S03]  /*2e8f0*/  IMAD.X R2, R8, 0x1, R33, P4 ;  /* 0x0000000108027824 */ /* 0x002fc600020e0621 */
[----:B------:R4:W-:Y:S04]  /*2e900*/  STL [R1+0x36fc], R3 ;  /* 0x0036fc0301007387 */ /* 0x0009e80000100800 */
[----:B------:R0:W-:Y:S04]  /*2e910*/  STL [R1+0x36d0], R2 ;  /* 0x0036d00201007387 */ /* 0x0001e80000100800 */
[----:B------:R-:W3:Y:S01]  /*2e920*/  LDL.LU R12, [R1+0x720] ;  /* 0x00072000010c7983 */ /* 0x000ee20000300800 */
[----:B----4-:R-:W-:Y:S01]  /*2e930*/  IADD3 R3, P4, R4, R25, RZ ;  /* 0x0000001904037210 */ /* 0x010fe20007f9e0ff */
[----:B0-----:R-:W-:Y:S01]  /*2e940*/  IMAD.X R2, R8, 0x1, R30, P5 ;  /* 0x0000000108027824 */ /* 0x001fe200028e061e */
[----:B------:R-:W-:-:S03]  /*2e950*/  IADD3 R6, P5, R4, R26, RZ ;  /* 0x0000001a04067210 */ /* 0x000fc60007fbe0ff */
[----:B------:R0:W-:Y:S04]  /*2e960*/  STL [R1+0x370c], R3 ;  /* 0x00370c0301007387 */ /* 0x0001e80000100800 */
[----:B------:R1:W-:Y:S04]  /*2e970*/  STL [R1+0x36d8], R2 ;  /* 0x0036d80201007387 */ /* 0x0003e80000100800 */
[----:B------:R4:W-:Y:S01]  /*2e980*/  STL [R1+0x3714], R6 ;  /* 0x0037140601007387 */ /* 0x0009e20000100800 */
[C---:B0-----:R-:W-:Y:S01]  /*2e990*/  IMAD.X R3, R31.reuse, 0x1, R29, P0 ;  /* 0x000000011f037824 */ /* 0x041fe200000e061d */
[----:B-1----:R-:W-:Y:S01]  /*2e9a0*/  IADD3 R2, P0, R4, R27, RZ ;  /* 0x0000001b04027210 */ /* 0x002fe20007f1e0ff */
[----:B----4-:R-:W-:-:S03]  /*2e9b0*/  IMAD.X R6, R31, 0x1, R32, P1 ;  /* 0x000000011f067824 */ /* 0x010fc600008e0620 */
[----:B------:R0:W-:Y:S04]  /*2e9c0*/  STL [R1+0x36e0], R3 ;  /* 0x0036e00301007387 */ /* 0x0001e80000100800 */
[----:B------:R1:W-:Y:S01]  /*2e9d0*/  STL [R1+0x371c], R2 ;  /* 0x00371c0201007387 */ /* 0x0003e20000100800 */
[----:B0-----:R-:W-:-:S03]  /*2e9e0*/  IADD3 R3, P1, R4, R28, RZ ;  /* 0x0000001c04037210 */ /* 0x001fc60007f3e0ff */
[----:B------:R-:W-:Y:S01]  /*2e9f0*/  STL [R1+0x36e8], R6 ;  /* 0x0036e80601007387 */ /* 0x000fe20000100800 */
[----:B-1----:R-:W-:-:S03]  /*2ea00*/  IMAD.X R2, R31, 0x1, R33, P2 ;  /* 0x000000011f027824 */ /* 0x002fc600010e0621 */
[----:B------:R-:W4:Y:S04]  /*2ea10*/  LDL.LU R8, [R1+0x6c8] ;  /* 0x0006c80001087983 */ /* 0x000f280000300800 */
[----:B------:R5:W-:Y:S04]  /*2ea20*/  STL [R1+0x3724], R3 ;  /* 0x0037240301007387 */ /* 0x000be80000100800 */
[----:B------:R0:W-:Y:S04]  /*2ea30*/  STL [R1+0x36f0], R2 ;  /* 0x0036f00201007387 */ /* 0x0001e80000100800 */
[----:B------:R-:W4:Y:S01]  /*2ea40*/  LDL.LU R4, [R1+0x724] ;  /* 0x0007240001047983 */ /* 0x000f220000300800 */
[----:B-----5:R-:W-:Y:S01]  /*2ea50*/  IADD3 R3, P2, R21, R25, RZ ;  /* 0x0000001915037210 */ /* 0x020fe20007f5e0ff */
[----:B0-----:R-:W-:-:S04]  /*2ea60*/  IMAD.X R2, R31, 0x1, R30, P3 ;  /* 0x000000011f027824 */ /* 0x001fc800018e061e */
[----:B------:R0:W-:Y:S04]  /*2ea70*/  STL [R1+0x372c], R3 ;  /* 0x00372c0301007387 */ /* 0x0001e80000100800 */
[----:B------:R1:W-:Y:S01]  /*2ea80*/  STL [R1+0x36f8], R2 ;  /* 0x0036f80201007387 */ /* 0x0003e20000100800 */
[----:B0-----:R-:W-:-:S05]  /*2ea90*/  IADD3 R3, P3, R21, R26, RZ ;  /* 0x0000001a15037210 */ /* 0x001fca0007f7e0ff */
[----:B------:R0:W-:Y:S01]  /*2eaa0*/  STL [R1+0x3734], R3 ;  /* 0x0037340301007387 */ /* 0x0001e20000100800 */
[----:B--2---:R-:W-:Y:S01]  /*2eab0*/  IMAD.X R6, R17, 0x1, R29, P4 ;  /* 0x0000000111067824 */ /* 0x004fe200020e061d */
[----:B-1----:R-:W-:Y:S01]  /*2eac0*/  IADD3 R2, P4, R21, R27, RZ ;  /* 0x0000001b15027210 */ /* 0x002fe20007f9e0ff */
[----:B0-----:R-:W-:-:S03]  /*2ead0*/  IMAD.X R3, R17, 0x1, R32, P5 ;  /* 0x0000000111037824 */ /* 0x001fc600028e0620 */
[----:B------:R-:W-:Y:S04]  /*2eae0*/  STL [R1+0x3708], R6 ;  /* 0x0037080601007387 */ /* 0x000fe80000100800 */
[----:B------:R-:W2:Y:S04]  /*2eaf0*/  LDL.LU R31, [R1+0x6f4] ;  /* 0x0006f400011f7983 */ /* 0x000ea80000300800 */
[----:B------:R0:W-:Y:S04]  /*2eb00*/  STL [R1+0x373c], R2 ;  /* 0x00373c0201007387 */ /* 0x0001e80000100800 */
[----:B------:R1:W-:Y:S01]  /*2eb10*/  STL [R1+0x3710], R3 ;  /* 0x0037100301007387 */ /* 0x0003e20000100800 */
[----:B0-----:R-:W-:Y:S01]  /*2eb20*/  IADD3 R2, P5, R21, R28, RZ ;  /* 0x0000001c15027210 */ /* 0x001fe20007fbe0ff */
[----:B-1----:R-:W-:-:S04]  /*2eb30*/  IMAD.X R3, R17, 0x1, R33, P0 ;  /* 0x0000000111037824 */ /* 0x002fc800000e0621 */
[----:B------:R0:W-:Y:S01]  /*2eb40*/  STL [R1+0x3744], R2 ;  /* 0x0037440201007387 */ /* 0x0001e20000100800 */
[----:B---3--:R-:W-:-:S03]  /*2eb50*/  IADD3 R6, P0, R11, R25, RZ ;  /* 0x000000190b067210 */ /* 0x008fc60007f1e0ff */
        /* <DEDUP_REMOVED lines=8> */
[----:B------:R0:W-:Y:S01]  /*2ebe0*/  STL [R1+0x3728], R6 ;  /* 0x0037280601007387 */ /* 0x0001e20000100800 */
[----:B---3--:R-:W-:-:S03]  /*2ebf0*/  IMAD.X R3, R5, 0x1, R32, P3 ;  /* 0x0000000105037824 */ /* 0x008fc600018e0620 */
[----:B------:R-:W3:Y:S04]  /*2ec00*/  LDL R21, [R1+0x10e4] ;  /* 0x0010e40001157983 */ /* 0x000ee80000100800 */
[----:B------:R1:W-:Y:S01]  /*2ec10*/  STL [R1+0x375c], R2 ;  /* 0x00375c0201007387 */ /* 0x0003e20000100800 */
[----:B0-----:R-:W-:-:S03]  /*2ec20*/  IMAD.X R6, R5, 0x1, R33, P4 ;  /* 0x0000000105067824 */ /* 0x001fc600020e0621 */
[----:B------:R0:W-:Y:S04]  /*2ec30*/  STL [R1+0x3730], R3 ;  /* 0x0037300301007387 */ /* 0x0001e80000100800 */
[----:B------:R-:W5:Y:S01]  /*2ec40*/  LDL R17, [R1+0x10dc] ;  /* 0x0010dc0001117983 */ /* 0x000f620000100800 */
[----:B-1----:R-:W-:-:S05]  /*2ec50*/  IADD3 R2, P3, R11, R28, RZ ;  /* 0x0000001c0b027210 */ /* 0x002fca0007f7e0ff */
[----:B------:R1:W-:Y:S04]  /*2ec60*/  STL [R1+0x3764], R2 ;  /* 0x0037640201007387 */ /* 0x0003e80000100800 */
[----:B------:R-:W-:Y:S01]  /*2ec70*/  STL [R1+0x3738], R6 ;  /* 0x0037380601007387 */ /* 0x000fe20000100800 */
[C---:B0-----:R-:W-:Y:S01]  /*2ec80*/  IADD3 R3, P4, R16.reuse, R25, RZ ;  /* 0x0000001910037210 */ /* 0x041fe20007f9e0ff */
[----:B-1----:R-:W-:Y:S01]  /*2ec90*/  IMAD.X R2, R5, 0x1, R30, P5 ;  /* 0x0000000105027824 */ /* 0x002fe200028e061e */
[----:B------:R-:W-:-:S03]  /*2eca0*/  IADD3 R5, P5, R16, R26, RZ ;  /* 0x0000001a10057210 */ /* 0x000fc60007fbe0ff */
[----:B------:R0:W-:Y:S04]  /*2ecb0*/  STL [R1+0x376c], R3 ;  /* 0x00376c0301007387 */ /* 0x0001e80000100800 */
[----:B------:R-:W-:Y:S04]  /*2ecc0*/  STL [R1+0x3740], R2 ;  /* 0x0037400201007387 */ /* 0x000fe80000100800 */
[----:B------:R1:W-:Y:S01]  /*2ecd0*/  STL [R1+0x3774], R5 ;  /* 0x0037740501007387 */ /* 0x0003e20000100800 */
[----:B0-----:R-:W-:-:S03]  /*2ece0*/  IMAD.X R3, R12, 0x1, R29, P0 ;  /* 0x000000010c037824 */ /* 0x001fc600000e061d */
[----:B------:R-:W5:Y:S04]  /*2ecf0*/  LDL R11, [R1+0x10e0] ;  /* 0x0010e000010b7983 */ /* 0x000f680000100800 */
[----:B------:R0:W-:Y:S04]  /*2ed00*/  STL [R1+0x3748], R3 ;  /* 0x0037480301007387 */ /* 0x0001e80000100800 */
[----:B-1----:R-:W5:Y:S01]  /*2ed10*/  LDL R5, [R1+0x10d8] ;  /* 0x0010d80001057983 */ /* 0x002f620000100800 */
[----:B------:R-:W-:-:S05]  /*2ed20*/  IADD3 R2, P0, R16, R27, RZ ;  /* 0x0000001b10027210 */ /* 0x000fca0007f1e0ff */
[----:B------:R1:W-:Y:S01]  /*2ed30*/  STL [R1+0x377c], R2 ;  /* 0x00377c0201007387 */ /* 0x0003e20000100800 */
[C---:B0-----:R-:W-:Y:S02]  /*2ed40*/  IMAD.X R3, R12.reuse, 0x1, R33, P2 ;  /* 0x000000010c037824 */ /* 0x041fe400010e0621 */
[----:B-1----:R-:W-:Y:S01]  /*2ed50*/  IMAD.X R2, R12, 0x1, R32, P1 ;  /* 0x000000010c027824 */ /* 0x002fe200008e0620 */
[----:B------:R-:W-:-:S04]  /*2ed60*/  IADD3 R6, P1, R16, R28, RZ ;  /* 0x0000001c10067210 */ /* 0x000fc80007f3e0ff */
[----:B------:R-:W-:Y:S04]  /*2ed70*/  STL [R1+0x3750], R2 ;  /* 0x0037500201007387 */ /* 0x000fe80000100800 */
[----:B------:R0:W-:Y:S04]  /*2ed80*/  STL [R1+0x3780], R6 ;  /* 0x0037800601007387 */ /* 0x0001e80000100800 */
[----:B------:R1:W-:Y:S01]  /*2ed90*/  STL [R1+0x3758], R3 ;  /* 0x0037580301007387 */ /* 0x0003e20000100800 */
[----:B0-----:R-:W-:Y:S01]  /*2eda0*/  IMAD.X R6, R12, 0x1, R30, P3 ;  /* 0x000000010c067824 */ /* 0x001fe200018e061e */
[----:B----4-:R-:W-:-:S02]  /*2edb0*/  IADD3 R2, P2, R8, R25, RZ ;  /* 0x0000001908027210 */ /* 0x010fc40007f5e0ff */
[----:B-1----:R-:W-:-:S03]  /*2edc0*/  IADD3 R3, P3, R8, R26, RZ ;  /* 0x0000001a08037210 */ /* 0x002fc60007f7e0ff */
[----:B------:R0:W-:Y:S04]  /*2edd0*/  STL [R1+0x3784], R2 ;  /* 0x0037840201007387 */ /* 0x0001e80000100800 */
[----:B------:R1:W-:Y:S04]  /*2ede0*/  STL [R1+0x3760], R6 ;  /* 0x0037600601007387 */ /* 0x0003e80000100800 */
[----:B------:R4:W-:Y:S01]  /*2edf0*/  STL [R1+0x3788], R3 ;  /* 0x0037880301007387 */ /* 0x0009e20000100800 */
[----:B0-----:R-:W-:Y:S01]  /*2ee00*/  IMAD.X R2, R4, 0x1, R29, P4 ;  /* 0x0000000104027824 */ /* 0x001fe200020e061d */
[----:B-1----:R-:W-:-:S04]  /*2ee10*/  IADD3 R6, P4, R8, R27, RZ ;  /* 0x0000001b08067210 */ /* 0x002fc80007f9e0ff */
[----:B------:R0:W-:Y:S01]  /*2ee20*/  STL [R1+0x3768], R2 ;  /* 0x0037680201007387 */ /* 0x0001e20000100800 */
[----:B----4-:R-:W-:-:S03]  /*2ee30*/  IMAD.X R3, R4, 0x1, R32, P5 ;  /* 0x0000000104037824 */ /* 0x010fc600028e0620 */
[----:B------:R1:W-:Y:S04]  /*2ee40*/  STL [R1+0x378c], R6 ;  /* 0x00378c0601007387 */ /* 0x0003e80000100800 */
[----:B------:R-:W-:Y:S01]  /*2ee50*/  STL [R1+0x3770], R3 ;  /* 0x0037700301007387 */ /* 0x000fe20000100800 */
[----:B0-----:R-:W-:Y:S01]  /*2ee60*/  IADD3 R2, P5, R8, R28, RZ ;  /* 0x0000001c08027210 */ /* 0x001fe20007fbe0ff */
[----:B-1----:R-:W-:-:S04]  /*2ee70*/  IMAD.X R6, R4, 0x1, R33, P0 ;  /* 0x0000000104067824 */ /* 0x002fc800000e0621 */
[----:B------:R0:W-:Y:S04]  /*2ee80*/  STL [R1+0x3790], R2 ;  /* 0x0037900201007387 */ /* 0x0001e80000100800 */
[----:B------:R-:W-:Y:S01]  /*2ee90*/  STL [R1+0x3778], R6 ;  /* 0x0037780601007387 */ /* 0x000fe20000100800 */
[----:B0-----:R-:W-:Y:S01]  /*2eea0*/  IMAD.X R2, R4, 0x1, R30, P1 ;  /* 0x0000000104027824 */ /* 0x001fe200008e061e */
[C---:B--2---:R-:W-:Y:S02]  /*2eeb0*/  IADD3 R3, P0, R31.reuse, R25, RZ ;  /* 0x000000191f037210 */ /* 0x044fe40007f1e0ff */
[----:B------:R-:W-:-:S03]  /*2eec0*/  IADD3 R4, P1, R31, R26, RZ ;  /* 0x0000001a1f047210 */ /* 0x000fc60007f3e0ff */
[----:B------:R0:W-:Y:S04]  /*2eed0*/  STL [R1+0x1d6c], R3 ;  /* 0x001d6c0301007387 */ /* 0x0001e80000100800 */
[----:B------:R1:W-:Y:S01]  /*2eee0*/  STL [R1+0x1d68], R2 ;  /* 0x001d680201007387 */ /* 0x0003e20000100800 */
[----:B0-----:R-:W-:-:S03]  /*2eef0*/  IMAD.X R3, R0, 0x1, R29, P2 ;  /* 0x0000000100037824 */ /* 0x001fc600010e061d */
[----:B------:R0:W-:Y:S01]  /*2ef00*/  STL [R1+0x1d64], R4 ;  /* 0x001d640401007387 */ /* 0x0001e20000100800 */
[----:B-1----:R-:W-:-:S03]  /*2ef10*/  IADD3 R2, P2, R31, R27, RZ ;  /* 0x0000001b1f027210 */ /* 0x002fc60007f5e0ff */
[----:B------:R1:W-:Y:S01]  /*2ef20*/  STL [R1+0x1d60], R3 ;  /* 0x001d600301007387 */ /* 0x0003e20000100800 */
[C---:B------:R-:W-:Y:S02]  /*2ef30*/  IMAD.X R6, R0.reuse, 0x1, R33, P4 ;  /* 0x0000000100067824 */ /* 0x040fe400020e0621 */
[----:B0-----:R-:W-:Y:S01]  /*2ef40*/  IMAD.X R4, R0, 0x1, R32, P3 ;  /* 0x0000000100047824 */ /* 0x001fe200018e0620 */
[----:B------:R0:W-:Y:S01]  /*2ef50*/  STL [R1+0x1d5c], R2 ;  /* 0x001d5c0201007387 */ /* 0x0001e20000100800 */
[----:B-1----:R-:W-:-:S03]  /*2ef60*/  IADD3 R3, P3, R31, R28, RZ ;  /* 0x0000001c1f037210 */ /* 0x002fc60007f7e0ff */
[----:B------:R-:W-:Y:S04]  /*2ef70*/  STL [R1+0x1d58], R4 ;  /* 0x001d580401007387 */ /* 0x000fe80000100800 */
[----:B------:R1:W-:Y:S01]  /*2ef80*/  STL [R1+0x1d4c], R3 ;  /* 0x001d4c0301007387 */ /* 0x0003e20000100800 */
[----:B0-----:R-:W-:-:S03]  /*2ef90*/  SHF.R.S32.HI R2, RZ, 0x1f, R31 ;  /* 0x0000001fff027819 */ /* 0x001fc6000001141f */
[----:B------:R0:W-:Y:S01]  /*2efa0*/  STL [R1+0x1d44], R6 ;  /* 0x001d440601007387 */ /* 0x0001e20000100800 */
[----:B-1----:R-:W-:-:S03]  /*2efb0*/  IMAD.X R3, R0, 0x1, R30, P5 ;  /* 0x0000000100037824 */ /* 0x002fc600028e061e */
[----:B------:R-:W2:Y:S01]  /*2efc0*/  LDL.LU R0, [R1+0x4350] ;  /* 0x0043500001007983 */ /* 0x000ea20000300800 */
[----:B---3--:R-:W-:-:S05]  /*2efd0*/  IADD3 R4, P4, R21, UR30, RZ ;  /* 0x0000001e15047c10 */ /* 0x008fca000ff9e0ff */
[----:B------:R5:W-:Y:S04]  /*2efe0*/  STL [R1+0x1d50], R4 ;  /* 0x001d500401007387 */ /* 0x000be80000100800 */
[----:B------:R1:W-:Y:S01]  /*2eff0*/  STL [R1+0x1d48], R3 ;  /* 0x001d480301007387 */ /* 0x0003e20000100800 */
[C---:B0-----:R-:W-:Y:S01]  /*2f000*/  IMAD.X R6, R2.reuse, 0x1, R32, P1 ;  /* 0x0000000102067824 */ /* 0x041fe200008e0620 */
[----:B-----5:R-:W-:Y:S01]  /*2f010*/  IADD3 R4, P5, R17, UR30, RZ ;  /* 0x0000001e11047c10 */ /* 0x020fe2000ffbe0ff */
[----:B------:R-:W-:Y:S01]  /*2f020*/  USHF.R.S32.HI UR30, URZ, 0x1f, UR30 ;  /* 0x0000001f3f1e7899 */ /* 0x000fe2000801141e */
[----:B-1----:R-:W-:-:S03]  /*2f030*/  IMAD.X R3, R2, 0x1, R29, P0 ;  /* 0x0000000102037824 */ /* 0x002fc600000e061d */
[----:B------:R0:W-:Y:S04]  /*2f040*/  STL [R1+0x1d54], R4 ;  /* 0x001d540401007387 */ /* 0x0001e80000100800 */
[----:B------:R1:W-:Y:S01]  /*2f050*/  STL [R1+0x1d40], R3 ;  /* 0x001d400301007387 */ /* 0x0003e20000100800 */
[----:B0-----:R-:W-:-:S03]  /*2f060*/  IMAD.X R4, R2, 0x1, R33, P2 ;  /* 0x0000000102047824 */ /* 0x001fc600010e0621 */
[----:B------:R-:W-:Y:S01]  /*2f070*/  STL [R1+0x1d3c], R6 ;  /* 0x001d3c0601007387 */ /* 0x000fe20000100800 */
[----:B-1----:R-:W-:-:S03]  /*2f080*/  IMAD.X R3, R2, 0x1, R30, P3 ;  /* 0x0000000102037824 */ /* 0x002fc600018e061e */
[----:B------:R-:W-:Y:S04]  /*2f090*/  STL [R1+0x1d38], R4 ;  /* 0x001d380401007387 */ /* 0x000fe80000100800 */
[----:B------:R0:W-:Y:S01]  /*2f0a0*/  STL [R1+0x19cc], R3 ;  /* 0x0019cc0301007387 */ /* 0x0001e20000100800 */
[----:B------:R-:W-:-:S05]  /*2f0b0*/  IADD3.X R2, R11, UR30, RZ, P4, !PT ;  /* 0x0000001e0b027c10 */ /* 0x000fca000a7fe4ff */
[----:B------:R1:W-:Y:S01]  /*2f0c0*/  STL [R1+0x19d0], R2 ;  /* 0x0019d00201007387 */ /* 0x0003e20000100800 */
[----:B0-----:R-:W-:Y:S01]  /*2f0d0*/  IADD3.X R3, R5, UR30, RZ, P5, !PT ;  /* 0x0000001e05037c10 */ /* 0x001fe2000affe4ff */
[----:B------:R-:W-:Y:S02]  /*2f0e0*/  USHF.R.S32.HI UR30, URZ, 0x1f, UR26 ;  /* 0x0000001f3f1e7899 */ /* 0x000fe4000801141a */
[----:B-1----:R-:W-:Y:S02]  /*2f0f0*/  IADD3 R2, P0, R21, UR26, RZ ;  /* 0x0000001a15027c10 */ /* 0x002fe4000ff1e0ff */
[----:B------:R0:W-:Y:S04]  /*2f100*/  STL [R1+0x19d4], R3 ;  /* 0x0019d40301007387 */ /* 0x0001e80000100800 */
[----:B------:R1:W-:Y:S01]  /*2f110*/  STL [R1+0x19dc], R2 ;  /* 0x0019dc0201007387 */ /* 0x0003e20000100800 */
[----:B------:R-:W-:-:S02]  /*2f120*/  IADD3 R4, P3, R17, UR5, RZ ;  /* 0x0000000511047c10 */ /* 0x000fc4000ff7e0ff */
[----:B0-----:R-:W-:Y:S02]  /*2f130*/  IADD3 R3, P1, R17, UR26, RZ ;  /* 0x0000001a11037c10 */ /* 0x001fe4000ff3e0ff */
[----:B-1----:R-:W-:-:S03]  /*2f140*/  IADD3 R2, P2, R21, UR5, RZ ;  /* 0x0000000515027c10 */ /* 0x002fc6000ff5e0ff */
[----:B------:R0:W-:Y:S01]  /*2f150*/  STL [R1+0x19e4], R3 ;  /* 0x0019e40301007387 */ /* 0x0001e20000100800 */
[----:B------:R-:W-:-:S03]  /*2f160*/  USHF.R.S32.HI UR26, URZ, 0x1f, UR5 ;  /* 0x0000001f3f1a7899 */ /* 0x000fc60008011405 */
[----:B------:R1:W-:Y:S01]  /*2f170*/  STL [R1+0x19ec], R2 ;  /* 0x0019ec0201007387 */ /* 0x0003e20000100800 */
[----:B------:R-:W-:Y:S01]  /*2f180*/  ULDC UR5, c[0x0][0x238] ;  /* 0x00008e0000057ab9 */ /* 0x000fe20000000800 */
[----:B0-----:R-:W-:Y:S02]  /*2f190*/  IADD3.X R3, R11, UR30, RZ, P0, !PT ;  /* 0x0000001e0b037c10 */ /* 0x001fe400087fe4ff */
[----:B------:R-:W-:Y:S01]  /*2f1a0*/  STL [R1+0x19f4], R4 ;  /* 0x0019f40401007387 */ /* 0x000fe20000100800 */
[----:B-1----:R-:W-:-:S03]  /*2f1b0*/  IADD3.X R2, R5, UR30, RZ, P1, !PT ;  /* 0x0000001e05027c10 */ /* 0x002fc60008ffe4ff */
[----:B------:R0:W-:Y:S01]  /*2f1c0*/  STL [R1+0x19d8], R3 ;  /* 0x0019d80301007387 */ /* 0x0001e20000100800 */
[----:B------:R-:W-:-:S03]  /*2f1d0*/  ULDC UR30, c[0x0][0x238] ;  /* 0x00008e00001e7ab9 */ /* 0x000fc60000000800 */
[----:B------:R1:W-:Y:S01]  /*2f1e0*/  STL [R1+0x19e0], R2 ;  /* 0x0019e00201007387 */ /* 0x0003e20000100800 */
[----:B0-----:R-:W-:Y:S02]  /*2f1f0*/  IADD3.X R3, R11, UR26, RZ, P2, !PT ;  /* 0x0000001a0b037c10 */ /* 0x001fe400097fe4ff */
[----:B-1----:R-:W-:-:S03]  /*2f200*/  IADD3.X R2, R5, UR26, RZ, P3, !PT ;  /* 0x0000001a05027c10 */ /* 0x002fc60009ffe4ff */
[----:B------:R0:W-:Y:S01]  /*2f210*/  STL [R1+0x19e8], R3 ;  /* 0x0019e80301007387 */ /* 0x0001e20000100800 */
[----:B------:R-:W-:-:S03]  /*2f220*/  ULDC UR26, c[0x0][0x238] ;  /* 0x00008e00001a7ab9 */ /* 0x000fc60000000800 */
[----:B------:R1:W-:Y:S04]  /*2f230*/  STL [R1+0x19f0], R2 ;  /* 0x0019f00201007387 */ /* 0x0003e80000100800 */
        /* <DEDUP_REMOVED lines=399> */
[----:B------:R-:W-:Y:S01]  /*30b30*/  STL [R1+0x878], RZ ;  /* 0x000878ff01007387 */ /* 0x000fe20000100800 */
[----:B0-----:R-:W-:-:S03]  /*30b40*/  IADD3 R3, P0, R21, UR6, RZ ;  /* 0x0000000615037c10 */ /* 0x001fc6000ff1e0ff */
[----:B------:R-:W-:Y:S01]  /*30b50*/  STL [R1+0x87c], RZ ;  /* 0x00087cff01007387 */ /* 0x000fe20000100800 */
[----:B-1----:R-:W-:-:S03]  /*30b60*/  IADD3 R2, P1, R17, UR6, RZ ;  /* 0x0000000611027c10 */ /* 0x002fc6000ff3e0ff */
[----:B------:R-:W-:Y:S01]  /*30b70*/  STL [R1+0x860], RZ ;  /* 0x000860ff01007387 */ /* 0x000fe20000100800 */
[----:B------:R-:W-:-:S03]  /*30b80*/  USHF.R.S32.HI UR6, URZ, 0x1f, UR6 ;  /* 0x0000001f3f067899 */ /* 0x000fc60008011406 */
[----:B------:R-:W-:Y:S04]  /*30b90*/  STL [R1+0x864], RZ ;  /* 0x000864ff01007387 */ /* 0x000fe80000100800 */
[----:B------:R-:W-:Y:S04]  /*30ba0*/  STL [R1+0x868], RZ ;  /* 0x000868ff01007387 */ /* 0x000fe80000100800 */
[----:B------:R-:W-:Y:S04]  /*30bb0*/  STL [R1+0x86c], RZ ;  /* 0x00086cff01007387 */ /* 0x000fe80000100800 */
[----:B------:R-:W-:Y:S04]  /*30bc0*/  STL [R1+0x910], RZ ;  /* 0x000910ff01007387 */ /* 0x000fe80000100800 */
[----:B------:R-:W-:Y:S04]  /*30bd0*/  STL [R1+0x914], RZ ;  /* 0x000914ff01007387 */ /* 0x000fe80000100800 */
[----:B------:R-:W-:Y:S04]  /*30be0*/  STL [R1+0x918], RZ ;  /* 0x000918ff01007387 */ /* 0x000fe80000100800 */
[----:B------:R-:W-:Y:S04]  /*30bf0*/  STL [R1+0x91c], RZ ;  /* 0x00091cff01007387 */ /* 0x000fe80000100800 */
[----:B------:R0:W-:Y:S04]  /*30c00*/  STL [R1+0x19fc], R3 ;  /* 0x0019fc0301007387 */ /* 0x0001e80000100800 */
[----:B------:R1:W-:Y:S04]  /*30c10*/  STL [R1+0x1a04], R2 ;  /* 0x001a040201007387 */ /* 0x0003e80000100800 */
[----:B------:R-:W-:Y:S01]  /*30c20*/  STL [R1+0x900], RZ ;  /* 0x000900ff01007387 */ /* 0x000fe20000100800 */
[----:B0-----:R-:W-:-:S03]  /*30c30*/  IADD3.X R3, R11, UR6, RZ, P0, !PT ;  /* 0x000000060b037c10 */ /* 0x001fc600087fe4ff */
[----:B------:R-:W-:Y:S01]  /*30c40*/  STL [R1+0x904], RZ ;  /* 0x000904ff01007387 */ /* 0x000fe20000100800 */
[----:B-1----:R-:W-:-:S03]  /*30c50*/  IADD3.X R2, R5, UR6, RZ, P1, !PT ;  /* 0x0000000605027c10 */ /* 0x002fc60008ffe4ff */
[----:B------:R-:W-:Y:S01]  /*30c60*/  STL [R1+0x908], RZ ;  /* 0x000908ff01007387 */ /* 0x000fe20000100800 */
[----:B------:R-:W-:-:S03]  /*30c70*/  USHF.R.S32.HI UR6, URZ, 0x1f, UR29 ;  /* 0x0000001f3f067899 */ /* 0x000fc6000801141d */
[----:B------:R0:W-:Y:S04]  /*30c80*/  STL [R1+0x19f8], R3 ;  /* 0x0019f80301007387 */ /* 0x0001e80000100800 */
[----:B------:R1:W-:Y:S01]  /*30c90*/  STL [R1+0x1a00], R2 ;  /* 0x001a000201007387 */ /* 0x0003e20000100800 */
[----:B0-----:R-:W-:-:S03]  /*30ca0*/  IADD3 R3, P0, R21, UR29, RZ ;  /* 0x0000001d15037c10 */ /* 0x001fc6000ff1e0ff */
[----:B------:R-:W-:Y:S01]  /*30cb0*/  STL [R1+0x90c], RZ ;  /* 0x00090cff01007387 */ /* 0x000fe20000100800 */
[----:B-1----:R-:W-:-:S03]  /*30cc0*/  IADD3 R2, P1, R17, UR29, RZ ;  /* 0x0000001d11027c10 */ /* 0x002fc6000ff3e0ff */
[----:B------:R0:W-:Y:S04]  /*30cd0*/  STL [R1+0x1a0c], R3 ;  /* 0x001a0c0301007387 */ /* 0x0001e80000100800 */
[----:B------:R-:W-:Y:S04]  /*30ce0*/  STL [R1+0x830], RZ ;  /* 0x000830ff01007387 */ /* 0x000fe80000100800 */
[----:B------:R1:W-:Y:S01]  /*30cf0*/  STL [R1+0x1a14], R2 ;  /* 0x001a140201007387 */ /* 0x0003e20000100800 */
[----:B0-----:R-:W-:Y:S01]  /*30d00*/  IADD3.X R3, R11, UR6, RZ, P0, !PT ;  /* 0x000000060b037c10 */ /* 0x001fe200087fe4ff */
[----:B------:R-:W-:-:S04]  /*30d10*/  USHF.R.S32.HI UR29, URZ, 0x1f, UR35 ;  /* 0x0000001f3f1d7899 */ /* 0x000fc80008011423 */
[----:B------:R0:W-:Y:S01]  /*30d20*/  STL [R1+0x1a08], R3 ;  /* 0x001a080301007387 */ /* 0x0001e20000100800 */
[----:B-1----:R-:W-:-:S05]  /*30d30*/  IADD3.X R2, R5, UR6, RZ, P1, !PT ;  /* 0x0000000605027c10 */ /* 0x002fca0008ffe4ff */
[----:B------:R1:W-:Y:S01]  /*30d40*/  STL [R1+0x1a10], R2 ;  /* 0x001a100201007387 */ /* 0x0003e20000100800 */
[----:B0-----:R-:W-:-:S05]  /*30d50*/  IADD3 R3, P0, R21, UR35, RZ ;  /* 0x0000002315037c10 */ /* 0x001fca000ff1e0ff */
[----:B------:R0:W-:Y:S01]  /*30d60*/  STL [R1+0x1a1c], R3 ;  /* 0x001a1c0301007387 */ /* 0x0001e20000100800 */
[----:B-1----:R-:W-:-:S03]  /*30d70*/  IADD3 R2, P1, R17, UR35, RZ ;  /* 0x0000002311027c10 */ /* 0x002fc6000ff3e0ff */
        /* <DEDUP_REMOVED lines=202> */
[----:B0-----:R-:W-:Y:S02]  /*31a20*/  IADD3.X R3, R11, UR53, RZ, P0, !PT ;  /* 0x000000350b037c10 */ /* 0x001fe400087fe4ff */
[----:B-1----:R-:W-:-:S03]  /*31a30*/  IADD3.X R2, R5, UR53, RZ, P1, !PT ;  /* 0x0000003505027c10 */ /* 0x002fc60008ffe4ff */
[----:B------:R0:W-:Y:S04]  /*31a40*/  STL [R1+0x1b58], R3 ;  /* 0x001b580301007387 */ /* 0x0001e80000100800 */
[----:B------:R1:W-:Y:S01]  /*31a50*/  STL [R1+0x1b60], R2 ;  /* 0x001b600201007387 */ /* 0x0003e20000100800 */
[----:B0-----:R-:W-:Y:S02]  /*31a60*/  IADD3 R3, P0, R21, UR58, RZ ;  /* 0x0000003a15037c10 */ /* 0x001fe4000ff1e0ff */
[----:B-1----:R-:W-:-:S05]  /*31a70*/  IADD3 R2, P1, R17, UR58, RZ ;  /* 0x0000003a11027c10 */ /* 0x002fca000ff3e0ff */
[----:B------:R-:W-:Y:S04]  /*31a80*/  STL [R1+0x1b74], R2 ;  /* 0x001b740201007387 */ /* 0x000fe80000100800 */
[----:B------:R0:W-:Y:S01]  /*31a90*/  STL [R1+0x1b6c], R3 ;  /* 0x001b6c0301007387 */ /* 0x0001e20000100800 */
[----:B------:R-:W-:Y:S02]  /*31aa0*/  UIMAD UR24, UR24, 0x6, URZ ;  /* 0x00000006181878a4 */ /* 0x000fe4000f8e023f */
[----:B------:R-:W-:Y:S02]  /*31ab0*/  UIMAD UR25, UR25, 0x5, URZ ;  /* 0x00000005191978a4 */ /* 0x000fe4000f8e023f */
[----:B------:R-:W-:Y:S02]  /*31ac0*/  USHF.L.U32 UR27, UR27, 0x2, URZ ;  /* 0x000000021b1b7899 */ /* 0x000fe4000800063f */
[----:B------:R-:W-:-:S02]  /*31ad0*/  UIMAD UR28, UR28, 0x3, URZ ;  /* 0x000000031c1c78a4 */ /* 0x000fc4000f8e023f */
[----:B------:R-:W-:Y:S02]  /*31ae0*/  USHF.L.U32 UR34, UR34, 0x1, URZ ;  /* 0x0000000122227899 */ /* 0x000fe4000800063f */
[----:B------:R-:W-:Y:S02]  /*31af0*/  USHF.R.S32.HI UR5, URZ, 0x1f, UR5 ;  /* 0x0000001f3f057899 */ /* 0x000fe40008011405 */
[----:B------:R-:W-:Y:S02]  /*31b00*/  USHF.L.U32 UR47, UR47, 0x7, URZ ;  /* 0x000000072f2f7899 */ /* 0x000fe4000800063f */
[----:B------:R-:W-:Y:S02]  /*31b10*/  USHF.R.S32.HI UR29, URZ, 0x1f, UR58 ;  /* 0x0000001f3f1d7899 */ /* 0x000fe4000801143a */
[----:B------:R-:W-:Y:S02]  /*31b20*/  USHF.R.S32.HI UR57, URZ, 0x1f, UR31 ;  /* 0x0000001f3f397899 */ /* 0x000fe4000801141f */
[----:B------:R-:W-:-:S02]  /*31b30*/  USHF.R.S32.HI UR51, URZ, 0x1f, UR7 ;  /* 0x0000001f3f337899 */ /* 0x000fc40008011407 */
[----:B------:R-:W-:Y:S02]  /*31b40*/  USHF.R.S32.HI UR36, URZ, 0x1f, UR8 ;  /* 0x0000001f3f247899 */ /* 0x000fe40008011408 */
[----:B------:R-:W-:Y:S02]  /*31b50*/  USHF.R.S32.HI UR37, URZ, 0x1f, UR9 ;  /* 0x0000001f3f257899 */ /* 0x000fe40008011409 */
[----:B------:R-:W-:Y:S02]  /*31b60*/  USHF.R.S32.HI UR38, URZ, 0x1f, UR10 ;  /* 0x0000001f3f267899 */ /* 0x000fe4000801140a */
        /* <DEDUP_REMOVED lines=16> */
[----:B------:R-:W-:Y:S01]  /*31c70*/  USHF.R.S32.HI UR53, URZ, 0x1f, UR60 ;  /* 0x0000001f3f357899 */ /* 0x000fe2000801143c */
[----:B0-----:R-:W-:Y:S01]  /*31c80*/  IADD3.X R3, R11, UR29, RZ, P0, !PT ;  /* 0x0000001d0b037c10 */ /* 0x001fe200087fe4ff */
[----:B------:R-:W0:Y:S01]  /*31c90*/  LDC R4, c[0x0][0x230] ;  /* 0x00008c00ff047b82 */ /* 0x000e220000000800 */
[----:B------:R-:W-:Y:S01]  /*31ca0*/  IADD3.X R2, R5, UR29, RZ, P1, !PT ;  /* 0x0000001d05027c10 */ /* 0x000fe20008ffe4ff */
[----:B------:R-:W-:Y:S02]  /*31cb0*/  USHF.R.S32.HI UR58, URZ, 0x1f, UR24 ;  /* 0x0000001f3f3a7899 */ /* 0x000fe40008011418 */
[----:B------:R1:W-:Y:S01]  /*31cc0*/  STL [R1+0x1b68], R3 ;  /* 0x001b680301007387 */ /* 0x0003e20000100800 */
[----:B------:R-:W-:-:S03]  /*31cd0*/  USHF.R.S32.HI UR29, URZ, 0x1f, UR25 ;  /* 0x0000001f3f1d7899 */ /* 0x000fc60008011419 */
[----:B------:R3:W-:Y:S01]  /*31ce0*/  STL [R1+0x1b70], R2 ;  /* 0x001b700201007387 */ /* 0x0007e20000100800 */
[----:B-1----:R-:W-:Y:S02]  /*31cf0*/  IADD3 R3, P0, R21, UR31, RZ ;  /* 0x0000001f15037c10 */ /* 0x002fe4000ff1e0ff */
[----:B---3--:R-:W-:-:S03]  /*31d00*/  IADD3 R2, P1, R17, UR31, RZ ;  /* 0x0000001f11027c10 */ /* 0x008fc6000ff3e0ff */
[----:B------:R1:W-:Y:S01]  /*31d10*/  STL [R1+0x1b7c], R3 ;  /* 0x001b7c0301007387 */ /* 0x0003e20000100800 */
[----:B------:R-:W-:-:S03]  /*31d20*/  USHF.R.S32.HI UR31, URZ, 0x1f, UR27 ;  /* 0x0000001f3f1f7899 */ /* 0x000fc6000801141b */
[----:B------:R3:W-:Y:S01]  /*31d30*/  STL [R1+0x1b84], R2 ;  /* 0x001b840201007387 */ /* 0x0007e20000100800 */
[----:B0-----:R-:W-:Y:S01]  /*31d40*/  VIADD R4, R4, 0x7f ;  /* 0x0000007f04047836 */ /* 0x001fe20000000000 */
[----:B-1----:R-:W-:-:S04]  /*31d50*/  IADD3.X R3, R11, UR57, RZ, P0, !PT ;  /* 0x000000390b037c10 */ /* 0x002fc800087fe4ff */
[----:B------:R-:W-:Y:S02]  /*31d60*/  SHF.R.S32.HI R31, RZ, 0x1f, R4 ;  /* 0x0000001fff1f7819 */ /* 0x000fe40000011404 */
[----:B---3--:R-:W-:Y:S01]  /*31d70*/  IADD3.X R2, R5, UR57, RZ, P1, !PT ;  /* 0x0000003905027c10 */ /* 0x008fe20008ffe4ff */
[----:B------:R0:W-:Y:S01]  /*31d80*/  STL [R1+0x1b78], R3 ;  /* 0x001b780301007387 */ /* 0x0001e20000100800 */
[----:B------:R-:W-:Y:S01]  /*31d90*/  LEA.HI R31, R31, R4, RZ, 0x7 ;  /* 0x000000041f1f7211 */ /* 0x000fe200078f38ff */
[----:B------:R-:W-:Y:S02]  /*31da0*/  USHF.R.S32.HI UR57, URZ, 0x1f, UR28 ;  /* 0x0000001f3f397899 */ /* 0x000fe4000801141c */
[----:B------:R1:W-:Y:S01]  /*31db0*/  STL [R1+0x1b80], R2 ;  /* 0x001b800201007387 */ /* 0x0003e20000100800 */
[----:B------:R-:W-:Y:S02]  /*31dc0*/  SHF.R.S32.HI R4, RZ, 0x7, R31 ;  /* 0x00000007ff047819 */ /* 0x000fe4000001141f */
[----:B0-----:R-:W-:-:S02]  /*31dd0*/  IADD3 R3, P1, R21, UR7, RZ ;  /* 0x0000000715037c10 */ /* 0x001fc4000ff3e0ff */
[----:B-1----:R-:W-:-:S03]  /*31de0*/  IADD3 R2, P0, R17, UR7, RZ ;  /* 0x0000000711027c10 */ /* 0x002fc6000ff1e0ff */
[----:B------:R0:W-:Y:S01]  /*31df0*/  STL [R1+0x1b8c], R3 ;  /* 0x001b8c0301007387 */ /* 0x0001e20000100800 */
[----:B--2---:R-:W-:Y:S01]  /*31e00*/  LOP3.LUT R4, R0, 0x10, RZ, 0x3c, !PT ;  /* 0x0000001000047812 */ /* 0x004fe200078e3cff */
[----:B------:R-:W-:Y:S02]  /*31e10*/  USHF.R.S32.HI UR7, URZ, 0x1f, UR34 ;  /* 0x0000001f3f077899 */ /* 0x000fe40008011422 */
[----:B------:R1:W-:Y:S01]  /*31e20*/  STL [R1+0x1b94], R2 ;  /* 0x001b940201007387 */ /* 0x0003e20000100800 */
[----:B0-----:R-:W-:Y:S02]  /*31e30*/  IADD3 R3, P6, R21, UR8, RZ ;  /* 0x0000000815037c10 */ /* 0x001fe4000ffde0ff */
[----:B-1----:R-:W-:-:S03]  /*31e40*/  IADD3 R2, P5, R17, UR8, RZ ;  /* 0x0000000811027c10 */ /* 0x002fc6000ffbe0ff */
[----:B------:R0:W-:Y:S01]  /*31e50*/  STL [R1+0x1b9c], R3 ;  /* 0x001b9c0301007387 */ /* 0x0001e20000100800 */
[----:B------:R-:W-:-:S03]  /*31e60*/  USHF.R.S32.HI UR8, URZ, 0x1f, UR47 ;  /* 0x0000001f3f087899 */ /* 0x000fc6000801142f */
        /* <DEDUP_REMOVED lines=51> */
[----:B------:R-:W2:Y:S01]  /*321a0*/  LDL R31, [R1+0x9a4] ;  /* 0x0009a400011f7983 */ /* 0x000ea20000100800 */
[----:B0-----:R-:W-:-:S02]  /*321b0*/  LOP3.LUT R3, R0, 0x20, RZ, 0x3c, !PT ;  /* 0x0000002000037812 */ /* 0x001fc400078e3cff */
[----:B-1----:R-:W-:Y:S01]  /*321c0*/  LOP3.LUT R2, R0, 0x30, RZ, 0x3c, !PT ;  /* 0x0000003000027812 */ /* 0x002fe200078e3cff */
[----:B------:R-:W-:Y:S01]  /*321d0*/  STL [R1+0x5a0], RZ ;  /* 0x0005a0ff01007387 */ /* 0x000fe20000100800 */
[----:B------:R-:W-:Y:S02]  /*321e0*/  IADD3 R3, P4, R21, UR9, RZ ;  /* 0x0000000915037c10 */ /* 0x000fe4000ff9e0ff */
[----:B------:R-:W-:Y:S01]  /*321f0*/  IADD3 R2, P3, R17, UR9, RZ ;  /* 0x0000000911027c10 */ /* 0x000fe2000ff7e0ff */
        /* <DEDUP_REMOVED lines=27> */
[----:B--2---:R-:W-:-:S05]  /*323b0*/  LOP3.LUT R4, R31, 0x40, RZ, 0x3c, !PT ;  /* 0x000000401f047812 */ /* 0x004fca00078e3cff */
[----:B------:R0:W-:Y:S04]  /*323c0*/  STL [R1+0x4348], R4 ;  /* 0x0043480401007387 */ /* 0x0001e80000100800 */
[----:B------:R1:W-:Y:S04]  /*323d0*/  STL [R1+0x1bac], R3 ;  /* 0x001bac0301007387 */ /* 0x0003e80000100800 */
[----:B------:R2:W-:Y:S01]  /*323e0*/  STL [R1+0x1bb4], R2 ;  /* 0x001bb40201007387 */ /* 0x0005e20000100800 */
[----:B0-----:R-:W-:Y:S02]  /*323f0*/  IADD3 R4, P2, R21, UR10, RZ ;  /* 0x0000000a15047c10 */ /* 0x001fe4000ff5e0ff */
[----:B-1----:R-:W-:-:S03]  /*32400*/  IADD3.X R3, R11, UR51, RZ, P1, !PT ;  /* 0x000000330b037c10 */ /* 0x002fc60008ffe4ff */
[----:B------:R0:W-:Y:S01]  /*32410*/  STL [R1+0x1bbc], R4 ;  /* 0x001bbc0401007387 */ /* 0x0001e20000100800 */
[----:B--2---:R-:W-:-:S03]  /*32420*/  IADD3 R2, P1, R17, UR10, RZ ;  /* 0x0000000a11027c10 */ /* 0x004fc6000ff3e0ff */
[----:B------:R1:W-:Y:S04]  /*32430*/  STL [R1+0x1b88], R3 ;  /* 0x001b880301007387 */ /* 0x0003e80000100800 */
[----:B------:R2:W-:Y:S01]  /*32440*/  STL [R1+0x1bc4], R2 ;  /* 0x001bc40201007387 */ /* 0x0005e20000100800 */
[----:B0-----:R-:W-:Y:S02]  /*32450*/  IADD3.X R4, R5, UR51, RZ, P0, !PT ;  /* 0x0000003305047c10 */ /* 0x001fe400087fe4ff */
[----:B-1----:R-:W-:-:S03]  /*32460*/  IADD3 R3, P0, R21, UR11, RZ ;  /* 0x0000000b15037c10 */ /* 0x002fc6000ff1e0ff */
[----:B------:R0:W-:Y:S01]  /*32470*/  STL [R1+0x1b90], R4 ;  /* 0x001b900401007387 */ /* 0x0001e20000100800 */
[----:B--2---:R-:W-:-:S03]  /*32480*/  IADD3.X R2, R11, UR36, RZ, P6, !PT ;  /* 0x000000240b027c10 */ /* 0x004fc6000b7fe4ff */
        /* <DEDUP_REMOVED lines=182> */
[----:B0-----:R-:W-:Y:S02]  /*32ff0*/  IADD3.X R4, R11, UR57, RZ, P2, !PT ;  /* 0x000000390b047c10 */ /* 0x001fe400097fe4ff */
[----:B-1----:R-:W-:-:S03]  /*33000*/  IADD3.X R3, R5, UR57, RZ, P1, !PT ;  /* 0x0000003905037c10 */ /* 0x002fc60008ffe4ff */
[----:B------:R0:W-:Y:S01]  /*33010*/  STL [R1+0x1d08], R4 ;  /* 0x001d080401007387 */ /* 0x0001e20000100800 */
[----:B--2---:R-:W-:-:S03]  /*33020*/  IADD3.X R2, R11, UR7, RZ, P0, !PT ;  /* 0x000000070b027c10 */ /* 0x004fc600087fe4ff */
[----:B------:R1:W-:Y:S04]  /*33030*/  STL [R1+0x1d10], R3 ;  /* 0x001d100301007387 */ /* 0x0003e80000100800 */
[----:B------:R2:W-:Y:S01]  /*33040*/  STL [R1+0x1d18], R2 ;  /* 0x001d180201007387 */ /* 0x0005e20000100800 */
[----:B0-----:R-:W-:Y:S02]  /*33050*/  IADD3.X R4, R5, UR7, RZ, P6, !PT ;  /* 0x0000000705047c10 */ /* 0x001fe4000b7fe4ff */
[----:B-1----:R-:W-:-:S03]  /*33060*/  IADD3.X R3, R11, UR5, RZ, P5, !PT ;  /* 0x000000050b037c10 */ /* 0x002fc6000affe4ff */
[----:B------:R0:W-:Y:S01]  /*33070*/  STL [R1+0x1d20], R4 ;  /* 0x001d200401007387 */ /* 0x0001e20000100800 */
[----:B--2---:R-:W-:-:S05]  /*33080*/  IADD3.X R2, R5, UR5, RZ, P4, !PT ;  /* 0x0000000505027c10 */ /* 0x004fca000a7fe4ff */
[----:B------:R0:W-:Y:S04]  /*33090*/  STL [R1+0x1d30], R2 ;  /* 0x001d300201007387 */ /* 0x0001e80000100800 */
[----:B------:R0:W-:Y:S02]  /*330a0*/  STL [R1+0x1d28], R3 ;  /* 0x001d280301007387 */ /* 0x0001e40000100800 */
.L_x_1:
[----:B------:R-:W2:Y:S01]  /*330b0*/  LDL R5, [R1+0x10d8] ;  /* 0x0010d80001057983 */ /* 0x000ea20000100800 */
[----:B0-----:R-:W0:Y:S03]  /*330c0*/  LDC R2, c[0x0][0x230] ;  /* 0x00008c00ff027b82 */ /* 0x001e260000000800 */
[----:B--2---:R1:W-:Y:S04]  /*330d0*/  STL [R1+0x55a8], R5 ;  /* 0x0055a80501007387 */ /* 0x0043e80000100800 */
[----:B------:R-:W2:Y:S04]  /*330e0*/  LDL R4, [R1+0x10dc] ;  /* 0x0010dc0001047983 */ /* 0x000ea80000100800 */
[----:B-1----:R-:W0:Y:S04]  /*330f0*/  LDL R5, [R1+0x1968] ;  /* 0x0019680001057983 */ /* 0x002e280000100800 */
[----:B------:R-:W-:Y:S04]  /*33100*/  STL [R1+0x5390], R60 ;  /* 0x0053903c01007387 */ /* 0x000fe80000100800 */
        /* <DEDUP_REMOVED lines=133> */
[----:B------:R1:W-:Y:S04]  /*33960*/  STL [R1+0x55a4], R59 ;  /* 0x0055a43b01007387 */ /* 0x0003e80000100800 */
        /* <DEDUP_REMOVED lines=55> */
[----:B-----5:R-:W-:Y:S04]  /*33ce0*/  STL [R1+0x4350], R0 ;  /* 0x0043500001007387 */ /* 0x020fe80000100800 */
        /* <DEDUP_REMOVED lines=468> */
[----:B------:R-:W-:Y:S01]  /*35a30*/  STL [R1+0x51ec], R0 ;  /* 0x0051ec0001007387 */ /* 0x000fe20000100800 */
[----:B0-----:R-:W-:-:S03]  /*35a40*/  IMAD R2, R5, -0x80, R2 ;  /* 0xffffff8005027824 */ /* 0x001fc600078e0202 */
[----:B------:R-:W-:Y:S04]  /*35a50*/  STL [R1+0x51f4], R0 ;  /* 0x0051f40001007387 */ /* 0x000fe80000100800 */
[----:B------:R-:W-:Y:S04]  /*35a60*/  STL [R1+0x51fc], R0 ;  /* 0x0051fc0001007387 */ /* 0x000fe80000100800 */
[----:B------:R-:W-:Y:S04]  /*35a70*/  STL [R1+0x5204], R0 ;  /* 0x0052040001007387 */ /* 0x000fe80000100800 */
[----:B------:R-:W-:Y:S04]  /*35a80*/  STL [R1+0x520c], R0 ;  /* 0x00520c0001007387 */ /* 0x000fe80000100800 */
[----:B------:R-:W2:Y:S01]  /*35a90*/  LDL.LU R5, [R1+0x55a8] ;  /* 0x0055a80001057983 */ /* 0x000ea20000300800 */
[----:B------:R-:W-:-:S02]  /*35aa0*/  ISETP.GT.AND P0, PT, R2, RZ, PT ;  /* 0x000000ff0200720c */ /* 0x000fc40003f04270 */
[----:B-1----:R-:W-:-:S11]  /*35ab0*/  PRMT R59, RZ, 0x7610, R59 ;  /* 0x00007610ff3b7816 */ /* 0x002fd6000000003b */
[----:B--2---:R-:W2:Y:S04]  /*35ac0*/  @P0 LDG.E.U8 R59, desc[UR44][R4.64] ;  /* 0x0000002c043b0981 */ /* 0x004ea8000c1e1100 */
[----:B--2---:R0:W-:Y:S04]  /*35ad0*/  STL [R1+0x320], R59 ;  /* 0x0003203b01007387 */ /* 0x0041e80000100800 */
[----:B0-----:R-:W2:Y:S04]  /*35ae0*/  LDL.LU R59, [R1+0x55a4] ;  /* 0x0055a400013b7983 */ /* 0x001ea80000300800 */
[----:B------:R-:W3:Y:S04]  /*35af0*/  LDL R4, [R1+0x10e0] ;  /* 0x0010e00001047983 */ /* 0x000ee80000100800 */
[----:B------:R-:W3:Y:S01]  /*35b00*/  LDL R5, [R1+0x10e4] ;  /* 0x0010e40001057983 */ /* 0x000ee20000100800 */
[----:B------:R-:W-:-:S02]  /*35b10*/  PRMT R60, RZ, 0x7610, R60 ;  /* 0x00007610ff3c7816 */ /* 0x000fc4000000003c */
[----:B---3--:R-:W-:-:S04]  /*35b20*/  @P0 LOP3.LUT R5, R5, R4, RZ, 0x3c, !PT ;  /* 0x0000000405050212 */ /* 0x008fc800078e3cff */
[----:B------:R-:W-:-:S04]  /*35b30*/  @P0 LOP3.LUT R4, R5, R4, RZ, 0x3c, !PT ;  /* 0x0000000405040212 */ /* 0x000fc800078e3cff */
[----:B------:R-:W-:-:S05]  /*35b40*/  @P0 LOP3.LUT R5, R5, R4, RZ, 0x3c, !PT ;  /* 0x0000000405050212 */ /* 0x000fca00078e3cff */
[----:B------:R-:W3:Y:S01]  /*35b50*/  @P0 LDG.E.U8 R60, desc[UR44][R4.64] ;  /* 0x0000002c043c0981 */ /* 0x000ee2000c1e1100 */
[----:B------:R-:W-:-:S03]  /*35b60*/  ISETP.GT.AND P1, PT, R2, 0x1, PT ;  /* 0x000000010200780c */ /* 0x000fc60003f24270 */
[----:B---3--:R0:W-:Y:S04]  /*35b70*/  STL [R1+0x31c], R60 ;  /* 0x00031c3c01007387 */ /* 0x0081e80000100800 */
[----:B0-----:R-:W3:Y:S04]  /*35b80*/  LDL.LU R60, [R1+0x55a0] ;  /* 0x0055a000013c7983 */ /* 0x001ee80000300800 */
[----:B------:R-:W4:Y:S04]  /*35b90*/  LDL R4, [R1+0x1d30] ;  /* 0x001d300001047983 */ /* 0x000f280000100800 */
[----:B------:R-:W4:Y:S01]  /*35ba0*/  LDL R5, [R1+0x1d34] ;  /* 0x001d340001057983 */ /* 0x000f220000100800 */
[----:B--2---:R-:W-:-:S02]  /*35bb0*/  PRMT R59, RZ, 0x7610, R59 ;  /* 0x00007610ff3b7816 */ /* 0x004fc4000000003b */
[----:B----4-:R-:W-:-:S04]  /*35bc0*/  @P1 LOP3.LUT R5, R5, R4, RZ, 0x3c, !PT ;  /* 0x0000000405051212 */ /* 0x010fc800078e3cff */
[----:B------:R-:W-:-:S04]  /*35bd0*/  @P1 LOP3.LUT R4, R5, R4, RZ, 0x3c, !PT ;  /* 0x0000000405041212 */ /* 0x000fc800078e3cff */
[----:B------:R-:W-:-:S05]  /*35be0*/  @P1 LOP3.LUT R5, R5, R4, RZ, 0x3c, !PT ;  /* 0x0000000405051212 */ /* 0x000fca00078e3cff */
[----:B------:R-:W2:Y:S04]  /*35bf0*/  @P1 LDG.E.U8 R59, desc[UR44][R4.64] ;  /* 0x0000002c043b1981 */ /* 0x000ea8000c1e1100 */
[----:B--2---:R0:W-:Y:S04]  /*35c00*/  STL [R1+0x318], R59 ;  /* 0x0003183b01007387 */ /* 0x0041e80000100800 */
[----:B0-----:R-:W2:Y:S04]  /*35c10*/  LDL.LU R59, [R1+0x559c] ;  /* 0x00559c00013b7983 */ /* 0x001ea80000300800 */
[----:B------:R-:W4:Y:S04]  /*35c20*/  LDL R4, [R1+0x1d28] ;  /* 0x001d280001047983 */ /* 0x000f280000100800 */
[----:B------:R-:W4:Y:S01]  /*35c30*/  LDL R5, [R1+0x1d2c] ;  /* 0x001d2c0001057983 */ /* 0x000f220000100800 */
[----:B---3--:R-:W-:-:S02]  /*35c40*/  PRMT R60, RZ, 0x7610, R60 ;  /* 0x00007610ff3c7816 */ /* 0x008fc4000000003c */
[----:B----4-:R-:W-:-:S04]  /*35c50*/  @P1 LOP3.LUT R5, R5, R4, RZ, 0x3c, !PT ;  /* 0x0000000405051212 */ /* 0x010fc800078e3cff */
        /* <DEDUP_REMOVED lines=1252> */
[----:B------:R-:W-:-:S02]  /*3aaa0*/  PRMT R58, RZ, 0x7610, R58 ;  /* 0x00007610ff3a7816 */ /* 0x000fc4000000003a */
[----:B----4-:R-:W-:-:S04]  /*3aab0*/  @P1 LOP3.LUT R5, R5, R4, RZ, 0x3c, !PT ;  /* 0x0000000405051212 */ /* 0x010fc800078e3cff */
[----:B------:R-:W-:-:S04]  /*3aac0*/  @P1 LOP3.LUT R4, R5, R4, RZ, 0x3c, !PT ;  /* 0x0000000405041212 */ /* 0x000fc800078e3cff */
[----:B------:R-:W-:-:S05]  /*3aad0*/  @P1 LOP3.LUT R5, R5, R4, RZ, 0x3c, !PT ;  /* 0x0000000405051212 */ /* 0x000fca00078e3cff */
[----:B------:R-:W4:Y:S01]  /*3aae0*/  @P1 LDG.E.U8 R58, desc[UR44][R4.64] ;  /* 0x0000002c043a1981 */ /* 0x000f22000c1e1100 */
[----:B------:R-:W-:-:S03]  /*3aaf0*/  ISETP.GT.AND P2, PT, R2, 0x44, PT ;  /* 0x000000440200780c */ /* 0x000fc60003f44270 */
[----:B----4-:R0:W-:Y:S04]  /*3ab00*/  STL [R1+0x104], R58 ;  /* 0x0001043a01007387 */ /* 0x0101e80000100800 */
[----:B0-----:R-:W4:Y:S04]  /*3ab10*/  LDL.LU R58, [R1+0x5388] ;  /* 0x00538800013a7983 */ /* 0x001f280000300800 */
[----:B------:R-:W3:Y:S04]  /*3ab20*/  LDL R4, [R1+0x40f4] ;  /* 0x0040f40001047983 */ /* 0x000ee80000100800 */
[----:B------:R-:W3:Y:S01]  /*3ab30*/  LDL R5, [R1+0x40f8] ;  /* 0x0040f80001057983 */ /* 0x000ee20000100800 */
[----:B------:R-:W-:-:S02]  /*3ab40*/  PRMT R57, RZ, 0x7610, R57 ;  /* 0x00007610ff397816 */ /* 0x000fc40000000039 */
[----:B---3--:R-:W-:-:S04]  /*3ab50*/  @P2 LOP3.LUT R5, R5, R4, RZ, 0x3c, !PT ;  /* 0x0000000405052212 */ /* 0x008fc800078e3cff */
[----:B------:R-:W-:-:S04]  /*3ab60*/  @P2 LOP3.LUT R4, R5, R4, RZ, 0x3c, !PT ;  /* 0x0000000405042212 */ /* 0x000fc800078e3cff */
[----:B------:R-:W-:-:S05]  /*3ab70*/  @P2 LOP3.LUT R5, R5, R4, RZ, 0x3c, !PT ;  /* 0x0000000405052212 */ /* 0x000fca00078e3cff */
[----:B------:R-:W3:Y:S04]  /*3ab80*/  @P2 LDG.E.U8 R57, desc[UR44][R4.64] ;  /* 0x0000002c04392981 */ /* 0x000ee8000c1e1100 */
[----:B---3--:R0:W-:Y:S04]  /*3ab90*/  STL [R1+0x100], R57 ;  /* 0x0001003901007387 */ /* 0x0081e80000100800 */
[----:B0-----:R-:W3:Y:S04]  /*3aba0*/  LDL.LU R57, [R1+0x5384] ;  /* 0x0053840001397983 */ /* 0x001ee80000300800 */
[----:B------:R-:W2:Y:S04]  /*3abb0*/  LDL R4, [R1+0x40ec] ;  /* 0x0040ec0001047983 */ /* 0x000ea80000100800 */
[----:B------:R-:W2:Y:S01]  /*3abc0*/  LDL R5, [R1+0x40f0] ;  /* 0x0040f00001057983 */ /* 0x000ea20000100800 */
[----:B------:R-:W-:-:S02]  /*3abd0*/  PRMT R27, RZ, 0x7610, R27 ;  /* 0x00007610ff1b7816 */ /* 0x000fc4000000001b */
[----:B--2---:R-:W-:-:S04]  /*3abe0*/  @P2 LOP3.LUT R5, R5, R4, RZ, 0x3c, !PT ;  /* 0x0000000405052212 */ /* 0x004fc800078e3cff */
[----:B------:R-:W-:-:S04]  /*3abf0*/  @P2 LOP3.LUT R4, R5, R4, RZ, 0x3c, !PT ;  /* 0x0000000405042212 */ /* 0x000fc800078e3cff */
[----:B------:R-:W-:-:S05]  /*3ac00*/  @P2 LOP3.LUT R5, R5, R4, RZ, 0x3c, !PT ;  /* 0x0000000405052212 */ /* 0x000fca00078e3cff */
[----:B------:R-:W2:Y:S01]  /*3ac10*/  @P2 LDG.E.U8 R27, desc[UR44][R4.64] ;  /* 0x0000002c041b2981 */ /* 0x000ea2000c1e1100 */
[----:B------:R-:W-:-:S03]  /*3ac20*/  ISETP.GT.AND P0, PT, R2, 0x45, PT ;  /* 0x000000450200780c */ /* 0x000fc60003f04270 */
        /* <DEDUP_REMOVED lines=8> */
[----:B------:R-:W4:Y:S04]  /*3acb0*/  @P0 LDG.E.U8 R26, desc[UR44][R4.64] ;  /* 0x0000002c041a0981 */ /* 0x000f28000c1e1100 */
        /* <DEDUP_REMOVED lines=350> */
[----:B------:R0:W3:Y:S04]  /*3c2a0*/  @P0 LDG.E.U8 R0, desc[UR44][R4.64] ;  /* 0x0000002c04000981 */ /* 0x0000e8000c1e1100 */
[----:B------:R-:W0:Y:S04]  /*3c2b0*/  LDL R4, [R1+0x3fb4] ;  /* 0x003fb40001047983 */ /* 0x000e280000100800 */
[----:B------:R-:W0:Y:S01]  /*3c2c0*/  LDL R5, [R1+0x3fb8] ;  /* 0x003fb80001057983 */ /* 0x000e220000100800 */
[----:B------:R-:W-:Y:S02]  /*3c2d0*/  ISETP.GT.AND P1, PT, R2, 0x58, PT ;  /* 0x000000580200780c */ /* 0x000fe40003f24270 */
[----:B------:R-:W-:-:S11]  /*3c2e0*/  PRMT R30, RZ, 0x7610, R30 ;  /* 0x00007610ff1e7816 */ /* 0x000fd6000000001e */
[----:B0-----:R-:W-:-:S04]  /*3c2f0*/  @P1 LOP3.LUT R5, R5, R4, RZ, 0x3c, !PT ;  /* 0x0000000405051212 */ /* 0x001fc800078e3cff */
[----:B------:R-:W-:-:S04]  /*3c300*/  @P1 LOP3.LUT R4, R5, R4, RZ, 0x3c, !PT ;  /* 0x0000000405041212 */ /* 0x000fc800078e3cff */
[----:B------:R-:W-:-:S05]  /*3c310*/  @P1 LOP3.LUT R5, R5, R4, RZ, 0x3c, !PT ;  /* 0x0000000405051212 */ /* 0x000fca00078e3cff */
[----:B------:R-:W2:Y:S04]  /*3c320*/  @P1 LDG.E.U8 R30, desc[UR44][R4.64] ;  /* 0x0000002c041e1981 */ /* 0x000ea8000c1e1100 */
[----:B---3--:R-:W-:Y:S04]  /*3c330*/  STL [R1+0x5210], R0 ;  /* 0x0052100001007387 */ /* 0x008fe80000100800 */
        /* <DEDUP_REMOVED lines=113> */
[----:B------:R0:W2:Y:S04]  /*3ca50*/  @P1 LDG.E.U8 R60, desc[UR44][R4.64] ;  /* 0x0000002c043c1981 */ /* 0x0000a8000c1e1100 */
[----:B------:R-:W0:Y:S04]  /*3ca60*/  LDL R4, [R1+0x3eac] ;  /* 0x003eac0001047983 */ /* 0x000e280000100800 */
[----:B------:R-:W0:Y:S01]  /*3ca70*/  LDL R5, [R1+0x3eb0] ;  /* 0x003eb00001057983 */ /* 0x000e220000100800 */
[----:B------:R-:W-:Y:S02]  /*3ca80*/  PRMT R59, RZ, 0x7610, R59 ;  /* 0x00007610ff3b7816 */ /* 0x000fe4000000003b */
[----:B0-----:R-:W-:-:S04]  /*3ca90*/  @P1 LOP3.LUT R5, R5, R4, RZ, 0x3c, !PT ;  /* 0x0000000405051212 */ /* 0x001fc800078e3cff */
[----:B------:R-:W-:-:S04]  /*3caa0*/  @P1 LOP3.LUT R4, R5, R4, RZ, 0x3c, !PT ;  /* 0x0000000405041212 */ /* 0x000fc800078e3cff */
[----:B------:R-:W-:Y:S01]  /*3cab0*/  @P1 LOP3.LUT R5, R5, R4, RZ, 0x3c, !PT ;  /* 0x0000000405051212 */ /* 0x000fe200078e3cff */
[----:B--2---:R0:W-:Y:S04]  /*3cac0*/  STL [R1+0x5290], R60 ;  /* 0x0052903c01007387 */ /* 0x0041e80000100800 */
[----:B------:R1:W2:Y:S01]  /*3cad0*/  @P1 LDG.E.U8 R59, desc[UR44][R4.64] ;  /* 0x0000002c043b1981 */ /* 0x0002a2000c1e1100 */
[----:B------:R-:W-:Y:S02]  /*3cae0*/  ISETP.GT.AND P2, PT, R2, 0x69, PT ;  /* 0x000000690200780c */ /* 0x000fe40003f44270 */
[----:B------:R-:W-:Y:S01]  /*3caf0*/  PRMT R58, RZ, 0x7610, R58 ;  /* 0x00007610ff3a7816 */ /* 0x000fe2000000003a */
[----:B0-----:R-:W3:Y:S04]  /*3cb00*/  LDL R60, [R1+0x3e30] ;  /* 0x003e3000013c7983 */ /* 0x001ee80000100800 */
[----:B------:R-:W1:Y:S04]  /*3cb10*/  LDL R4, [R1+0x3ea4] ;  /* 0x003ea40001047983 */ /* 0x000e680000100800 */
[----:B------:R-:W1:Y:S02]  /*3cb20*/  LDL R5, [R1+0x3ea8] ;  /* 0x003ea80001057983 */ /* 0x000e640000100800 */
[----:B-1----:R-:W-:-:S04]  /*3cb30*/  @P2 LOP3.LUT R5, R5, R4, RZ, 0x3c, !PT ;  /* 0x0000000405052212 */ /* 0x002fc800078e3cff */
[----:B------:R-:W-:-:S04]  /*3cb40*/  @P2 LOP3.LUT R4, R5, R4, RZ, 0x3c, !PT ;  /* 0x0000000405042212 */ /* 0x000fc800078e3cff */
[----:B------:R-:W-:Y:S01]  /*3cb50*/  @P2 LOP3.LUT R5, R5, R4, RZ, 0x3c, !PT ;  /* 0x0000000405052212 */ /* 0x000fe200078e3cff */
[----:B--2---:R0:W-:Y:S04]  /*3cb60*/  STL [R1+0x5294], R59 ;  /* 0x0052943b01007387 */ /* 0x0041e80000100800 */
[----:B------:R1:W2:Y:S01]  /*3cb70*/  @P2 LDG.E.U8 R58, desc[UR44][R4.64] ;  /* 0x0000002c043a2981 */ /* 0x0002a2000c1e1100 */
[----:B------:R-:W-:-:S03]  /*3cb80*/  PRMT R57, RZ, 0x7610, R57 ;  /* 0x00007610ff397816 */ /* 0x000fc60000000039 */
[----:B0-----:R-:W4:Y:S04]  /*3cb90*/  LDL R59, [R1+0x3e2c] ;  /* 0x003e2c00013b7983 */ /* 0x001f280000100800 */
[----:B------:R-:W1:Y:S04]  /*3cba0*/  LDL R4, [R1+0x3e9c] ;  /* 0x003e9c0001047983 */ /* 0x000e680000100800 */
[----:B------:R-:W1:Y:S02]  /*3cbb0*/  LDL R5, [R1+0x3ea0] ;  /* 0x003ea00001057983 */ /* 0x000e640000100800 */
[----:B-1----:R-:W-:-:S04]  /*3cbc0*/  @P2 LOP3.LUT R5, R5, R4, RZ, 0x3c, !PT ;  /* 0x0000000405052212 */ /* 0x002fc800078e3cff */
[----:B------:R-:W-:-:S04]  /*3cbd0*/  @P2 LOP3.LUT R4, R5, R4, RZ, 0x3c, !PT ;  /* 0x0000000405042212 */ /* 0x000fc800078e3cff */
[----:B------:R-:W-:Y:S01]  /*3cbe0*/  @P2 LOP3.LUT R5, R5, R4, RZ, 0x3c, !PT ;  /* 0x0000000405052212 */ /* 0x000fe200078e3cff */
[----:B--2---:R0:W-:Y:S04]  /*3cbf0*/  STL [R1+0x5298], R58 ;  /* 0x0052983a01007387 */ /* 0x0041e80000100800 */
[----:B------:R1:W2:Y:S01]  /*3cc00*/  @P2 LDG.E.U8 R57, desc[UR44][R4.64] ;  /* 0x0000002c04392981 */ /* 0x0002a2000c1e1100 */
[----:B------:R-:W-:Y:S02]  /*3cc10*/  ISETP.GT.AND P0, PT, R2, 0x70, PT ;  /* 0x000000700200780c */ /* 0x000fe40003f04270 */
[----:B------:R-:W-:Y:S02]  /*3cc20*/  PRMT R27, RZ, 0x7610, R27 ;  /* 0x00007610ff1b7816 */ /* 0x000fe4000000001b */
[----:B------:R-:W-:Y:S01]  /*3cc30*/  PRMT R26, RZ, 0x7610, R26 ;  /* 0x00007610ff1a7816 */ /* 0x000fe2000000001a */
[----:B0-----:R-:W4:Y:S04]  /*3cc40*/  LDL R58, [R1+0x3e28] ;  /* 0x003e2800013a7983 */ /* 0x001f280000100800 */
[----:B------:R-:W1:Y:S04]  /*3cc50*/  LDL R4, [R1+0x3e34] ;  /* 0x003e340001047983 */ /* 0x000e680000100800 */
[----:B------:R-:W1:Y:S02]  /*3cc60*/  LDL R5, [R1+0x3e38] ;  /* 0x003e380001057983 */ /* 0x000e640000100800 */
[----:B-1----:R-:W-:-:S04]  /*3cc70*/  @P0 LOP3.LUT R5, R5, R4, RZ, 0x3c, !PT ;  /* 0x0000000405050212 */ /* 0x002fc800078e3cff */
[----:B------:R-:W-:-:S04]  /*3cc80*/  @P0 LOP3.LUT R4, R5, R4, RZ, 0x3c, !PT ;  /* 0x0000000405040212 */ /* 0x000fc800078e3cff */
[----:B------:R-:W-:-:S05]  /*3cc90*/  @P0 LOP3.LUT R5, R5, R4, RZ, 0x3c, !PT ;  /* 0x0000000405050212 */ /* 0x000fca00078e3cff */
[----:B------:R3:W4:Y:S04]  /*3cca0*/  @P0 LDG.E.U8 R27, desc[UR44][R4.64] ;  /* 0x0000002c041b0981 */ /* 0x000728000c1e1100 */
[----:B--2---:R-:W-:Y:S01]  /*3ccb0*/  STL [R1+0x529c], R57 ;  /* 0x00529c3901007387 */ /* 0x004fe20000100800 */
[----:B---3--:R-:W-:Y:S02]  /*3ccc0*/  @P0 IMAD.MOV.U32 R4, RZ, RZ, R60 ;  /* 0x000000ffff040224 */ /* 0x008fe400078e003c */
[----:B----4-:R-:W-:-:S05]  /*3ccd0*/  @P0 IMAD.MOV.U32 R5, RZ, RZ, R59 ;  /* 0x000000ffff050224 */ /* 0x010fca00078e003b */
[----:B------:R0:W2:Y:S01]  /*3cce0*/  @P0 LDG.E.U8 R26, desc[UR44][R4.64] ;  /* 0x0000002c041a0981 */ /* 0x0000a2000c1e1100 */
[----:B------:R-:W-:-:S03]  /*3ccf0*/  ISETP.GT.AND P1, PT, R2, 0x71, PT ;  /* 0x000000710200780c */ /* 0x000fc60003f24270 */
[----:B------:R-:W-:Y:S04]  /*3cd00*/  STL [R1+0x52a0], R27 ;  /* 0x0052a01b01007387 */ /* 0x000fe80000100800 */
[----:B------:R-:W3:Y:S01]  /*3cd10*/  LDL R5, [R1+0x3e24] ;  /* 0x003e240001057983 */ /* 0x000ee20000100800 */
[----:B------:R-:W-:-:S05]  /*3cd20*/  PRMT R25, RZ, 0x7610, R25 ;  /* 0x00007610ff197816 */ /* 0x000fca0000000019 */
[----:B0-----:R-:W-:Y:S01]  /*3cd30*/  @P1 IMAD.MOV.U32 R4, RZ, RZ, R58 ;  /* 0x000000ffff041224 */ /* 0x001fe200078e003a */
[----:B------:R-:W4:Y:S04]  /*3cd40*/  LDL R60, [R1+0x3dac] ;  /* 0x003dac00013c7983 */ /* 0x000f280000100800 */
[----:B------:R-:W4:Y:S04]  /*3cd50*/  LDL R59, [R1+0x3db0] ;  /* 0x003db000013b7983 */ /* 0x000f280000100800 */
[----:B--2---:R0:W-:Y:S01]  /*3cd60*/  STL [R1+0x52a4], R26 ;  /* 0x0052a41a01007387 */ /* 0x0041e20000100800 */
[----:B------:R-:W-:-:S03]  /*3cd70*/  PRMT R24, RZ, 0x7610, R24 ;  /* 0x00007610ff187816 */ /* 0x000fc60000000018 */
[----:B------:R-:W2:Y:S04]  /*3cd80*/  LDL R58, [R1+0x3da8] ;  /* 0x003da800013a7983 */ /* 0x000ea80000100800 */
[----:B0-----:R-:W4:Y:S04]  /*3cd90*/  LDL R26, [R1+0x3db8] ;  /* 0x003db800011a7983 */ /* 0x001f280000100800 */
[----:B---3--:R0:W3:Y:S04]  /*3cda0*/  @P1 LDG.E.U8 R25, desc[UR44][R4.64] ;  /* 0x0000002c04191981 */ /* 0x0080e8000c1e1100 */
[----:B------:R-:W0:Y:S04]  /*3cdb0*/  LDL R4, [R1+0x3e1c] ;  /* 0x003e1c0001047983 */ /* 0x000e280000100800 */
[----:B------:R-:W0:Y:S01]  /*3cdc0*/  LDL R5, [R1+0x3e20] ;  /* 0x003e200001057983 */ /* 0x000e220000100800 */
[----:B------:R-:W-:-:S02]  /*3cdd0*/  ISETP.GT.AND P2, PT, R2, 0x78, PT ;  /* 0x000000780200780c */ /* 0x000fc40003f44270 */
[----:B0-----:R-:W-:-:S04]  /*3cde0*/  @P1 LOP3.LUT R5, R5, R4, RZ, 0x3c, !PT ;  /* 0x0000000405051212 */ /* 0x001fc800078e3cff */
[----:B------:R-:W-:-:S04]  /*3cdf0*/  @P1 LOP3.LUT R4, R5, R4, RZ, 0x3c, !PT ;  /* 0x0000000405041212 */ /* 0x000fc800078e3cff */
[----:B------:R-:W-:Y:S01]  /*3ce00*/  @P1 LOP3.LUT R5, R5, R4, RZ, 0x3c, !PT ;  /* 0x0000000405051212 */ /* 0x000fe200078e3cff */
[----:B---3--:R0:W-:Y:S04]  /*3ce10*/  STL [R1+0x52a8], R25 ;  /* 0x0052a81901007387 */ /* 0x0081e80000100800 */
[----:B------:R4:W3:Y:S04]  /*3ce20*/  @P1 LDG.E.U8 R24, desc[UR44][R4.64] ;  /* 0x0000002c04181981 */ /* 0x0008e8000c1e1100 */
[----:B------:R-:W2:Y:S01]  /*3ce30*/  LDL R5, [R1+0x3db4] ;  /* 0x003db40001057983 */ /* 0x000ea20000100800 */
[----:B------:R-:W-:Y:S01]  /*3ce40*/  PRMT R23, RZ, 0x7610, R23 ;  /* 0x00007610ff177816 */ /* 0x000fe20000000017 */
[----:B----4-:R-:W-:Y:S01]  /*3ce50*/  @P2 IMAD.MOV.U32 R4, RZ, RZ, R26 ;  /* 0x000000ffff042224 */ /* 0x010fe200078e001a */
[----:B------:R-:W-:-:S02]  /*3ce60*/  PRMT R22, RZ, 0x7610, R22 ;  /* 0x00007610ff167816 */ /* 0x000fc40000000016 */
[----:B------:R-:W-:Y:S01]  /*3ce70*/  ISETP.GT.AND P3, PT, R2, 0x79, PT ;  /* 0x000000790200780c */ /* 0x000fe20003f64270 */
[----:B---3--:R-:W-:Y:S01]  /*3ce80*/  STL [R1+0x52ac], R24 ;  /* 0x0052ac1801007387 */ /* 0x008fe20000100800 */
[----:B------:R-:W-:Y:S02]  /*3ce90*/  PRMT R21, RZ, 0x7610, R21 ;  /* 0x00007610ff157816 */ /* 0x000fe40000000015 */
[----:B------:R-:W-:Y:S01]  /*3cea0*/  PRMT R20, RZ, 0x7610, R20 ;  /* 0x00007610ff147816 */ /* 0x000fe20000000014 */
[----:B------:R-:W3:Y:S04]  /*3ceb0*/  LDL R26, [R1+0x3f78] ;  /* 0x003f7800011a7983 */ /* 0x000ee80000100800 */
[----:B--2---:R1:W2:Y:S02]  /*3cec0*/  @P2 LDG.E.U8 R23, desc[UR44][R4.64] ;  /* 0x0000002c04172981 */ /* 0x0042a4000c1e1100 */
[----:B-1----:R-:W-:-:S02]  /*3ced0*/  @P2 IMAD.MOV.U32 R4, RZ, RZ, R59 ;  /* 0x000000ffff042224 */ /* 0x002fc400078e003b */
[----:B------:R-:W-:Y:S01]  /*3cee0*/  @P2 IMAD.MOV.U32 R5, RZ, RZ, R60 ;  /* 0x000000ffff052224 */ /* 0x000fe200078e003c */
[----:B------:R-:W-:Y:S02]  /*3cef0*/  ISETP.GT.AND P0, PT, R2, 0x5c, PT ;  /* 0x0000005c0200780c */ /* 0x000fe40003f04270 */
[----:B0-----:R-:W-:Y:S01]  /*3cf00*/  PRMT R25, RZ, 0x7610, R25 ;  /* 0x00007610ff197816 */ /* 0x001fe20000000019 */
[----:B------:R-:W4:Y:S04]  /*3cf10*/  LDL R60, [R1+0x3f6c] ;  /* 0x003f6c00013c7983 */ /* 0x000f280000100800 */
[----:B------:R0:W2:Y:S04]  /*3cf20*/  @P2 LDG.E.U8 R22, desc[UR44][R4.64] ;  /* 0x0000002c04162981 */ /* 0x0000a8000c1e1100 */
[----:B------:R-:W4:Y:S04]  /*3cf30*/  LDL R59, [R1+0x3f70] ;  /* 0x003f7000013b7983 */ /* 0x000f280000100800 */
[----:B------:R-:W3:Y:S01]  /*3cf40*/  LDL R5, [R1+0x3da4] ;  /* 0x003da40001057983 */ /* 0x000ee20000100800 */
[----:B0-----:R-:W-:Y:S01]  /*3cf50*/  @P3 IMAD.MOV.U32 R4, RZ, RZ, R58 ;  /* 0x000000ffff043224 */ /* 0x001fe200078e003a */
[----:B------:R-:W-:-:S02]  /*3cf60*/  PRMT R0, RZ, 0x7610, R0 ;  /* 0x00007610ff007816 */ /* 0x000fc40000000000 */
[----:B------:R-:W2:Y:S04]  /*3cf70*/  LDL R58, [R1+0x3f18] ;  /* 0x003f1800013a7983 */ /* 0x000ea80000100800 */
[----:B---3--:R0:W3:Y:S04]  /*3cf80*/  @P3 LDG.E.U8 R21, desc[UR44][R4.64] ;  /* 0x0000002c04153981 */ /* 0x0080e8000c1e1100 */
[----:B------:R-:W0:Y:S04]  /*3cf90*/  LDL R4, [R1+0x3d9c] ;  /* 0x003d9c0001047983 */ /* 0x000e280000100800 */
[----:B------:R-:W0:Y:S02]  /*3cfa0*/  LDL R5, [R1+0x3da0] ;  /* 0x003da00001057983 */ /* 0x000e240000100800 */
[----:B0-----:R-:W-:-:S04]  /*3cfb0*/  @P3 LOP3.LUT R5, R5, R4, RZ, 0x3c, !PT ;  /* 0x0000000405053212 */ /* 0x001fc800078e3cff */
[----:B------:R-:W-:-:S04]  /*3cfc0*/  @P3 LOP3.LUT R4, R5, R4, RZ, 0x3c, !PT ;  /* 0x0000000405043212 */ /* 0x000fc800078e3cff */
[----:B------:R-:W-:-:S05]  /*3cfd0*/  @P3 LOP3.LUT R5, R5, R4, RZ, 0x3c, !PT ;  /* 0x0000000405053212 */ /* 0x000fca00078e3cff */
[----:B------:R0:W3:Y:S04]  /*3cfe0*/  @P3 LDG.E.U8 R20, desc[UR44][R4.64] ;  /* 0x0000002c04143981 */ /* 0x0000e8000c1e1100 */
[----:B------:R-:W4:Y:S01]  /*3cff0*/  LDL R5, [R1+0x3f74] ;  /* 0x003f740001057983 */ /* 0x000f220000100800 */
[----:B0-----:R-:W-:-:S03]  /*3d000*/  @P0 IMAD.MOV.U32 R4, RZ, RZ, R26 ;  /* 0x000000ffff040224 */ /* 0x001fc600078e001a */
[----:B------:R-:W3:Y:S04]  /*3d010*/  LDL R26, [R1+0x3f04] ;  /* 0x003f0400011a7983 */ /* 0x000ee80000100800 */
[----:B----4-:R0:W4:Y:S02]  /*3d020*/  @P0 LDG.E.U8 R25, desc[UR44][R4.64] ;  /* 0x0000002c04190981 */ /* 0x010124000c1e1100 */
[----:B0-----:R-:W-:Y:S02]  /*3d030*/  @P0 IMAD.MOV.U32 R4, RZ, RZ, R59 ;  /* 0x000000ffff040224 */ /* 0x001fe400078e003b */
[----:B------:R-:W-:-:S05]  /*3d040*/  @P0 IMAD.MOV.U32 R5, RZ, RZ, R60 ;  /* 0x000000ffff050224 */ /* 0x000fca00078e003c */
[----:B------:R2:W3:Y:S01]  /*3d050*/  @P0 LDG.E.U8 R0, desc[UR44][R4.64] ;  /* 0x0000002c04000981 */ /* 0x0004e2000c1e1100 */
[----:B------:R-:W-:-:S03]  /*3d060*/  ISETP.GT.AND P1, PT, R2, 0x62, PT ;  /* 0x000000620200780c */ /* 0x000fc60003f24270 */
[----:B----4-:R0:W-:Y:S04]  /*3d070*/  STL [R1+0x40], R25 ;  /* 0x0000401901007387 */ /* 0x0101e80000100800 */
[----:B------:R-:W4:Y:S01]  /*3d080*/  LDL R5, [R1+0x3f14] ;  /* 0x003f140001057983 */ /* 0x000f220000100800 */
[----:B------:R-:W-:-:S05]  /*3d090*/  PRMT R29, RZ, 0x7610, R29 ;  /* 0x00007610ff1d7816 */ /* 0x000fca000000001d */
[----:B--2---:R-:W-:Y:S01]  /*3d0a0*/  @P1 IMAD.MOV.U32 R4, RZ, RZ, R58 ;  /* 0x000000ffff041224 */ /* 0x004fe200078e003a */
[----:B------:R-:W2:Y:S04]  /*3d0b0*/  LDL R60, [R1+0x3efc] ;  /* 0x003efc00013c7983 */ /* 0x000ea80000100800 */
[----:B------:R-:W2:Y:S04]  /*3d0c0*/  LDL R59, [R1+0x3f00] ;  /* 0x003f0000013b7983 */ /* 0x000ea80000100800 */
[----:B0-----:R-:W2:Y:S04]  /*3d0d0*/  LDL R25, [R1+0x3f08] ;  /* 0x003f080001197983 */ /* 0x001ea80000100800 */
[----:B---3--:R-:W-:Y:S04]  /*3d0e0*/  STL [R1+0x5284], R0 ;  /* 0x0052840001007387 */ /* 0x008fe80000100800 */
[----:B------:R-:W3:Y:S04]  /*3d0f0*/  LDL R58, [R1+0x3e94] ;  /* 0x003e9400013a7983 */ /* 0x000ee80000100800 */
[----:B----4-:R-:W4:Y:S04]  /*3d100*/  @P1 LDG.E.U8 R29, desc[UR44][R4.64] ;  /* 0x0000002c041d1981 */ /* 0x010f28000c1e1100 */
[----:B------:R-:W2:Y:S04]  /*3d110*/  LDL R4, [R1+0x3f0c] ;  /* 0x003f0c0001047983 */ /* 0x000ea80000100800 */
[----:B------:R-:W2:Y:S01]  /*3d120*/  LDL R5, [R1+0x3f10] ;  /* 0x003f100001057983 */ /* 0x000ea20000100800 */
[----:B------:R-:W-:-:S02]  /*3d130*/  PRMT R53, RZ, 0x7610, R53 ;  /* 0x00007610ff357816 */ /* 0x000fc40000000035 */
[----:B------:R-:W-:Y:S01]  /*3d140*/  ISETP.GT.AND P2, PT, R2, 0x63, PT ;  /* 0x000000630200780c */ /* 0x000fe20003f44270 */
[----:B----4-:R0:W-:Y:S04]  /*3d150*/  STL [R1+0x20], R29 ;  /* 0x0000201d01007387 */ /* 0x0101e80000100800 */
[----:B0-----:R-:W4:Y:S01]  /*3d160*/  LDL R29, [R1+0x3e98] ;  /* 0x003e9800011d7983 */ /* 0x001f220000100800 */
[----:B--2---:R-:W-:-:S04]  /*3d170*/  @P1 LOP3.LUT R5, R5, R4, RZ, 0x3c, !PT ;  /* 0x0000000405051212 */ /* 0x004fc800078e3cff */
[----:B------:R-:W-:-:S04]  /*3d180*/  @P1 LOP3.LUT R4, R5, R4, RZ, 0x3c, !PT ;  /* 0x0000000405041212 */ /* 0x000fc800078e3cff */
[----:B------:R-:W-:-:S05]  /*3d190*/  @P1 LOP3.LUT R5, R5, R4, RZ, 0x3c, !PT ;  /* 0x0000000405051212 */ /* 0x000fca00078e3cff */
[----:B------:R0:W2:Y:S01]  /*3d1a0*/  @P1 LDG.E.U8 R53, desc[UR44][R4.64] ;  /* 0x0000002c04351981 */ /* 0x0000a2000c1e1100 */
[----:B------:R-:W-:Y:S02]  /*3d1b0*/  ISETP.GT.AND P0, PT, R2, 0x6a, PT ;  /* 0x0000006a0200780c */ /* 0x000fe40003f04270 */
[----:B------:R-:W-:Y:S02]  /*3d1c0*/  PRMT R54, RZ, 0x7610, R54 ;  /* 0x00007610ff367816 */ /* 0x000fe40000000036 */
[----:B------:R-:W-:Y:S01]  /*3d1d0*/  PRMT R0, RZ, 0x7610, R0 ;  /* 0x00007610ff007816 */ /* 0x000fe20000000000 */
[----:B0-----:R-:W-:Y:S02]  /*3d1e0*/  @P2 IMAD.MOV.U32 R4, RZ, RZ, R25 ;  /* 0x000000ffff042224 */ /* 0x001fe400078e0019 */
[----:B------:R-:W-:-:S05]  /*3d1f0*/  @P2 IMAD.MOV.U32 R5, RZ, RZ, R26 ;  /* 0x000000ffff052224 */ /* 0x000fca00078e001a */
[----:B------:R0:W2:Y:S01]  /*3d200*/  @P2 LDG.E.U8 R54, desc[UR44][R4.64] ;  /* 0x0000002c04362981 */ /* 0x0000a2000c1e1100 */
[----:B------:R-:W-:Y:S01]  /*3d210*/  PRMT R56, RZ, 0x7610, R56 ;  /* 0x00007610ff387816 */ /* 0x000fe20000000038 */
[----:B0-----:R-:W-:Y:S02]  /*3d220*/  @P2 IMAD.MOV.U32 R4, RZ, RZ, R59 ;  /* 0x000000ffff042224 */ /* 0x001fe400078e003b */
[----:B------:R-:W-:-:S05]  /*3d230*/  @P2 IMAD.MOV.U32 R5, RZ, RZ, R60 ;  /* 0x000000ffff052224 */ /* 0x000fca00078e003c */
[----:B------:R3:W2:Y:S02]  /*3d240*/  @P2 LDG.E.U8 R0, desc[UR44][R4.64] ;  /* 0x0000002c04002981 */ /* 0x0006a4000c1e1100 */
[----:B---3--:R-:W-:Y:S02]  /*3d250*/  @P0 IMAD.MOV.U32 R5, RZ, RZ, R58 ;  /* 0x000000ffff050224 */ /* 0x008fe400078e003a */
[----:B----4-:R-:W-:-:S05]  /*3d260*/  @P0 IMAD.MOV.U32 R4, RZ, RZ, R29 ;  /* 0x000000ffff040224 */ /* 0x010fca00078e001d */
[----:B------:R-:W3:Y:S04]  /*3d270*/  @P0 LDG.E.U8 R56, desc[UR44][R4.64] ;  /* 0x0000002c04380981 */ /* 0x000ee8000c1e1100 */
[----:B--2---:R0:W-:Y:S04]  /*3d280*/  STL [R1+0x1c], R53 ;  /* 0x00001c3501007387 */ /* 0x0041e80000100800 */
[----:B0-----:R-:W2:Y:S04]  /*3d290*/  LDL.LU R53, [R1+0x52b8] ;  /* 0x0052b80001357983 */ /* 0x001ea80000300800 */
[----:B------:R-:W4:Y:S04]  /*3d2a0*/  LDL R26, [R1+0x3e8c] ;  /* 0x003e8c00011a7983 */ /* 0x000f280000100800 */
[----:B------:R-:W2:Y:S04]  /*3d2b0*/  LDL R25, [R1+0x3e90] ;  /* 0x003e900001197983 */ /* 0x000ea80000100800 */
[----:B------:R0:W-:Y:S04]  /*3d2c0*/  STL [R1+0x18], R54 ;  /* 0x0000183601007387 */ /* 0x0001e80000100800 */
[----:B0-----:R-:W2:Y:S04]  /*3d2d0*/  LDL.LU R54, [R1+0x52b4] ;  /* 0x0052b40001367983 */ /* 0x001ea80000300800 */
[----:B------:R-:W2:Y:S04]  /*3d2e0*/  LDL R60, [R1+0x3e84] ;  /* 0x003e8400013c7983 */ /* 0x000ea80000100800 */
[----:B------:R-:W2:Y:S04]  /*3d2f0*/  LDL R59, [R1+0x3e88] ;  /* 0x003e8800013b7983 */ /* 0x000ea80000100800 */
[----:B------:R0:W-:Y:S04]  /*3d300*/  STL [R1+0x5288], R0 ;  /* 0x0052880001007387 */ /* 0x0001e80000100800 */
[----:B------:R-:W2:Y:S04]  /*3d310*/  LDL R58, [R1+0x3e80] ;  /* 0x003e8000013a7983 */ /* 0x000ea80000100800 */
[----:B---3--:R1:W-:Y:S04]  /*3d320*/  STL [R1+0x528c], R56 ;  /* 0x00528c3801007387 */ /* 0x0083e80000100800 */
[----:B------:R-:W3:Y:S04]  /*3d330*/  LDL R29, [R1+0x3e14] ;  /* 0x003e1400011d7983 */ /* 0x000ee80000100800 */
[----:B0-----:R-:W3:Y:S04]  /*3d340*/  LDL R0, [R1+0x3e10] ;  /* 0x003e100001007983 */ /* 0x001ee80000100800 */
[----:B-1----:R-:W3:Y:S01]  /*3d350*/  LDL R56, [R1+0x3e7c] ;  /* 0x003e7c0001387983 */ /* 0x002ee20000100800 */
[----:B----4-:R-:W-:-:S03]  /*3d360*/  @P0 IMAD.MOV.U32 R5, RZ, RZ, R26 ;  /* 0x000000ffff050224 */ /* 0x010fc600078e001a */
[----:B------:R-:W4:Y:S01]  /*3d370*/  LDL R26, [R1+0x3e18] ;  /* 0x003e1800011a7983 */ /* 0x000f220000100800 */
[----:B--2---:R-:W-:-:S03]  /*3d380*/  @P0 IMAD.MOV.U32 R4, RZ, RZ, R25 ;  /* 0x000000ffff040224 */ /* 0x004fc600078e0019 */
[----:B------:R-:W2:Y:S01]  /*3d390*/  LDL R25, [R1+0x3e0c] ;  /* 0x003e0c0001197983 */ /* 0x000ea20000100800 */
[C---:B------:R-:W-:Y:S02]  /*3d3a0*/  ISETP.GT.AND P1, PT, R2.reuse, 0x6b, PT ;  /* 0x0000006b0200780c */ /* 0x040fe40003f24270 */
[----:B------:R-:W-:Y:S02]  /*3d3b0*/  PRMT R52, RZ, 0x7610, R52 ;  /* 0x00007610ff347816 */ /* 0x000fe40000000034 */
[----:B------:R-:W-:Y:S02]  /*3d3c0*/  ISETP.GT.AND P2, PT, R2, 0x72, PT ;  /* 0x000000720200780c */ /* 0x000fe40003f44270 */
[----:B------:R-:W-:Y:S02]  /*3d3d0*/  PRMT R50, RZ, 0x7610, R50 ;  /* 0x00007610ff327816 */ /* 0x000fe40000000032 */
[----:B------:R0:W2:Y:S01]  /*3d3e0*/  @P0 LDG.E.U8 R52, desc[UR44][R4.64] ;  /* 0x0000002c04340981 */ /* 0x0000a2000c1e1100 */
[----:B------:R-:W-:-:S04]  /*3d3f0*/  PRMT R48, RZ, 0x7610, R48 ;  /* 0x00007610ff307816 */ /* 0x000fc80000000030 */
[----:B0-----:R-:W-:Y:S02]  /*3d400*/  @P1 IMAD.MOV.U32 R4, RZ, RZ, R59 ;  /* 0x000000ffff041224 */ /* 0x001fe400078e003b */
[----:B------:R-:W-:Y:S01]  /*3d410*/  @P1 IMAD.MOV.U32 R5, RZ, RZ, R60 ;  /* 0x000000ffff051224 */ /* 0x000fe200078e003c */
[----:B------:R-:W2:Y:S04]  /*3d420*/  LDL R59, [R1+0x3e08] ;  /* 0x003e0800013b7983 */ /* 0x000ea80000100800 */
[----:B------:R-:W2:Y:S04]  /*3d430*/  LDL R60, [R1+0x3e04] ;  /* 0x003e0400013c7983 */ /* 0x000ea80000100800 */
[----:B------:R0:W2:Y:S01]  /*3d440*/  @P1 LDG.E.U8 R50, desc[UR44][R4.64] ;  /* 0x0000002c04321981 */ /* 0x0000a2000c1e1100 */
[----:B------:R-:W-:Y:S01]  /*3d450*/  PRMT R19, RZ, 0x7610, R19 ;  /* 0x00007610ff137816 */ /* 0x000fe20000000013 */
[----:B0-----:R-:W-:-:S02]  /*3d460*/  @P1 IMAD.MOV.U32 R4, RZ, RZ, R58 ;  /* 0x000000ffff041224 */ /* 0x001fc400078e003a */
[----:B------:R-:W2:Y:S01]  /*3d470*/  LDL R58, [R1+0x3dfc] ;  /* 0x003dfc00013a7983 */ /* 0x000ea20000100800 */
[----:B---3--:R-:W-:-:S03]  /*3d480*/  @P1 IMAD.MOV.U32 R5, RZ, RZ, R56 ;  /* 0x000000ffff051224 */ /* 0x008fc600078e0038 */
[----:B------:R-:W3:Y:S04]  /*3d490*/  LDL R56, [R1+0x3e00] ;  /* 0x003e000001387983 */ /* 0x000ee80000100800 */
[----:B------:R4:W3:Y:S02]  /*3d4a0*/  @P1 LDG.E.U8 R48, desc[UR44][R4.64] ;  /* 0x0000002c04301981 */ /* 0x0008e4000c1e1100 */
[----:B----4-:R-:W-:Y:S02]  /*3d4b0*/  @P2 IMAD.MOV.U32 R4, RZ, RZ, R26 ;  /* 0x000000ffff042224 */ /* 0x010fe400078e001a */
[----:B------:R-:W-:Y:S01]  /*3d4c0*/  @P2 IMAD.MOV.U32 R5, RZ, RZ, R29 ;  /* 0x000000ffff052224 */ /* 0x000fe200078e001d */
[----:B------:R-:W4:Y:S04]  /*3d4d0*/  LDL R26, [R1+0x3d98] ;  /* 0x003d9800011a7983 */ /* 0x000f280000100800 */
[----:B------:R-:W4:Y:S04]  /*3d4e0*/  LDL R29, [R1+0x3d94] ;  /* 0x003d9400011d7983 */ /* 0x000f280000100800 */
[----:B------:R0:W4:Y:S02]  /*3d4f0*/  @P2 LDG.E.U8 R19, desc[UR44][R4.64] ;  /* 0x0000002c04132981 */ /* 0x000124000c1e1100 */
[----:B0-----:R-:W-:-:S02]  /*3d500*/  @P2 IMAD.MOV.U32 R4, RZ, RZ, R0 ;  /* 0x000000ffff042224 */ /* 0x001fc400078e0000 */
        /* <DEDUP_REMOVED lines=11> */
[----:B------:R-:W2:Y:S01]  /*3d5c0*/  LDL R59, [R1+0x3d84] ;  /* 0x003d8400013b7983 */ /* 0x000ea20000100800 */
[----:B------:R-:W-:-:S03]  /*3d5d0*/  PRMT R15, RZ, 0x7610, R15 ;  /* 0x00007610ff0f7816 */ /* 0x000fc6000000000f */
[----:B------:R-:W2:Y:S04]  /*3d5e0*/  LDL R60, [R1+0x3f5c] ;  /* 0x003f5c00013c7983 */ /* 0x000ea80000100800 */
[----:B------:R0:W2:Y:S02]  /*3d5f0*/  @P0 LDG.E.U8 R17, desc[UR44][R4.64] ;  /* 0x0000002c04110981 */ /* 0x0000a4000c1e1100 */
[----:B0-----:R-:W-:Y:S02]  /*3d600*/  @P0 IMAD.MOV.U32 R5, RZ, RZ, R58 ;  /* 0x000000ffff050224 */ /* 0x001fe400078e003a */
        /* <DEDUP_REMOVED lines=20> */
[----:B------:R-:W2:Y:S01]  /*3d750*/  LDL R59, [R1+0x3ef4] ;  /* 0x003ef400013b7983 */ /* 0x000ea20000100800 */
[----:B------:R-:W-:Y:S01]  /*3d760*/  PRMT R55, RZ, 0x7610, R55 ;  /* 0x00007610ff377816 */ /* 0x000fe20000000037 */
[----:B------:R-:W-:Y:S02]  /*3d770*/  @P2 IMAD.MOV.U32 R4, RZ, RZ, R58 ;  /* 0x000000ffff042224 */ /* 0x000fe400078e003a */
[----:B------:R-:W2:Y:S04]  /*3d780*/  LDL R58, [R1+0x3ef8] ;  /* 0x003ef800013a7983 */ /* 0x000ea80000100800 */
[----:B------:R3:W2:Y:S01]  /*3d790*/  @P2 LDG.E.U8 R13, desc[UR44][R4.64] ;  /* 0x0000002c040d2981 */ /* 0x0006a2000c1e1100 */
[----:B------:R-:W-:Y:S01]  /*3d7a0*/  PRMT R24, RZ, 0x7610, R24 ;  /* 0x00007610ff187816 */ /* 0x000fe20000000018 */
[----:B---3--:R-:W-:-:S02]  /*3d7b0*/  @P2 IMAD.MOV.U32 R5, RZ, RZ, R56 ;  /* 0x000000ffff052224 */ /* 0x008fc400078e0038 */
[----:B------:R-:W3:Y:S01]  /*3d7c0*/  LDL R56, [R1+0x3eec] ;  /* 0x003eec0001387983 */ /* 0x000ee20000100800 */
[----:B----4-:R-:W-:-:S03]  /*3d7d0*/  @P2 IMAD.MOV.U32 R4, RZ, RZ, R29 ;  /* 0x000000ffff042224 */ /* 0x010fc600078e001d */
[----:B------:R-:W4:Y:S04]  /*3d7e0*/  LDL R29, [R1+0x3ef0] ;  /* 0x003ef000011d7983 */ /* 0x000f280000100800 */
[----:B------:R0:W4:Y:S02]  /*3d7f0*/  @P2 LDG.E.U8 R12, desc[UR44][R4.64] ;  /* 0x0000002c040c2981 */ /* 0x000124000c1e1100 */
[----:B0-----:R-:W-:Y:S02]  /*3d800*/  @P0 IMAD.MOV.U32 R4, RZ, RZ, R0 ;  /* 0x000000ffff040224 */ /* 0x001fe400078e0000 */
[----:B------:R-:W-:Y:S01]  /*3d810*/  @P0 IMAD.MOV.U32 R5, RZ, RZ, R26 ;  /* 0x000000ffff050224 */ /* 0x000fe200078e001a */
[----:B------:R-:W4:Y:S04]  /*3d820*/  LDL R0, [R1+0x3ee8] ;  /* 0x003ee80001007983 */ /* 0x000f280000100800 */
[----:B------:R-:W4:Y:S04]  /*3d830*/  LDL R26, [R1+0x3ee4] ;  /* 0x003ee400011a7983 */ /* 0x000f280000100800 */
[----:B------:R2:W4:Y:S02]  /*3d840*/  @P0 LDG.E.U8 R55, desc[UR44][R4.64] ;  /* 0x0000002c04370981 */ /* 0x000524000c1e1100 */
[----:B--2---:R-:W-:-:S02]  /*3d850*/  @P0 IMAD.MOV.U32 R4, RZ, RZ, R25 ;  /* 0x000000ffff040224 */ /* 0x004fc400078e0019 */
[----:B------:R-:W-:-:S05]  /*3d860*/  @P0 IMAD.MOV.U32 R5, RZ, RZ, R60 ;  /* 0x000000ffff050224 */ /* 0x000fca00078e003c */
[----:B------:R0:W2:Y:S01]  /*3d870*/  @P0 LDG.E.U8 R24, desc[UR44][R4.64] ;  /* 0x0000002c04180981 */ /* 0x0000a2000c1e1100 */
[C---:B------:R-:W-:Y:S02]  /*3d880*/  ISETP.GT.AND P1, PT, R2.reuse, 0x64, PT ;  /* 0x000000640200780c */ /* 0x040fe40003f24270 */
[----:B------:R-:W-:Y:S02]  /*3d890*/  ISETP.GT.AND P2, PT, R2, 0x65, PT ;  /* 0x000000650200780c */ /* 0x000fe40003f44270 */
[----:B------:R-:W-:Y:S02]  /*3d8a0*/  PRMT R57, RZ, 0x7610, R57 ;  /* 0x00007610ff397816 */ /* 0x000fe40000000039 */
[----:B------:R-:W-:-:S07]  /*3d8b0*/  PRMT R28, RZ, 0x7610, R28 ;  /* 0x00007610ff1c7816 */ /* 0x000fce000000001c */
[----:B0-----:R-:W-:Y:S02]  /*3d8c0*/  @P1 IMAD.MOV.U32 R5, RZ, RZ, R59 ;  /* 0x000000ffff051224 */ /* 0x001fe400078e003b */
[----:B------:R-:W-:-:S05]  /*3d8d0*/  @P1 IMAD.MOV.U32 R4, RZ, RZ, R58 ;  /* 0x000000ffff041224 */ /* 0x000fca00078e003a */
[----:B------:R3:W2:Y:S01]  /*3d8e0*/  @P1 LDG.E.U8 R57, desc[UR44][R4.64] ;  /* 0x0000002c04391981 */ /* 0x0006a2000c1e1100 */
[----:B------:R-:W-:Y:S01]  /*3d8f0*/  PRMT R27, RZ, 0x7610, R27 ;  /* 0x00007610ff1b7816 */ /* 0x000fe2000000001b */
[----:B---3--:R-:W-:Y:S02]  /*3d900*/  @P1 IMAD.MOV.U32 R5, RZ, RZ, R56 ;  /* 0x000000ffff051224 */ /* 0x008fe400078e0038 */
[----:B----4-:R-:W-:-:S05]  /*3d910*/  @P1 IMAD.MOV.U32 R4, RZ, RZ, R29 ;  /* 0x000000ffff041224 */ /* 0x010fca00078e001d */
[----:B------:R0:W3:Y:S02]  /*3d920*/  @P1 LDG.E.U8 R28, desc[UR44][R4.64] ;  /* 0x0000002c041c1981 */ /* 0x0000e4000c1e1100 */
[----:B0-----:R-:W-:Y:S02]  /*3d930*/  @P2 IMAD.MOV.U32 R4, RZ, RZ, R0 ;  /* 0x000000ffff042224 */ /* 0x001fe400078e0000 */
[----:B------:R-:W-:Y:S01]  /*3d940*/  @P2 IMAD.MOV.U32 R5, RZ, RZ, R26 ;  /* 0x000000ffff052224 */ /* 0x000fe200078e001a */
[----:B------:R0:W-:Y:S04]  /*3d950*/  STL [R1+0x14], R55 ;  /* 0x0000143701007387 */ /* 0x0001e80000100800 */
[----:B------:R-:W4:Y:S04]  /*3d960*/  @P2 LDG.E.U8 R27, desc[UR44][R4.64] ;  /* 0x0000002c041b2981 */ /* 0x000f28000c1e1100 */
[----:B0-----:R-:W3:Y:S04]  /*3d970*/  LDL.LU R55, [R1+0x52b0] ;  /* 0x0052b00001377983 */ /* 0x001ee80000300800 */
[----:B------:R-:W3:Y:S04]  /*3d980*/  LDL R25, [R1+0x3edc] ;  /* 0x003edc0001197983 */ /* 0x000ee80000100800 */
[----:B--2---:R0:W-:Y:S04]  /*3d990*/  STL [R1+0x10], R24 ;  /* 0x0000101801007387 */ /* 0x0041e80000100800 */
[----:B------:R-:W2:Y:S04]  /*3d9a0*/  LDL R56, [R1+0x3e74] ;  /* 0x003e740001387983 */ /* 0x000ea80000100800 */
[----:B------:R-:W2:Y:S04]  /*3d9b0*/  LDL R29, [R1+0x3e78] ;  /* 0x003e7800011d7983 */ /* 0x000ea80000100800 */
[----:B------:R-:W2:Y:S04]  /*3d9c0*/  LDL R26, [R1+0x3e6c] ;  /* 0x003e6c00011a7983 */ /* 0x000ea80000100800 */
[----:B------:R-:W2:Y:S04]  /*3d9d0*/  LDL R0, [R1+0x3e70] ;  /* 0x003e700001007983 */ /* 0x000ea80000100800 */
[----:B0-----:R-:W2:Y:S01]  /*3d9e0*/  LDL R24, [R1+0x3ee0] ;  /* 0x003ee00001187983 */ /* 0x001ea20000100800 */
[----:B------:R-:W-:-:S02]  /*3d9f0*/  ISETP.GT.AND P0, PT, R2, 0x6c, PT ;  /* 0x0000006c0200780c */ /* 0x000fc40003f04270 */
[----:B------:R-:W-:Y:S02]  /*3da00*/  PRMT R61, RZ, 0x7610, R61 ;  /* 0x00007610ff3d7816 */ /* 0x000fe4000000003d */
[----:B------:R-:W-:Y:S01]  /*3da10*/  PRMT R46, RZ, 0x7610, R46 ;  /* 0x00007610ff2e7816 */ /* 0x000fe2000000002e */
[----:B----4-:R0:W-:Y:S04]  /*3da20*/  STL [R1], R27 ;  /* 0x0000001b01007387 */ /* 0x0101e80000100800 */
[----:B0-----:R-:W4:Y:S01]  /*3da30*/  LDL R27, [R1+0x3e64] ;  /* 0x003e6400011b7983 */ /* 0x001f220000100800 */
[----:B---3--:R-:W-:Y:S02]  /*3da40*/  @P2 IMAD.MOV.U32 R5, RZ, RZ, R25 ;  /* 0x000000ffff052224 */ /* 0x008fe400078e0019 */
[----:B--2---:R-:W-:-:S02]  /*3da50*/  @P2 IMAD.MOV.U32 R4, RZ, RZ, R24 ;  /* 0x000000ffff042224 */ /* 0x004fc400078e0018 */
[----:B------:R-:W2:Y:S04]  /*3da60*/  LDL R24, [R1+0x3e68] ;  /* 0x003e680001187983 */ /* 0x000ea80000100800 */
[----:B------:R0:W-:Y:S04]  /*3da70*/  STL [R1+0x4], R28 ;  /* 0x0000041c01007387 */ /* 0x0001e80000100800 */
[----:B------:R-:W3:Y:S04]  /*3da80*/  LDL R25, [R1+0x3e60] ;  /* 0x003e600001197983 */ /* 0x000ee80000100800 */
[----:B------:R1:W3:Y:S04]  /*3da90*/  @P2 LDG.E.U8 R61, desc[UR44][R4.64] ;  /* 0x0000002c043d2981 */ /* 0x0002e8000c1e1100 */
[----:B0-----:R-:W3:Y:S01]  /*3daa0*/  LDL R28, [R1+0x3e5c] ;  /* 0x003e5c00011c7983 */ /* 0x001ee20000100800 */
[----:B-1----:R-:W-:-:S02]  /*3dab0*/  @P0 IMAD.MOV.U32 R4, RZ, RZ, R29 ;  /* 0x000000ffff040224 */ /* 0x002fc400078e001d */
[----:B------:R-:W-:Y:S01]  /*3dac0*/  @P0 IMAD.MOV.U32 R5, RZ, RZ, R56 ;  /* 0x000000ffff050224 */ /* 0x000fe200078e0038 */
[----:B------:R-:W3:Y:S04]  /*3dad0*/  LDL R29, [R1+0x3df8] ;  /* 0x003df800011d7983 */ /* 0x000ee80000100800 */
[----:B------:R-:W3:Y:S04]  /*3dae0*/  LDL R56, [R1+0x3df4] ;  /* 0x003df40001387983 */ /* 0x000ee80000100800 */
[----:B------:R0:W3:Y:S02]  /*3daf0*/  @P0 LDG.E.U8 R46, desc[UR44][R4.64] ;  /* 0x0000002c042e0981 */ /* 0x0000e4000c1e1100 */
[----:B0-----:R-:W-:-:S02]  /*3db00*/  @P0 IMAD.MOV.U32 R4, RZ, RZ, R0 ;  /* 0x000000ffff040224 */ /* 0x001fc400078e0000 */
[----:B------:R-:W-:Y:S01]  /*3db10*/  @P0 IMAD.MOV.U32 R5, RZ, RZ, R26 ;  /* 0x000000ffff050224 */ /* 0x000fe200078e001a */
[----:B------:R-:W3:Y:S04]  /*3db20*/  LDL R0, [R1+0x3df0] ;  /* 0x003df00001007983 */ /* 0x000ee80000100800 */
[----:B------:R-:W3:Y:S01]  /*3db30*/  LDL R26, [R1+0x3dec] ;  /* 0x003dec00011a7983 */ /* 0x000ee20000100800 */
[C---:B------:R-:W-:Y:S02]  /*3db40*/  ISETP.GT.AND P1, PT, R2.reuse, 0x6d, PT ;  /* 0x0000006d0200780c */ /* 0x040fe40003f24270 */
[----:B------:R-:W-:Y:S02]  /*3db50*/  PRMT R44, RZ, 0x7610, R44 ;  /* 0x00007610ff2c7816 */ /* 0x000fe4000000002c */
[----:B------:R-:W-:-:S02]  /*3db60*/  ISETP.GT.AND P2, PT, R2, 0x74, PT ;  /* 0x000000740200780c */ /* 0x000fc40003f44270 */
[----:B------:R-:W-:Y:S01]  /*3db70*/  PRMT R42, RZ, 0x7610, R42 ;  /* 0x00007610ff2a7816 */ /* 0x000fe2000000002a */
[----:B------:R0:W-:Y:S04]  /*3db80*/  STL [R1+0x8], R57 ;  /* 0x0000083901007387 */ /* 0x0001e80000100800 */
[----:B------:R4:W3:Y:S01]  /*3db90*/  @P0 LDG.E.U8 R44, desc[UR44][R4.64] ;  /* 0x0000002c042c0981 */ /* 0x0008e2000c1e1100 */
[----:B------:R-:W-:Y:S02]  /*3dba0*/  PRMT R11, RZ, 0x7610, R11 ;  /* 0x00007610ff0b7816 */ /* 0x000fe4000000000b */
[----:B------:R-:W-:Y:S02]  /*3dbb0*/  PRMT R10, RZ, 0x7610, R10 ;  /* 0x00007610ff0a7816 */ /* 0x000fe4000000000a */
[----:B------:R-:W-:-:S02]  /*3dbc0*/  PRMT R9, RZ, 0x7610, R9 ;  /* 0x00007610ff097816 */ /* 0x000fc40000000009 */
[----:B------:R-:W-:Y:S01]  /*3dbd0*/  PRMT R8, RZ, 0x7610, R8 ;  /* 0x00007610ff087816 */ /* 0x000fe20000000008 */
[----:B------:R-:W3:Y:S04]  /*3dbe0*/  LDL R58, [R1+0x3d5c] ;  /* 0x003d5c00013a7983 */ /* 0x000ee80000100800 */
[----:B0-----:R-:W3:Y:S01]  /*3dbf0*/  LDL R57, [R1+0x3d60] ;  /* 0x003d600001397983 */ /* 0x001ee20000100800 */
[----:B----4-:R-:W-:-:S03]  /*3dc00*/  @P1 IMAD.MOV.U32 R5, RZ, RZ, R27 ;  /* 0x000000ffff051224 */ /* 0x010fc600078e001b */
[----:B------:R-:W4:Y:S01]  /*3dc10*/  LDL R27, [R1+0x3de4] ;  /* 0x003de400011b7983 */ /* 0x000f220000100800 */
[----:B--2---:R-:W-:-:S03]  /*3dc20*/  @P1 IMAD.MOV.U32 R4, RZ, RZ, R24 ;  /* 0x000000ffff041224 */ /* 0x004fc600078e0018 */
[----:B------:R-:W2:Y:S04]  /*3dc30*/  LDL R24, [R1+0x3de8] ;  /* 0x003de80001187983 */ /* 0x000ea80000100800 */
[----:B------:R3:W2:Y:S02]  /*3dc40*/  @P1 LDG.E.U8 R42, desc[UR44][R4.64] ;  /* 0x0000002c042a1981 */ /* 0x0006a4000c1e1100 */
[----:B---3--:R-:W-:Y:S02]  /*3dc50*/  @P1 IMAD.MOV.U32 R4, RZ, RZ, R25 ;  /* 0x000000ffff041224 */ /* 0x008fe400078e0019 */
[----:B------:R-:W-:Y:S01]  /*3dc60*/  @P1 IMAD.MOV.U32 R5, RZ, RZ, R28 ;  /* 0x000000ffff051224 */ /* 0x000fe200078e001c */
[----:B------:R-:W3:Y:S04]  /*3dc70*/  LDL R25, [R1+0x3de0] ;  /* 0x003de00001197983 */ /* 0x000ee80000100800 */
[----:B------:R-:W3:Y:S04]  /*3dc80*/  LDL R28, [R1+0x3ddc] ;  /* 0x003ddc00011c7983 */ /* 0x000ee80000100800 */
[----:B------:R0:W3:Y:S02]  /*3dc90*/  @P1 LDG.E.U8 R11, desc[UR44][R4.64] ;  /* 0x0000002c040b1981 */ /* 0x0000e4000c1e1100 */
[----:B0-----:R-:W-:-:S02]  /*3dca0*/  @P2 IMAD.MOV.U32 R4, RZ, RZ, R29 ;  /* 0x000000ffff042224 */ /* 0x001fc400078e001d */
[----:B------:R-:W-:Y:S01]  /*3dcb0*/  @P2 IMAD.MOV.U32 R5, RZ, RZ, R56 ;  /* 0x000000ffff052224 */ /* 0x000fe200078e0038 */
[C---:B------:R-:W-:Y:S02]  /*3dcc0*/  ISETP.GT.AND P0, PT, R2.reuse, 0x75, PT ;  /* 0x000000750200780c */ /* 0x040fe40003f04270 */
[----:B------:R-:W-:Y:S01]  /*3dcd0*/  ISETP.GT.AND P1, PT, R2, 0x7c, PT ;  /* 0x0000007c0200780c */ /* 0x000fe20003f24270 */
[----:B------:R-:W3:Y:S04]  /*3dce0*/  LDL R56, [R1+0x3d64] ;  /* 0x003d640001387983 */ /* 0x000ee80000100800 */
[----:B------:R0:W3:Y:S02]  /*3dcf0*/  @P2 LDG.E.U8 R10, desc[UR44][R4.64] ;  /* 0x0000002c040a2981 */ /* 0x0000e4000c1e1100 */
[----:B0-----:R-:W-:-:S02]  /*3dd00*/  @P2 IMAD.MOV.U32 R4, RZ, RZ, R0 ;  /* 0x000000ffff042224 */ /* 0x001fc400078e0000 */
[----:B------:R-:W-:Y:S01]  /*3dd10*/  @P2 IMAD.MOV.U32 R5, RZ, RZ, R26 ;  /* 0x000000ffff052224 */ /* 0x000fe200078e001a */
[----:B------:R-:W3:Y:S04]  /*3dd20*/  LDL R0, [R1+0x3d78] ;  /* 0x003d780001007983 */ /* 0x000ee80000100800 */
[----:B------:R-:W3:Y:S04]  /*3dd30*/  LDL R26, [R1+0x3d74] ;  /* 0x003d7400011a7983 */ /* 0x000ee80000100800 */
[----:B------:R4:W3:Y:S02]  /*3dd40*/  @P2 LDG.E.U8 R9, desc[UR44][R4.64] ;  /* 0x0000002c04092981 */ /* 0x0008e4000c1e1100 */
[----:B----4-:R-:W-:-:S02]  /*3dd50*/  @P0 IMAD.MOV.U32 R5, RZ, RZ, R27 ;  /* 0x000000ffff050224 */ /* 0x010fc400078e001b */
[----:B------:R-:W4:Y:S01]  /*3dd60*/  LDL R27, [R1+0x3d6c] ;  /* 0x003d6c00011b7983 */ /* 0x000f220000100800 */
[----:B--2---:R-:W-:-:S03]  /*3dd70*/  @P0 IMAD.MOV.U32 R4, RZ, RZ, R24 ;  /* 0x000000ffff040224 */ /* 0x004fc600078e0018 */
[----:B------:R-:W2:Y:S04]  /*3dd80*/  LDL R24, [R1+0x3d70] ;  /* 0x003d700001187983 */ /* 0x000ea80000100800 */
[----:B------:R3:W2:Y:S02]  /*3dd90*/  @P0 LDG.E.U8 R8, desc[UR44][R4.64] ;  /* 0x0000002c04080981 */ /* 0x0006a4000c1e1100 */
[----:B---3--:R-:W-:Y:S02]  /*3dda0*/  @P0 IMAD.MOV.U32 R4, RZ, RZ, R25 ;  /* 0x000000ffff040224 */ /* 0x008fe400078e0019 */
[----:B------:R-:W3:Y:S01]  /*3ddb0*/  LDL R25, [R1+0x3d68] ;  /* 0x003d680001197983 */ /* 0x000ee20000100800 */
[----:B------:R-:W-:Y:S02]  /*3ddc0*/  @P0 IMAD.MOV.U32 R5, RZ, RZ, R28 ;  /* 0x000000ffff050224 */ /* 0x000fe400078e001c */
[----:B------:R-:W-:-:S02]  /*3ddd0*/  @P1 IMAD.MOV.U32 R28, RZ, RZ, R0 ;  /* 0x000000ffff1c1224 */ /* 0x000fc400078e0000 */
[----:B------:R-:W-:Y:S01]  /*3dde0*/  @P1 IMAD.MOV.U32 R29, RZ, RZ, R26 ;  /* 0x000000ffff1d1224 */ /* 0x000fe200078e001a */
[----:B------:R-:W3:Y:S04]  /*3ddf0*/  LDL R0, [R1+0x3f58] ;  /* 0x003f580001007983 */ /* 0x000ee80000100800 */
[----:B------:R-:W3:Y:S01]  /*3de00*/  LDL R26, [R1+0x3f54] ;  /* 0x003f5400011a7983 */ /* 0x000ee20000100800 */
[----:B------:R-:W-:Y:S02]  /*3de10*/  PRMT R7, RZ, 0x7610, R7 ;  /* 0x00007610ff077816 */ /* 0x000fe40000000007 */
[----:B------:R-:W-:Y:S02]  /*3de20*/  ISETP.GT.AND P2, PT, R2, 0x7d, PT ;  /* 0x0000007d0200780c */ /* 0x000fe40003f44270 */
[----:B------:R-:W-:-:S02]  /*3de30*/  PRMT R6, RZ, 0x7610, R6 ;  /* 0x00007610ff067816 */ /* 0x000fc40000000006 */
[----:B------:R0:W3:Y:S04]  /*3de40*/  @P0 LDG.E.U8 R7, desc[UR44][R4.64] ;  /* 0x0000002c04070981 */ /* 0x0000e8000c1e1100 */
[----:B------:R4:W3:Y:S01]  /*3de50*/  @P1 LDG.E.U8 R6, desc[UR44][R28.64] ;  /* 0x0000002c1c061981 */ /* 0x0008e2000c1e1100 */
[----:B------:R-:W-:Y:S02]  /*3de60*/  ISETP.GT.AND P0, PT, R2, 0x5e, PT ;  /* 0x0000005e0200780c */ /* 0x000fe40003f04270 */
[----:B0-----:R-:W-:Y:S02]  /*3de70*/  PRMT R5, RZ, 0x7610, R5 ;  /* 0x00007610ff057816 */ /* 0x001fe40000000005 */
[----:B------:R-:W-:Y:S02]  /*3de80*/  PRMT R4, RZ, 0x7610, R4 ;  /* 0x00007610ff047816 */ /* 0x000fe40000000004 */
[----:B------:R-:W-:-:S02]  /*3de90*/  PRMT R3, RZ, 0x7610, R3 ;  /* 0x00007610ff037816 */ /* 0x000fc40000000003 */
[----:B------:R-:W-:Y:S01]  /*3dea0*/  PRMT R40, RZ, 0x7610, R40 ;  /* 0x00007610ff287816 */ /* 0x000fe20000000028 */
[----:B----4-:R-:W-:Y:S02]  /*3deb0*/  @P1 IMAD.MOV.U32 R29, RZ, RZ, R27 ;  /* 0x000000ffff1d1224 */ /* 0x010fe400078e001b */
        /* <DEDUP_REMOVED lines=10> */
[----:B------:R-:W-:-:S05]  /*3df60*/  @P2 IMAD.MOV.U32 R29, RZ, RZ, R58 ;  /* 0x000000ffff1d2224 */ /* 0x000fca00078e003a */
[----:B------:R0:W3:Y:S02]  /*3df70*/  @P2 LDG.E.U8 R3, desc[UR44][R28.64] ;  /* 0x0000002c1c032981 */ /* 0x0000e4000c1e1100 */
[----:B0-----:R-:W-:Y:S02]  /*3df80*/  @P0 IMAD.MOV.U32 R28, RZ, RZ, R0 ;  /* 0x000000ffff1c0224 */ /* 0x001fe400078e0000 */
[----:B------:R-:W-:Y:S01]  /*3df90*/  @P0 IMAD.MOV.U32 R29, RZ, RZ, R26 ;  /* 0x000000ffff1d0224 */ /* 0x000fe200078e001a */
[----:B------:R-:W3:Y:S04]  /*3dfa0*/  LDL R0, [R1+0x3f40] ;  /* 0x003f400001007983 */ /* 0x000ee80000100800 */
[----:B------:R-:W3:Y:S04]  /*3dfb0*/  LDL R26, [R1+0x3f3c] ;  /* 0x003f3c00011a7983 */ /* 0x000ee80000100800 */
[----:B------:R4:W3:Y:S01]  /*3dfc0*/  @P0 LDG.E.U8 R40, desc[UR44][R28.64] ;  /* 0x0000002c1c280981 */ /* 0x0008e2000c1e1100 */
[----:B------:R-:W-:Y:S01]  /*3dfd0*/  PRMT R38, RZ, 0x7610, R38 ;  /* 0x00007610ff267816 */ /* 0x000fe20000000026 */
[----:B----4-:R-:W-:-:S02]  /*3dfe0*/  @P0 IMAD.MOV.U32 R29, RZ, RZ, R27 ;  /* 0x000000ffff1d0224 */ /* 0x010fc400078e001b */
[----:B--2---:R-:W-:-:S05]  /*3dff0*/  @P0 IMAD.MOV.U32 R28, RZ, RZ, R24 ;  /* 0x000000ffff1c0224 */ /* 0x004fca00078e0018 */
[----:B------:R0:W2:Y:S04]  /*3e000*/  @P0 LDG.E.U8 R38, desc[UR44][R28.64] ;  /* 0x0000002c1c260981 */ /* 0x0000a8000c1e1100 */
[----:B---3--:R-:W-:Y:S04]  /*3e010*/  STL [R1+0x5214], R40 ;  /* 0x0052142801007387 */ /* 0x008fe80000100800 */
[----:B------:R-:W3:Y:S04]  /*3e020*/  LDL R27, [R1+0x3ed4] ;  /* 0x003ed400011b7983 */ /* 0x000ee80000100800 */
[----:B------:R-:W4:Y:S01]  /*3e030*/  LDL R24, [R1+0x3ed8] ;  /* 0x003ed80001187983 */ /* 0x000f220000100800 */
[----:B------:R-:W-:-:S02]  /*3e040*/  ISETP.GT.AND P1, PT, R2, 0x5f, PT ;  /* 0x0000005f0200780c */ /* 0x000fc40003f24270 */
[----:B------:R-:W-:Y:S02]  /*3e050*/  PRMT R36, RZ, 0x7610, R36 ;  /* 0x00007610ff247816 */ /* 0x000fe40000000024 */
[----:B------:R-:W-:-:S09]  /*3e060*/  ISETP.GT.AND P2, PT, R2, 0x66, PT ;  /* 0x000000660200780c */ /* 0x000fd20003f44270 */
[----:B0-----:R-:W-:Y:S02]  /*3e070*/  @P1 IMAD.MOV.U32 R28, RZ, RZ, R25 ;  /* 0x000000ffff1c1224 */ /* 0x001fe400078e0019 */
[----:B------:R-:W-:-:S05]  /*3e080*/  @P1 IMAD.MOV.U32 R29, RZ, RZ, R56 ;  /* 0x000000ffff1d1224 */ /* 0x000fca00078e0038 */
[----:B------:R0:W4:Y:S01]  /*3e090*/  @P1 LDG.E.U8 R36, desc[UR44][R28.64] ;  /* 0x0000002c1c241981 */ /* 0x000122000c1e1100 */
[----:B------:R-:W-:Y:S02]  /*3e0a0*/  PRMT R34, RZ, 0x7610, R34 ;  /* 0x00007610ff227816 */ /* 0x000fe40000000022 */
[----:B------:R-:W-:Y:S01]  /*3e0b0*/  PRMT R32, RZ, 0x7610, R32 ;  /* 0x00007610ff207816 */ /* 0x000fe20000000020 */
[----:B0-----:R-:W-:Y:S02]  /*3e0c0*/  @P1 IMAD.MOV.U32 R28, RZ, RZ, R0 ;  /* 0x000000ffff1c1224 */ /* 0x001fe400078e0000 */
[----:B------:R-:W-:-:S05]  /*3e0d0*/  @P1 IMAD.MOV.U32 R29, RZ, RZ, R26 ;  /* 0x000000ffff1d1224 */ /* 0x000fca00078e001a */
[----:B------:R3:W4:Y:S04]  /*3e0e0*/  @P1 LDG.E.U8 R34, desc[UR44][R28.64] ;  /* 0x0000002c1c221981 */ /* 0x000728000c1e1100 */
[----:B--2---:R0:W-:Y:S04]  /*3e0f0*/  STL [R1+0x5218], R38 ;  /* 0x0052182601007387 */ /* 0x0041e80000100800 */
[----:B------:R-:W2:Y:S04]  /*3e100*/  LDL R25, [R1+0x3ed0] ;  /* 0x003ed00001197983 */ /* 0x000ea80000100800 */
[----:B0-----:R-:W2:Y:S01]  /*3e110*/  LDL R38, [R1+0x3ecc] ;  /* 0x003ecc0001267983 */ /* 0x001ea20000100800 */
[----:B---3--:R-:W-:-:S02]  /*3e120*/  @P2 IMAD.MOV.U32 R29, RZ, RZ, R27 ;  /* 0x000000ffff1d2224 */ /* 0x008fc400078e001b */
[----:B----4-:R-:W-:-:S05]  /*3e130*/  @P2 IMAD.MOV.U32 R28, RZ, RZ, R24 ;  /* 0x000000ffff1c2224 */ /* 0x010fca00078e0018 */
[----:B------:R2:W3:Y:S04]  /*3e140*/  @P2 LDG.E.U8 R32, desc[UR44][R28.64] ;  /* 0x0000002c1c202981 */ /* 0x0004e8000c1e1100 */
[----:B------:R-:W-:Y:S04]  /*3e150*/  STL [R1+0x521c], R36 ;  /* 0x00521c2401007387 */ /* 0x000fe80000100800 */
[----:B------:R-:W4:Y:S04]  /*3e160*/  LDL R26, [R1+0x3ec4] ;  /* 0x003ec400011a7983 */ /* 0x000f280000100800 */
[----:B------:R-:W4:Y:S01]  /*3e170*/  LDL R0, [R1+0x3ec8] ;  /* 0x003ec80001007983 */ /* 0x000f220000100800 */
[----:B------:R-:W-:-:S03]  /*3e180*/  PRMT R30, RZ, 0x7610, R30 ;  /* 0x00007610ff1e7816 */ /* 0x000fc6000000001e */
[----:B------:R0:W-:Y:S04]  /*3e190*/  STL [R1+0x5220], R34 ;  /* 0x0052202201007387 */ /* 0x0001e80000100800 */
[----:B------:R-:W4:Y:S04]  /*3e1a0*/  LDL R27, [R1+0x3ebc] ;  /* 0x003ebc00011b7983 */ /* 0x000f280000100800 */
[----:B------:R-:W4:Y:S01]  /*3e1b0*/  LDL R24, [R1+0x3ec0] ;  /* 0x003ec00001187983 */ /* 0x000f220000100800 */
[----:B--2---:R-:W-:Y:S02]  /*3e1c0*/  @P2 IMAD.MOV.U32 R28, RZ, RZ, R25 ;  /* 0x000000ffff1c2224 */ /* 0x004fe400078e0019 */
[----:B------:R-:W-:-:S05]  /*3e1d0*/  @P2 IMAD.MOV.U32 R29, RZ, RZ, R38 ;  /* 0x000000ffff1d2224 */ /* 0x000fca00078e0026 */
[----:B------:R4:W2:Y:S04]  /*3e1e0*/  @P2 LDG.E.U8 R30, desc[UR44][R28.64] ;  /* 0x0000002c1c1e2981 */ /* 0x0008a8000c1e1100 */
[----:B---3--:R1:W-:Y:S04]  /*3e1f0*/  STL [R1+0x5224], R32 ;  /* 0x0052242001007387 */ /* 0x0083e80000100800 */
[----:B0-----:R-:W3:Y:S04]  /*3e200*/  LDL R34, [R1+0x3e54] ;  /* 0x003e540001227983 */ /* 0x001ee80000100800 */
[----:B------:R-:W3:Y:S01]  /*3e210*/  LDL R25, [R1+0x3e58] ;  /* 0x003e580001197983 */ /* 0x000ee20000100800 */
[----:B------:R-:W-:-:S02]  /*3e220*/  ISETP.GT.AND P0, PT, R2, 0x67, PT ;  /* 0x000000670200780c */ /* 0x000fc40003f04270 */
[----:B------:R-:W-:Y:S02]  /*3e230*/  PRMT R31, RZ, 0x7610, R31 ;  /* 0x00007610ff1f7816 */ /* 0x000fe4000000001f */
[----:B------:R-:W-:-:S09]  /*3e240*/  ISETP.GT.AND P1, PT, R2, 0x6e, PT ;  /* 0x0000006e0200780c */ /* 0x000fd20003f24270 */
[----:B----4-:R-:W-:Y:S02]  /*3e250*/  @P0 IMAD.MOV.U32 R29, RZ, RZ, R26 ;  /* 0x000000ffff1d0224 */ /* 0x010fe400078e001a */
        /* <DEDUP_REMOVED lines=9> */
[----:B-1----:R-:W2:Y:S04]  /*3e2f0*/  LDL R32, [R1+0x3e4c] ;  /* 0x003e4c0001207983 */ /* 0x002ea80000100800 */
[----:B------:R-:W2:Y:S01]  /*3e300*/  LDL R0, [R1+0x3e48] ;  /* 0x003e480001007983 */ /* 0x000ea20000100800 */
[----:B---3--:R-:W-:-:S02]  /*3e310*/  @P1 IMAD.MOV.U32 R29, RZ, RZ, R34 ;  /* 0x000000ffff1d1224 */ /* 0x008fc400078e0022 */
[----:B------:R-:W-:-:S05]  /*3e320*/  @P1 IMAD.MOV.U32 R28, RZ, RZ, R25 ;  /* 0x000000ffff1c1224 */ /* 0x000fca00078e0019 */
[----:B------:R2:W3:Y:S04]  /*3e330*/  @P1 LDG.E.U8 R35, desc[UR44][R28.64] ;  /* 0x0000002c1c231981 */ /* 0x0004e8000c1e1100 */
[----:B----4-:R-:W-:Y:S04]  /*3e340*/  STL [R1+0x522c], R31 ;  /* 0x00522c1f01007387 */ /* 0x010fe80000100800 */
[----:B------:R-:W4:Y:S04]  /*3e350*/  LDL R24, [R1+0x3e44] ;  /* 0x003e440001187983 */ /* 0x000f280000100800 */
[----:B0-----:R-:W4:Y:S04]  /*3e360*/  LDL R30, [R1+0x3e3c] ;  /* 0x003e3c00011e7983 */ /* 0x001f280000100800 */
[----:B------:R-:W4:Y:S04]  /*3e370*/  LDL R27, [R1+0x3e40] ;  /* 0x003e4000011b7983 */ /* 0x000f280000100800 */
[----:B------:R-:W-:Y:S04]  /*3e380*/  STL [R1+0x5230], R33 ;  /* 0x0052302101007387 */ /* 0x000fe80000100800 */
[----:B------:R-:W4:Y:S01]  /*3e390*/  LDL R25, [R1+0x3dd8] ;  /* 0x003dd80001197983 */ /* 0x000f220000100800 */
[----:B------:R-:W-:Y:S01]  /*3e3a0*/  PRMT R37, RZ, 0x7610, R37 ;  /* 0x00007610ff257816 */ /* 0x000fe20000000025 */
[----:B--2---:R-:W-:-:S02]  /*3e3b0*/  @P1 IMAD.MOV.U32 R28, RZ, RZ, R26 ;  /* 0x000000ffff1c1224 */ /* 0x004fc400078e001a */
[----:B------:R-:W-:-:S05]  /*3e3c0*/  @P1 IMAD.MOV.U32 R29, RZ, RZ, R32 ;  /* 0x000000ffff1d1224 */ /* 0x000fca00078e0020 */
[----:B------:R0:W2:Y:S04]  /*3e3d0*/  @P1 LDG.E.U8 R37, desc[UR44][R28.64] ;  /* 0x0000002c1c251981 */ /* 0x0000a8000c1e1100 */
[----:B---3--:R1:W-:Y:S04]  /*3e3e0*/  STL [R1+0x5234], R35 ;  /* 0x0052342301007387 */ /* 0x0083e80000100800 */
[----:B------:R-:W3:Y:S01]  /*3e3f0*/  LDL R26, [R1+0x3dd4] ;  /* 0x003dd400011a7983 */ /* 0x000ee20000100800 */
[----:B------:R-:W-:Y:S02]  /*3e400*/  ISETP.GT.AND P2, PT, R2, 0x6f, PT ;  /* 0x0000006f0200780c */ /* 0x000fe40003f44270 */
[----:B------:R-:W-:-:S02]  /*3e410*/  PRMT R39, RZ, 0x7610, R39 ;  /* 0x00007610ff277816 */ /* 0x000fc40000000027 */
[----:B------:R-:W-:-:S09]  /*3e420*/  ISETP.GT.AND P0, PT, R2, 0x76, PT ;  /* 0x000000760200780c */ /* 0x000fd20003f04270 */
[----:B0-----:R-:W-:Y:S02]  /*3e430*/  @P2 IMAD.MOV.U32 R28, RZ, RZ, R0 ;  /* 0x000000ffff1c2224 */ /* 0x001fe400078e0000 */
[----:B----4-:R-:W-:-:S05]  /*3e440*/  @P2 IMAD.MOV.U32 R29, RZ, RZ, R24 ;  /* 0x000000ffff1d2224 */ /* 0x010fca00078e0018 */
[----:B------:R0:W4:Y:S01]  /*3e450*/  @P2 LDG.E.U8 R39, desc[UR44][R28.64] ;  /* 0x0000002c1c272981 */ /* 0x000122000c1e1100 */
[----:B------:R-:W-:Y:S01]  /*3e460*/  PRMT R41, RZ, 0x7610, R41 ;  /* 0x00007610ff297816 */ /* 0x000fe20000000029 */
[----:B0-----:R-:W-:Y:S02]  /*3e470*/  @P2 IMAD.MOV.U32 R28, RZ, RZ, R27 ;  /* 0x000000ffff1c2224 */ /* 0x001fe400078e001b */
[----:B------:R-:W-:-:S05]  /*3e480*/  @P2 IMAD.MOV.U32 R29, RZ, RZ, R30 ;  /* 0x000000ffff1d2224 */ /* 0x000fca00078e001e */
[----:B------:R0:W4:Y:S01]  /*3e490*/  @P2 LDG.E.U8 R41, desc[UR44][R28.64] ;  /* 0x0000002c1c292981 */ /* 0x000122000c1e1100 */
[----:B------:R-:W-:Y:S01]  /*3e4a0*/  PRMT R43, RZ, 0x7610, R43 ;  /* 0x00007610ff2b7816 */ /* 0x000fe2000000002b */
[----:B0-----:R-:W-:Y:S02]  /*3e4b0*/  @P0 IMAD.MOV.U32 R28, RZ, RZ, R25 ;  /* 0x000000ffff1c0224 */ /* 0x001fe400078e0019 */
[----:B--2---:R-:W-:Y:S04]  /*3e4c0*/  STL [R1+0x5238], R37 ;  /* 0x0052382501007387 */ /* 0x004fe80000100800 */
[----:B------:R-:W2:Y:S04]  /*3e4d0*/  LDL R24, [R1+0x3dcc] ;  /* 0x003dcc0001187983 */ /* 0x000ea80000100800 */
[----:B------:R-:W2:Y:S01]  /*3e4e0*/  LDL R0, [R1+0x3dd0] ;  /* 0x003dd00001007983 */ /* 0x000ea20000100800 */
[----:B---3--:R-:W-:-:S05]  /*3e4f0*/  @P0 IMAD.MOV.U32 R29, RZ, RZ, R26 ;  /* 0x000000ffff1d0224 */ /* 0x008fca00078e001a */
[----:B------:R2:W3:Y:S04]  /*3e500*/  @P0 LDG.E.U8 R43, desc[UR44][R28.64] ;  /* 0x0000002c1c2b0981 */ /* 0x0004e8000c1e1100 */
[----:B----4-:R-:W-:Y:S04]  /*3e510*/  STL [R1+0x523c], R39 ;  /* 0x00523c2701007387 */ /* 0x010fe80000100800 */
[----:B------:R-:W4:Y:S04]  /*3e520*/  LDL R36, [R1+0x3dc4] ;  /* 0x003dc40001247983 */ /* 0x000f280000100800 */
[----:B-1----:R-:W4:Y:S04]  /*3e530*/  LDL R35, [R1+0x3dc8] ;  /* 0x003dc80001237983 */ /* 0x002f280000100800 */
[----:B------:R-:W4:Y:S04]  /*3e540*/  LDL R34, [R1+0x3dbc] ;  /* 0x003dbc0001227983 */ /* 0x000f280000100800 */
[----:B------:R-:W4:Y:S04]  /*3e550*/  LDL R33, [R1+0x3dc0] ;  /* 0x003dc00001217983 */ /* 0x000f280000100800 */
[----:B------:R0:W-:Y:S04]  /*3e560*/  STL [R1+0x5240], R41 ;  /* 0x0052402901007387 */ /* 0x0001e80000100800 */
[----:B------:R-:W4:Y:S04]  /*3e570*/  LDL R32, [R1+0x3d54] ;  /* 0x003d540001207983 */ /* 0x000f280000100800 */
[----:B------:R-:W4:Y:S04]  /*3e580*/  LDL R31, [R1+0x3d58] ;  /* 0x003d5800011f7983 */ /* 0x000f280000100800 */
[----:B------:R-:W4:Y:S04]  /*3e590*/  LDL R30, [R1+0x3d4c] ;  /* 0x003d4c00011e7983 */ /* 0x000f280000100800 */
[----:B------:R-:W4:Y:S04]  /*3e5a0*/  LDL R27, [R1+0x3d50] ;  /* 0x003d5000011b7983 */ /* 0x000f280000100800 */
[----:B------:R-:W4:Y:S01]  /*3e5b0*/  LDL R25, [R1+0x3d48] ;  /* 0x003d480001197983 */ /* 0x000f220000100800 */
[----:B--2---:R-:W-:-:S02]  /*3e5c0*/  @P0 IMAD.MOV.U32 R29, RZ, RZ, R24 ;  /* 0x000000ffff1d0224 */ /* 0x004fc400078e0018 */
[----:B------:R-:W-:Y:S01]  /*3e5d0*/  @P0 IMAD.MOV.U32 R28, RZ, RZ, R0 ;  /* 0x000000ffff1c0224 */ /* 0x000fe200078e0000 */
[----:B---3--:R-:W-:Y:S04]  /*3e5e0*/  STL [R1+0x5244], R43 ;  /* 0x0052442b01007387 */ /* 0x008fe80000100800 */
[----:B------:R-:W2:Y:S04]  /*3e5f0*/  LDL R26, [R1+0x3d44] ;  /* 0x003d4400011a7983 */ /* 0x000ea80000100800 */
[----:B------:R-:W3:Y:S04]  /*3e600*/  LDL R24, [R1+0x3d3c] ;  /* 0x003d3c0001187983 */ /* 0x000ee80000100800 */
[----:B------:R-:W3:Y:S01]  /*3e610*/  LDL R0, [R1+0x3d40] ;  /* 0x003d400001007983 */ /* 0x000ee20000100800 */
[----:B------:R-:W-:-:S02]  /*3e620*/  ISETP.GT.AND P1, PT, R2, 0x77, PT ;  /* 0x000000770200780c */ /* 0x000fc40003f24270 */
[----:B------:R-:W-:Y:S02]  /*3e630*/  PRMT R45, RZ, 0x7610, R45 ;  /* 0x00007610ff2d7816 */ /* 0x000fe4000000002d */
[----:B------:R-:W-:Y:S02]  /*3e640*/  ISETP.GT.AND P2, PT, R2, 0x7e, PT ;  /* 0x0000007e0200780c */ /* 0x000fe40003f44270 */
[----:B------:R-:W-:Y:S02]  /*3e650*/  PRMT R47, RZ, 0x7610, R47 ;  /* 0x00007610ff2f7816 */ /* 0x000fe4000000002f */
[----:B------:R4:W3:Y:S01]  /*3e660*/  @P0 LDG.E.U8 R45, desc[UR44][R28.64] ;  /* 0x0000002c1c2d0981 */ /* 0x0008e2000c1e1100 */
[----:B------:R-:W-:-:S04]  /*3e670*/  PRMT R49, RZ, 0x7610, R49 ;  /* 0x00007610ff317816 */ /* 0x000fc80000000031 */
[----:B----4-:R-:W-:Y:S02]  /*3e680*/  @P1 IMAD.MOV.U32 R28, RZ, RZ, R35 ;  /* 0x000000ffff1c1224 */ /* 0x010fe400078e0023 */
[----:B------:R-:W-:-:S05]  /*3e690*/  @P1 IMAD.MOV.U32 R29, RZ, RZ, R36 ;  /* 0x000000ffff1d1224 */ /* 0x000fca00078e0024 */
[----:B------:R1:W4:Y:S01]  /*3e6a0*/  @P1 LDG.E.U8 R47, desc[UR44][R28.64] ;  /* 0x0000002c1c2f1981 */ /* 0x000322000c1e1100 */
[----:B------:R-:W-:Y:S02]  /*3e6b0*/  ISETP.GT.AND P0, PT, R2, 0x7f, PT ;  /* 0x0000007f0200780c */ /* 0x000fe40003f04270 */
[----:B------:R-:W-:Y:S01]  /*3e6c0*/  PRMT R51, RZ, 0x7610, R51 ;  /* 0x00007610ff337816 */ /* 0x000fe20000000033 */
[----:B-1----:R-:W-:Y:S02]  /*3e6d0*/  @P1 IMAD.MOV.U32 R28, RZ, RZ, R33 ;  /* 0x000000ffff1c1224 */ /* 0x002fe400078e0021 */
[----:B------:R-:W-:-:S05]  /*3e6e0*/  @P1 IMAD.MOV.U32 R29, RZ, RZ, R34 ;  /* 0x000000ffff1d1224 */ /* 0x000fca00078e0022 */
[----:B------:R1:W4:Y:S01]  /*3e6f0*/  @P1 LDG.E.U8 R49, desc[UR44][R28.64] ;  /* 0x0000002c1c311981 */ /* 0x000322000c1e1100 */
[----:B------:R-:W-:Y:S01]  /*3e700*/  PRMT R53, RZ, 0x7610, R53 ;  /* 0x00007610ff357816 */ /* 0x000fe20000000035 */
[----:B-1----:R-:W-:Y:S02]  /*3e710*/  @P2 IMAD.MOV.U32 R28, RZ, RZ, R31 ;  /* 0x000000ffff1c2224 */ /* 0x002fe400078e001f */
[----:B------:R-:W-:-:S05]  /*3e720*/  @P2 IMAD.MOV.U32 R29, RZ, RZ, R32 ;  /* 0x000000ffff1d2224 */ /* 0x000fca00078e0020 */
[----:B------:R1:W4:Y:S01]  /*3e730*/  @P2 LDG.E.U8 R51, desc[UR44][R28.64] ;  /* 0x0000002c1c332981 */ /* 0x000322000c1e1100 */
[----:B------:R-:W-:Y:S01]  /*3e740*/  PRMT R54, RZ, 0x7610, R54 ;  /* 0x00007610ff367816 */ /* 0x000fe20000000036 */
[----:B-1----:R-:W-:Y:S02]  /*3e750*/  @P2 IMAD.MOV.U32 R28, RZ, RZ, R27 ;  /* 0x000000ffff1c2224 */ /* 0x002fe400078e001b */
[----:B------:R-:W-:-:S05]  /*3e760*/  @P2 IMAD.MOV.U32 R29, RZ, RZ, R30 ;  /* 0x000000ffff1d2224 */ /* 0x000fca00078e001e */
[----:B------:R1:W4:Y:S02]  /*3e770*/  @P2 LDG.E.U8 R53, desc[UR44][R28.64] ;  /* 0x0000002c1c352981 */ /* 0x000324000c1e1100 */
[----:B-1----:R-:W-:Y:S01]  /*3e780*/  @P0 IMAD.MOV.U32 R28, RZ, RZ, R25 ;  /* 0x000000ffff1c0224 */ /* 0x002fe200078e0019 */
[----:B------:R-:W-:Y:S01]  /*3e790*/  PRMT R55, RZ, 0x7610, R55 ;  /* 0x00007610ff377816 */ /* 0x000fe20000000037 */
[----:B--2---:R-:W-:-:S05]  /*3e7a0*/  @P0 IMAD.MOV.U32 R29, RZ, RZ, R26 ;  /* 0x000000ffff1d0224 */ /* 0x004fca00078e001a */
[----:B------:R3:W2:Y:S02]  /*3e7b0*/  @P0 LDG.E.U8 R54, desc[UR44][R28.64] ;  /* 0x0000002c1c360981 */ /* 0x0006a4000c1e1100 */
[----:B---3--:R-:W-:Y:S02]  /*3e7c0*/  @P0 IMAD.MOV.U32 R28, RZ, RZ, R0 ;  /* 0x000000ffff1c0224 */ /* 0x008fe400078e0000 */
[----:B------:R-:W-:-:S05]  /*3e7d0*/  @P0 IMAD.MOV.U32 R29, RZ, RZ, R24 ;  /* 0x000000ffff1d0224 */ /* 0x000fca00078e0018 */
[----:B------:R-:W3:Y:S04]  /*3e7e0*/  @P0 LDG.E.U8 R55, desc[UR44][R28.64] ;  /* 0x0000002c1c370981 */ /* 0x000ee8000c1e1100 */
[----:B------:R-:W-:Y:S01]  /*3e7f0*/  STL [R1+0x5248], R45 ;  /* 0x0052482d01007387 */ /* 0x000fe20000100800 */
[----:B0-----:R-:W0:Y:S03]  /*3e800*/  S2R R41, SR_TID.X ;  /* 0x0000000000297919 */ /* 0x001e260000002100 */
[----:B----4-:R-:W-:Y:S01]  /*3e810*/  STL [R1+0x524c], R47 ;  /* 0x00524c2f01007387 */ /* 0x010fe20000100800 */
[----:B------:R-:W-:Y:S06]  /*3e820*/  BAR.SYNC.DEFER_BLOCKING 0x0 ;  /* 0x0000000000007b1d */ /* 0x000fec0000010000 */
[----:B------:R-:W-:Y:S04]  /*3e830*/  STL [R1+0x5250], R49 ;  /* 0x0052503101007387 */ /* 0x000fe80000100800 */
[----:B------:R-:W-:Y:S04]  /*3e840*/  STL [R1+0x5254], R51 ;  /* 0x0052543301007387 */ /* 0x000fe80000100800 */
[----:B------:R-:W-:Y:S04]  /*3e850*/  STL [R1+0x5258], R53 ;  /* 0x0052583501007387 */ /* 0x000fe80000100800 */
[----:B--2---:R-:W-:Y:S04]  /*3e860*/  STL [R1+0x525c], R54 ;  /* 0x00525c3601007387 */ /* 0x004fe80000100800 */
[----:B------:R-:W2:Y:S04]  /*3e870*/  LDL.LU R39, [R1+0x320] ;  /* 0x0003200001277983 */ /* 0x000ea80000300800 */
[----:B------:R-:W4:Y:S04]  /*3e880*/  LDL.LU R37, [R1+0x31c] ;  /* 0x00031c0001257983 */ /* 0x000f280000300800 */
        /* <DEDUP_REMOVED lines=19> */
[----:B---3--:R1:W-:Y:S04]  /*3e9c0*/  STL [R1+0x5260], R55 ;  /* 0x0052603701007387 */ /* 0x0083e80000100800 */
        /* <DEDUP_REMOVED lines=421> */
[----:B-1----:R-:W1:Y:S03]  /*40420*/  S2R R55, SR_TID.X ;  /* 0x0000000000377919 */ /* 0x002e660000002100 */
        /* <DEDUP_REMOVED lines=13> */
[----:B------:R-:W3:Y:S03]  /*40500*/  S2R R28, SR_TID.X ;  /* 0x00000000001c7919 */ /* 0x000ee60000002100 */
        /* <DEDUP_REMOVED lines=10> */
[----:B0-----:R-:W-:-:S03]  /*405b0*/  LOP3.LUT R43, R41, 0x1f, RZ, 0xc0, !PT ;  /* 0x0000001f292b7812 */ /* 0x001fc600078ec0ff */
[----:B------:R-:W-:Y:S04]  /*405c0*/  STL [R1+0x5140], R29 ;  /* 0x0051401d01007387 */ /* 0x000fe80000100800 */
[----:B------:R-:W-:Y:S04]  /*405d0*/  STL [R1+0x5148], R29 ;  /* 0x0051481d01007387 */ /* 0x000fe80000100800 */
[----:B------:R-:W-:Y:S04]  /*405e0*/  STL [R1+0x5150], R29 ;  /* 0x0051501d01007387 */ /* 0x000fe80000100800 */
[----:B------:R-:W-:Y:S01]  /*405f0*/  STL [R1+0x5158], R29 ;  /* 0x0051581d01007387 */ /* 0x000fe20000100800 */
[----:B------:R-:W-:-:S03]  /*40600*/  LOP3.LUT R41, R43, 0x20, RZ, 0xfc, !PT ;  /* 0x000000202b297812 */ /* 0x000fc600078efcff */
[----:B------:R-:W-:Y:S04]  /*40610*/  STL [R1+0x5160], R29 ;  /* 0x0051601d01007387 */ /* 0x000fe80000100800 */
[----:B------:R-:W-:Y:S04]  /*40620*/  STL [R1+0x5168], R29 ;  /* 0x0051681d01007387 */ /* 0x000fe80000100800 */
[----:B------:R-:W-:Y:S04]  /*40630*/  STL [R1+0x5170], R29 ;  /* 0x0051701d01007387 */ /* 0x000fe80000100800 */
[----:B------:R-:W-:Y:S01]  /*40640*/  STL [R1+0x5178], R29 ;  /* 0x0051781d01007387 */ /* 0x000fe20000100800 */
[----:B------:R-:W-:-:S03]  /*40650*/  ISETP.GE.AND P1, PT, R41, R2, PT ;  /* 0x000000022900720c */ /* 0x000fc60003f26270 */
[----:B------:R-:W-:Y:S01]  /*40660*/  STL [R1+0x5180], R29 ;  /* 0x0051801d01007387 */ /* 0x000fe20000100800 */
[----:B-1----:R-:W-:-:S03]  /*40670*/  LOP3.LUT R41, R55, 0x1f, RZ, 0xc0, !PT ;  /* 0x0000001f37297812 */ /* 0x002fc600078ec0ff */
[----:B------:R-:W-:Y:S04]  /*40680*/  STL [R1+0x5188], R29 ;  /* 0x0051881d01007387 */ /* 0x000fe80000100800 */
[----:B------:R-:W-:Y:S04]  /*40690*/  STL [R1+0x5190], R29 ;  /* 0x0051901d01007387 */ /* 0x000fe80000100800 */
[----:B------:R-:W-:Y:S04]  /*406a0*/  STL [R1+0x5198], R29 ;  /* 0x0051981d01007387 */ /* 0x000fe80000100800 */
[----:B------:R-:W-:Y:S04]  /*406b0*/  STL [R1+0x51a0], R29 ;  /* 0x0051a01d01007387 */ /* 0x000fe80000100800 */
[----:B------:R-:W-:Y:S04]  /*406c0*/  STL [R1+0x51a8], R29 ;  /* 0x0051a81d01007387 */ /* 0x000fe80000100800 */
[----:B--2---:R-:W-:Y:S04]  /*406d0*/  STS.U8 [R41+UR4], R39 ;  /* 0x0000002729007988 */ /* 0x004fe80008000004 */
[----:B------:R-:W-:Y:S04]  /*406e0*/  STL [R1+0x51b0], R29 ;  /* 0x0051b01d01007387 */ /* 0x000fe80000100800 */
[----:B----4-:R-:W-:Y:S04]  /*406f0*/  STS.U8 [R41+UR4+0x20], R37 ;  /* 0x0000202529007988 */ /* 0x010fe80008000004 */
[----:B------:R-:W-:Y:S04]  /*40700*/  STL [R1+0x51b8], R29 ;  /* 0x0051b81d01007387 */ /* 0x000fe80000100800 */
[----:B------:R-:W-:Y:S04]  /*40710*/  STS.U8 [R41+UR4+0x40], R35 ;  /* 0x0000402329007988 */ /* 0x000fe80008000004 */
        /* <DEDUP_REMOVED lines=10> */
[----:B------:R-:W-:Y:S01]  /*407c0*/  STL [R1+0x51e8], R29 ;  /* 0x0051e81d01007387 */ /* 0x000fe20000100800 */
[----:B---3--:R-:W-:-:S03]  /*407d0*/  LOP3.LUT R28, R28, 0x1f, RZ, 0xc0, !PT ;  /* 0x0000001f1c1c7812 */ /* 0x008fc600078ec0ff */
        /* <DEDUP_REMOVED lines=10> */
[----:B------:R0:W-:Y:S04]  /*40880*/  STS.U8 [R41+UR4+0x600], R24 ;  /* 0x0006001829007988 */ /* 0x0001e80008000004 */
[----:B------:R1:W-:Y:S04]  /*40890*/  STS.U8 [R41+UR4+0x660], R25 ;  /* 0x0006601929007988 */ /* 0x0003e80008000004 */
[----:B------:R2:W-:Y:S04]  /*408a0*/  STS.U8 [R41+UR4+0x640], R26 ;  /* 0x0006401a29007988 */ /* 0x0005e80008000004 */
[----:B------:R3:W-:Y:S04]  /*408b0*/  STS.U8 [R41+UR4+0x800], R27 ;  /* 0x0008001b29007988 */ /* 0x0007e80008000004 */
[----:B------:R4:W-:Y:S04]  /*408c0*/  STS.U8 [R41+UR4+0x820], R57 ;  /* 0x0008203929007988 */ /* 0x0009e80008000004 */
[----:B------:R4:W-:Y:S04]  /*408d0*/  STS.U8 [R41+UR4+0x840], R58 ;  /* 0x0008403a29007988 */ /* 0x0009e80008000004 */
[----:B0-----:R-:W4:Y:S04]  /*408e0*/  LDL.LU R24, [R1+0x1dc] ;  /* 0x0001dc0001187983 */ /* 0x001f280000300800 */
[----:B-1----:R-:W4:Y:S04]  /*408f0*/  LDL.LU R25, [R1+0x1d8] ;  /* 0x0001d80001197983 */ /* 0x002f280000300800 */
[----:B--2---:R-:W2:Y:S04]  /*40900*/  LDL.LU R26, [R1+0x1d4] ;  /* 0x0001d400011a7983 */ /* 0x004ea80000300800 */
[----:B---3--:R-:W3:Y:S04]  /*40910*/  LDL.LU R27, [R1+0x1a0] ;  /* 0x0001a000011b7983 */ /* 0x008ee80000300800 */
[----:B----4-:R-:W4:Y:S04]  /*40920*/  LDL.LU R57, [R1+0x19c] ;  /* 0x00019c0001397983 */ /* 0x010f280000300800 */
[----:B------:R0:W-:Y:S04]  /*40930*/  STS.U8 [R41+UR4+0x860], R59 ;  /* 0x0008603b29007988 */ /* 0x0001e80008000004 */
[----:B------:R-:W4:Y:S04]  /*40940*/  LDL.LU R58, [R1+0x198] ;  /* 0x00019800013a7983 */ /* 0x000f280000300800 */
[----:B------:R1:W-:Y:S01]  /*40950*/  STS.U8 [R41+UR4+0xa20], R60 ;  /* 0x000a203c29007988 */ /* 0x0003e20008000004 */
[----:B------:R-:W-:-:S02]  /*40960*/  LOP3.LUT R45, R43, 0x60, RZ, 0xfc, !PT ;  /* 0x000000602b2d7812 */ /* 0x000fc400078efcff */
[----:B------:R-:W-:Y:S01]  /*40970*/  LOP3.LUT R43, R43, 0x40, RZ, 0xfc, !PT ;  /* 0x000000402b2b7812 */ /* 0x000fe200078efcff */
[----:B0-----:R-:W4:Y:S04]  /*40980*/  LDL.LU R59, [R1+0x194] ;  /* 0x00019400013b7983 */ /* 0x001f280000300800 */
[----:B-1----:R-:W4:Y:S01]  /*40990*/  LDL.LU R60, [R1+0x160] ;  /* 0x00016000013c7983 */ /* 0x002f220000300800 */
[-C--:B------:R-:W-:Y:S02]  /*409a0*/  ISETP.GE.AND P0, PT, R28, R2.reuse, PT ;  /* 0x000000021c00720c */ /* 0x080fe40003f06270 */
[-C--:B------:R-:W-:Y:S02]  /*409b0*/  ISETP.GE.AND P3, PT, R45, R2.reuse, PT ;  /* 0x000000022d00720c */ /* 0x080fe40003f66270 */
[----:B------:R-:W-:-:S02]  /*409c0*/  ISETP.GE.AND P2, PT, R43, R2, PT ;  /* 0x000000022b00720c */ /* 0x000fc40003f46270 */
        /* <DEDUP_REMOVED lines=23> */
[----:B------:R0:W-:Y:S04]  /*40b40*/  STS.U8 [R41+UR4+0xa00], R24 ;  /* 0x000a001829007988 */ /* 0x0001e80008000004 */
[----:B------:R1:W-:Y:S04]  /*40b50*/  STS.U8 [R41+UR4+0xa60], R25 ;  /* 0x000a601929007988 */ /* 0x0003e80008000004 */
[----:B--2---:R2:W-:Y:S04]  /*40b60*/  STS.U8 [R41+UR4+0xa40], R26 ;  /* 0x000a401a29007988 */ /* 0x0045e80008000004 */
[----:B---3--:R3:W-:Y:S04]  /*40b70*/  STS.U8 [R41+UR4+0xc00], R27 ;  /* 0x000c001b29007988 */ /* 0x0087e80008000004 */
[----:B----4-:R4:W-:Y:S04]  /*40b80*/  STS.U8 [R41+UR4+0xc20], R57 ;  /* 0x000c203929007988 */ /* 0x0109e80008000004 */
[----:B------:R4:W-:Y:S04]  /*40b90*/  STS.U8 [R41+UR4+0xc40], R58 ;  /* 0x000c403a29007988 */ /* 0x0009e80008000004 */
[----:B0-----:R-:W4:Y:S04]  /*40ba0*/  LDL.LU R24, [R1+0x52ac] ;  /* 0x0052ac0001187983 */ /* 0x001f280000300800 */
[----:B-1----:R-:W4:Y:S04]  /*40bb0*/  LDL.LU R25, [R1+0x52a8] ;  /* 0x0052a80001197983 */ /* 0x002f280000300800 */
[----:B--2---:R-:W2:Y:S04]  /*40bc0*/  LDL.LU R26, [R1+0x52a4] ;  /* 0x0052a400011a7983 */ /* 0x004ea80000300800 */
[----:B---3--:R-:W3:Y:S04]  /*40bd0*/  LDL.LU R27, [R1+0x52a0] ;  /* 0x0052a000011b7983 */ /* 0x008ee80000300800 */
[----:B----4-:R-:W4:Y:S04]  /*40be0*/  LDL.LU R57, [R1+0x529c] ;  /* 0x00529c0001397983 */ /* 0x010f280000300800 */
[----:B------:R-:W2:Y:S04]  /*40bf0*/  LDL.LU R58, [R1+0x5298] ;  /* 0x00529800013a7983 */ /* 0x000ea80000300800 */
[----:B------:R0:W-:Y:S04]  /*40c00*/  STS.U8 [R41+UR4+0xc60], R59 ;  /* 0x000c603b29007988 */ /* 0x0001e80008000004 */
[----:B------:R1:W-:Y:S04]  /*40c10*/  STS.U8 [R41+UR4+0xe20], R60 ;  /* 0x000e203c29007988 */ /* 0x0003e80008000004 */
[----:B0-----:R-:W3:Y:S04]  /*40c20*/  LDL.LU R59, [R1+0x5294] ;  /* 0x00529400013b7983 */ /* 0x001ee80000300800 */
[----:B-1----:R-:W4:Y:S04]  /*40c30*/  LDL.LU R60, [R1+0x5290] ;  /* 0x00529000013c7983 */ /* 0x002f280000300800 */
[----:B------:R-:W-:Y:S04]  /*40c40*/  STS.U8 [R41+UR4+0xe00], R2 ;  /* 0x000e000229007988 */ /* 0x000fe80008000004 */
[----:B------:R-:W-:Y:S04]  /*40c50*/  STS.U8 [R41+UR4+0xe60], R28 ;  /* 0x000e601c29007988 */ /* 0x000fe80008000004 */
[----:B------:R-:W-:Y:S04]  /*40c60*/  STS.U8 [R41+UR4+0xe40], R29 ;  /* 0x000e401d29007988 */ /* 0x000fe80008000004 */
[----:B------:R0:W-:Y:S04]  /*40c70*/  STS.U8 [R41+UR4+0x1000], R54 ;  /* 0x0010003629007988 */ /* 0x0001e80008000004 */
[----:B------:R1:W-:Y:S04]  /*40c80*/  STS.U8 [R41+UR4+0x1020], R53 ;  /* 0x0010203529007988 */ /* 0x0003e80008000004 */
[----:B------:R1:W-:Y:S04]  /*40c90*/  STS.U8 [R41+UR4+0x1040], R51 ;  /* 0x0010403329007988 */ /* 0x0003e80008000004 */
[----:B------:R1:W-:Y:S04]  /*40ca0*/  STS.U8 [R41+UR4+0x1060], R49 ;  /* 0x0010603129007988 */ /* 0x0003e80008000004 */
[----:B------:R1:W-:Y:S04]  /*40cb0*/  STS.U8 [R41+UR4+0x1220], R47 ;  /* 0x0012202f29007988 */ /* 0x0003e80008000004 */
[----:B------:R1:W-:Y:S04]  /*40cc0*/  STS.U8 [R41+UR4+0x1200], R45 ;  /* 0x0012002d29007988 */ /* 0x0003e80008000004 */
[----:B0-----:R-:W2:Y:S04]  /*40cd0*/  LDL.LU R54, [R1+0x310] ;  /* 0x0003100001367983 */ /* 0x001ea80000300800 */
[----:B-1----:R-:W2:Y:S04]  /*40ce0*/  LDL.LU R53, [R1+0x30c] ;  /* 0x00030c0001357983 */ /* 0x002ea80000300800 */
[----:B------:R-:W2:Y:S04]  /*40cf0*/  LDL.LU R51, [R1+0x308] ;  /* 0x0003080001337983 */ /* 0x000ea80000300800 */
[----:B------:R-:W2:Y:S04]  /*40d00*/  LDL.LU R49, [R1+0x304] ;  /* 0x0003040001317983 */ /* 0x000ea80000300800 */
[----:B------:R-:W2:Y:S04]  /*40d10*/  LDL.LU R47, [R1+0x2d0] ;  /* 0x0002d000012f7983 */ /* 0x000ea80000300800 */
[----:B------:R0:W-:Y:S04]  /*40d20*/  STS.U8 [R41+UR4+0x1260], R43 ;  /* 0x0012602b29007988 */ /* 0x0001e80008000004 */
[----:B------:R-:W2:Y:S04]  /*40d30*/  LDL.LU R45, [R1+0x2cc] ;  /* 0x0002cc00012d7983 */ /* 0x000ea80000300800 */
        /* <DEDUP_REMOVED lines=25> */
[----:B0-----:R-:W2:Y:S04]  /*40ed0*/  LDL.LU R56, [R1+0x208] ;  /* 0x0002080001387983 */ /* 0x001ea80000300800 */
[----:B-1----:R-:W2:Y:S01]  /*40ee0*/  LDL.LU R0, [R1+0x204] ;  /* 0x0002040001007983 */ /* 0x002ea20000300800 */
[----:B------:R-:W-:-:S04]  /*40ef0*/  LOP3.LUT R55, R55, 0x1f, RZ, 0xc0, !PT ;  /* 0x0000001f37377812 */ /* 0x000fc800078ec0ff */
[----:B------:R-:W-:Y:S01]  /*40f00*/  LOP3.LUT R28, R55, 0x8, RZ, 0x3c, !PT ;  /* 0x00000008371c7812 */ /* 0x000fe200078e3cff */
[----:B----4-:R-:W-:Y:S04]  /*40f10*/  STS.U8 [R41+UR4+0x1a20], R60 ;  /* 0x001a203c29007988 */ /* 0x010fe80008000004 */
[----:B---3--:R-:W-:Y:S04]  /*40f20*/  STS.U8 [R41+UR4+0x1a00], R59 ;  /* 0x001a003b29007988 */ /* 0x008fe80008000004 */
[----:B--2---:R-:W-:Y:S04]  /*40f30*/  STS.U8 [R41+UR4+0x1a60], R58 ;  /* 0x001a603a29007988 */ /* 0x004fe80008000004 */
[----:B------:R-:W-:Y:S04]  /*40f40*/  STS.U8 [R41+UR4+0x1a40], R57 ;  /* 0x001a403929007988 */ /* 0x000fe80008000004 */
        /* <DEDUP_REMOVED lines=14> */
[----:B------:R-:W-:Y:S04]  /*41030*/  STL [R1+0x5268], R60 ;  /* 0x0052683c01007387 */ /* 0x000fe80000100800 */
[----:B------:R-:W-:Y:S04]  /*41040*/  STL [R1+0x526c], R59 ;  /* 0x00526c3b01007387 */ /* 0x000fe80000100800 */
[----:B------:R-:W-:Y:S04]  /*41050*/  STL [R1+0x5270], R58 ;  /* 0x0052703a01007387 */ /* 0x000fe80000100800 */
        /* <DEDUP_REMOVED lines=9> */
[----:B------:R-:W-:Y:S04]  /*410f0*/  STL [R1+0x5280], R25 ;  /* 0x0052801901007387 */ /* 0x000fe80000100800 */
[----:B------:R-:W-:Y:S04]  /*41100*/  STS.U8 [R28+UR4+0x6a0], R30 ;  /* 0x0006a01e1c007988 */ /* 0x000fe80008000004 */
[----:B------:R-:W-:Y:S04]  /*41110*/  STS.U8 [R28+UR4+0x680], R32 ;  /* 0x000680201c007988 */ /* 0x000fe80008000004 */
[----:B------:R-:W-:Y:S04]  /*41120*/  STS.U8 [R28+UR4+0x6e0], R34 ;  /* 0x0006e0221c007988 */ /* 0x000fe80008000004 */
[----:B------:R-:W-:Y:S04]  /*41130*/  STS.U8 [R28+UR4+0x6c0], R36 ;  /* 0x0006c0241c007988 */ /* 0x000fe80008000004 */
[----:B------:R0:W-:Y:S04]  /*41140*/  STS.U8 [R28+UR4+0x880], R38 ;  /* 0x000880261c007988 */ /* 0x0001e80008000004 */
[----:B------:R-:W-:Y:S04]  /*41150*/  STS.U8 [R28+UR4+0x8a0], R40 ;  /* 0x0008a0281c007988 */ /* 0x000fe80008000004 */
[----:B0-----:R-:W2:Y:S04]  /*41160*/  LDL.LU R38, [R1+0x1d0] ;  /* 0x0001d00001267983 */ /* 0x001ea80000300800 */
[----:B------:R0:W-:Y:S04]  /*41170*/  STS.U8 [R28+UR4+0x8c0], R56 ;  /* 0x0008c0381c007988 */ /* 0x0001e80008000004 */
[----:B------:R1:W-:Y:S04]  /*41180*/  STS.U8 [R28+UR4+0x8e0], R0 ;  /* 0x0008e0001c007988 */ /* 0x0003e80008000004 */
[----:B0-----:R-:W3:Y:S04]  /*41190*/  LDL.LU R56, [R1+0x1cc] ;  /* 0x0001cc0001387983 */ /* 0x001ee80000300800 */
[----:B-1----:R-:W4:Y:S04]  /*411a0*/  LDL.LU R0, [R1+0x1c8] ;  /* 0x0001c80001007983 */ /* 0x002f280000300800 */
        /* <DEDUP_REMOVED lines=27> */
[----:B--2---:R0:W-:Y:S04]  /*41360*/  STS.U8 [R28+UR4+0xaa0], R38 ;  /* 0x000aa0261c007988 */ /* 0x0041e80008000004 */
[----:B0-----:R-:W2:Y:S04]  /*41370*/  LDL.LU R38, [R1+0x18] ;  /* 0x0000180001267983 */ /* 0x001ea80000300800 */
[----:B---3--:R0:W-:Y:S04]  /*41380*/  STS.U8 [R28+UR4+0xa80], R56 ;  /* 0x000a80381c007988 */ /* 0x0081e80008000004 */
[----:B----4-:R1:W-:Y:S04]  /*41390*/  STS.U8 [R28+UR4+0xae0], R0 ;  /* 0x000ae0001c007988 */ /* 0x0103e80008000004 */
[----:B------:R-:W-:Y:S04]  /*413a0*/  STS.U8 [R28+UR4+0xac0], R25 ;  /* 0x000ac0191c007988 */ /* 0x000fe80008000004 */
[----:B0-----:R-:W3:Y:S04]  /*413b0*/  LDL.LU R56, [R1+0x528c] ;  /* 0x00528c0001387983 */ /* 0x001ee80000300800 */
[----:B-1----:R-:W4:Y:S04]  /*413c0*/  LDL.LU R0, [R1+0x5288] ;  /* 0x0052880001007983 */ /* 0x002f280000300800 */
        /* <DEDUP_REMOVED lines=23> */
[----:B------:R0:W-:Y:S04]  /*41540*/  STS.U8 [R28+UR4+0x16c0], R40 ;  /* 0x0016c0281c007988 */ /* 0x0001e80008000004 */
[----:B0-----:R-:W3:Y:S04]  /*41550*/  LDL.LU R40, [R1+0x300] ;  /* 0x0003000001287983 */ /* 0x001ee80000300800 */
[----:B------:R-:W-:Y:S04]  /*41560*/  STS.U8 [R28+UR4+0x1880], R34 ;  /* 0x001880221c007988 */ /* 0x000fe80008000004 */
[----:B------:R-:W-:Y:S01]  /*41570*/  STS.U8 [R28+UR4+0x18a0], R36 ;  /* 0x0018a0241c007988 */ /* 0x000fe20008000004 */
[----:B------:R-:W-:-:S03]  /*41580*/  LOP3.LUT R2, R41, 0x10, RZ, 0x3c, !PT ;  /* 0x0000001029027812 */ /* 0x000fc600078e3cff */
[----:B--2---:R-:W-:Y:S04]  /*41590*/  STS.U8 [R28+UR4+0x18c0], R38 ;  /* 0x0018c0261c007988 */ /* 0x004fe80008000004 */
[----:B----4-:R0:W-:Y:S04]  /*415a0*/  STS.U8 [R28+UR4+0x18e0], R0 ;  /* 0x0018e0001c007988 */ /* 0x0101e80008000004 */
[----:B0-----:R-:W2:Y:S04]  /*415b0*/  LDL.LU R0, [R1+0x5284] ;  /* 0x0052840001007983 */ /* 0x001ea80000300800 */
[----:B------:R-:W4:Y:S04]  /*415c0*/  LDL.LU R54, [R1+0x2fc] ;  /* 0x0002fc0001367983 */ /* 0x000f280000300800 */
[----:B------:R-:W2:Y:S04]  /*415d0*/  LDL.LU R53, [R1+0x2f8] ;  /* 0x0002f80001357983 */ /* 0x000ea80000300800 */
[----:B------:R-:W2:Y:S04]  /*415e0*/  LDL.LU R51, [R1+0x2f4] ;  /* 0x0002f40001337983 */ /* 0x000ea80000300800 */
[----:B------:R-:W2:Y:S04]  /*415f0*/  LDL.LU R49, [R1+0x2c0] ;  /* 0x0002c00001317983 */ /* 0x000ea80000300800 */
[----:B------:R-:W2:Y:S04]  /*41600*/  LDL.LU R47, [R1+0x2bc] ;  /* 0x0002bc00012f7983 */ /* 0x000ea80000300800 */
[----:B------:R-:W2:Y:S04]  /*41610*/  LDL.LU R45, [R1+0x2b8] ;  /* 0x0002b800012d7983 */ /* 0x000ea80000300800 */
[----:B------:R-:W2:Y:S04]  /*41620*/  LDL.LU R43, [R1+0x2b4] ;  /* 0x0002b400012b7983 */ /* 0x000ea80000300800 */
[----:B---3--:R-:W-:Y:S04]  /*41630*/  STS.U8 [R28+UR4+0x1aa0], R56 ;  /* 0x001aa0381c007988 */ /* 0x008fe80008000004 */
[----:B------:R-:W-:Y:S04]  /*41640*/  STS.U8 [R28+UR4+0x1a80], R52 ;  /* 0x001a80341c007988 */ /* 0x000fe80008000004 */
[----:B------:R-:W-:Y:S04]  /*41650*/  STS.U8 [R28+UR4+0x1ae0], R50 ;  /* 0x001ae0321c007988 */ /* 0x000fe80008000004 */
[----:B------:R-:W3:Y:S04]  /*41660*/  LDL.LU R39, [R1+0x280] ;  /* 0x0002800001277983 */ /* 0x000ee80000300800 */
        /* <DEDUP_REMOVED lines=11> */
[----:B------:R-:W-:Y:S04]  /*41720*/  STS.U8 [R28+UR4+0x1e80], R14 ;  /* 0x001e800e1c007988 */ /* 0x000fe80008000004 */
[----:B------:R-:W3:Y:S04]  /*41730*/  LDL.LU R32, [R1+0x238] ;  /* 0x0002380001207983 */ /* 0x000ee80000300800 */
[----:B------:R-:W-:Y:S04]  /*41740*/  STS.U8 [R28+UR4+0x1ee0], R13 ;  /* 0x001ee00d1c007988 */ /* 0x000fe80008000004 */
[----:B------:R-:W3:Y:S04]  /*41750*/  LDL.LU R34, [R1+0x234] ;  /* 0x0002340001227983 */ /* 0x000ee80000300800 */
[----:B------:R-:W-:Y:S04]  /*41760*/  STS.U8 [R28+UR4+0x1ec0], R12 ;  /* 0x001ec00c1c007988 */ /* 0x000fe80008000004 */
[----:B------:R-:W3:Y:S04]  /*41770*/  LDL.LU R36, [R1+0x200] ;  /* 0x0002000001247983 */ /* 0x000ee80000300800 */
[----:B------:R0:W-:Y:S04]  /*41780*/  STS.U8 [R2+UR4+0x100], R40 ;  /* 0x0001002802007988 */ /* 0x0001e80008000004 */
[----:B------:R-:W3:Y:S04]  /*41790*/  LDL.LU R38, [R1+0x1fc] ;  /* 0x0001fc0001267983 */ /* 0x000ee80000300800 */
[----:B0-----:R-:W3:Y:S04]  /*417a0*/  LDL.LU R40, [R1+0x1f8] ;  /* 0x0001f80001287983 */ /* 0x001ee80000300800 */
[----:B------:R-:W3:Y:S04]  /*417b0*/  LDL.LU R27, [R1+0x1f4] ;  /* 0x0001f400011b7983 */ /* 0x000ee80000300800 */
[----:B------:R-:W3:Y:S04]  /*417c0*/  LDL.LU R57, [R1+0x1c0] ;  /* 0x0001c00001397983 */ /* 0x000ee80000300800 */
[----:B------:R-:W3:Y:S04]  /*417d0*/  LDL.LU R58, [R1+0x1bc] ;  /* 0x0001bc00013a7983 */ /* 0x000ee80000300800 */
[----:B------:R-:W3:Y:S04]  /*417e0*/  LDL.LU R59, [R1+0x1b8] ;  /* 0x0001b800013b7983 */ /* 0x000ee80000300800 */
[----:B------:R-:W3:Y:S04]  /*417f0*/  LDL.LU R60, [R1+0x1b4] ;  /* 0x0001b400013c7983 */ /* 0x000ee80000300800 */
[----:B------:R-:W3:Y:S04]  /*41800*/  LDL.LU R28, [R1+0x180] ;  /* 0x00018000011c7983 */ /* 0x000ee80000300800 */
[----:B------:R-:W3:Y:S04]  /*41810*/  LDL.LU R29, [R1+0x17c] ;  /* 0x00017c00011d7983 */ /* 0x000ee80000300800 */
[----:B------:R-:W3:Y:S04]  /*41820*/  LDL.LU R55, [R1+0x178] ;  /* 0x0001780001377983 */ /* 0x000ee80000300800 */
[----:B----4-:R-:W-:Y:S04]  /*41830*/  STS.U8 [R2+UR4+0x120], R54 ;  /* 0x0001203602007988 */ /* 0x010fe80008000004 */
[----:B--2---:R-:W-:Y:S04]  /*41840*/  STS.U8 [R2+UR4+0x140], R53 ;  /* 0x0001403502007988 */ /* 0x004fe80008000004 */
[----:B------:R0:W-:Y:S04]  /*41850*/  STS.U8 [R2+UR4+0x160], R51 ;  /* 0x0001603302007988 */ /* 0x0001e80008000004 */
[----:B------:R1:W-:Y:S04]  /*41860*/  STS.U8 [R2+UR4+0x320], R49 ;  /* 0x0003203102007988 */ /* 0x0003e80008000004 */
[----:B------:R2:W-:Y:S04]  /*41870*/  STS.U8 [R2+UR4+0x300], R47 ;  /* 0x0003002f02007988 */ /* 0x0005e80008000004 */
[----:B------:R4:W-:Y:S04]  /*41880*/  STS.U8 [R2+UR4+0x360], R45 ;  /* 0x0003602d02007988 */ /* 0x0009e80008000004 */
[----:B------:R4:W-:Y:S04]  /*41890*/  STS.U8 [R2+UR4+0x340], R43 ;  /* 0x0003402b02007988 */ /* 0x0009e80008000004 */
[----:B0-----:R-:W3:Y:S04]  /*418a0*/  LDL.LU R51, [R1+0x174] ;  /* 0x0001740001337983 */ /* 0x001ee80000300800 */
[----:B-1----:R-:W3:Y:S04]  /*418b0*/  LDL.LU R49, [R1+0x140] ;  /* 0x0001400001317983 */ /* 0x002ee80000300800 */
[----:B--2---:R-:W2:Y:S04]  /*418c0*/  LDL.LU R47, [R1+0x13c] ;  /* 0x00013c00012f7983 */ /* 0x004ea80000300800 */
[----:B----4-:R-:W4:Y:S04]  /*418d0*/  LDL.LU R45, [R1+0x138] ;  /* 0x00013800012d7983 */ /* 0x010f280000300800 */
[----:B------:R-:W4:Y:S04]  /*418e0*/  LDL.LU R43, [R1+0x134] ;  /* 0x00013400012b7983 */ /* 0x000f280000300800 */
[----:B------:R-:W4:Y:S04]  /*418f0*/  LDL.LU R54, [R1+0x100] ;  /* 0x0001000001367983 */ /* 0x000f280000300800 */
[----:B---3--:R0:W-:Y:S04]  /*41900*/  STS.U8 [R2+UR4+0x500], R39 ;  /* 0x0005002702007988 */ /* 0x0081e80008000004 */
[----:B------:R-:W3:Y:S04]  /*41910*/  LDL.LU R53, [R1+0xfc] ;  /* 0x0000fc0001357983 */ /* 0x000ee80000300800 */
[----:B------:R1:W-:Y:S04]  /*41920*/  STS.U8 [R2+UR4+0x520], R37 ;  /* 0x0005202502007988 */ /* 0x0003e80008000004 */
[----:B------:R1:W-:Y:S04]  /*41930*/  STS.U8 [R2+UR4+0x540], R35 ;  /* 0x0005402302007988 */ /* 0x0003e80008000004 */
[----:B------:R1:W-:Y:S04]  /*41940*/  STS.U8 [R2+UR4+0x560], R33 ;  /* 0x0005602102007988 */ /* 0x0003e80008000004 */
[----:B------:R1:W-:Y:S04]  /*41950*/  STS.U8 [R2+UR4+0x720], R31 ;  /* 0x0007201f02007988 */ /* 0x0003e80008000004 */
[----:B------:R1:W-:Y:S04]  /*41960*/  STS.U8 [R2+UR4+0x700], R30 ;  /* 0x0007001e02007988 */ /* 0x0003e80008000004 */
[----:B0-----:R-:W3:Y:S04]  /*41970*/  LDL.LU R39, [R1+0xf8] ;  /* 0x0000f80001277983 */ /* 0x001ee80000300800 */
[----:B-1----:R-:W3:Y:S04]  /*41980*/  LDL.LU R37, [R1+0xf4] ;  /* 0x0000f40001257983 */ /* 0x002ee80000300800 */
[----:B------:R-:W3:Y:S04]  /*41990*/  LDL.LU R35, [R1+0xc0] ;  /* 0x0000c00001237983 */ /* 0x000ee80000300800 */
[----:B------:R-:W3:Y:S04]  /*419a0*/  LDL.LU R33, [R1+0xbc] ;  /* 0x0000bc0001217983 */ /* 0x000ee80000300800 */
[----:B------:R-:W3:Y:S04]  /*419b0*/  LDL.LU R31, [R1+0xb8] ;  /* 0x0000b800011f7983 */ /* 0x000ee80000300800 */
[----:B------:R0:W-:Y:S04]  /*419c0*/  STS.U8 [R2+UR4+0x760], R32 ;  /* 0x0007602002007988 */ /* 0x0001e80008000004 */
[----:B------:R-:W3:Y:S04]  /*419d0*/  LDL.LU R30, [R1+0xb4] ;  /* 0x0000b400011e7983 */ /* 0x000ee80000300800 */
        /* <DEDUP_REMOVED lines=18> */
[----:B------:R1:W-:Y:S04]  /*41b00*/  STS.U8 [R2+UR4+0xf20], R49 ;  /* 0x000f203102007988 */ /* 0x0003e80008000004 */
[----:B--2---:R2:W-:Y:S04]  /*41b10*/  STS.U8 [R2+UR4+0xf00], R47 ;  /* 0x000f002f02007988 */ /* 0x0045e80008000004 */
[----:B----4-:R4:W-:Y:S04]  /*41b20*/  STS.U8 [R2+UR4+0xf60], R45 ;  /* 0x000f602d02007988 */ /* 0x0109e80008000004 */
[----:B------:R4:W-:Y:S04]  /*41b30*/  STS.U8 [R2+UR4+0xf40], R43 ;  /* 0x000f402b02007988 */ /* 0x0009e80008000004 */
[----:B0-----:R-:W3:Y:S04]  /*41b40*/  LDL.LU R51, [R1+0x14] ;  /* 0x0000140001337983 */ /* 0x001ee80000300800 */
[----:B-1----:R-:W3:Y:S04]  /*41b50*/  LDL.LU R49, [R1+0x10] ;  /* 0x0000100001317983 */ /* 0x002ee80000300800 */
[----:B--2---:R-:W2:Y:S04]  /*41b60*/  LDL.LU R47, [R1+0x8] ;  /* 0x00000800012f7983 */ /* 0x004ea80000300800 */
[----:B----4-:R-:W4:Y:S04]  /*41b70*/  LDL.LU R45, [R1+0x4] ;  /* 0x00000400012d7983 */ /* 0x010f280000300800 */
[----:B------:R-:W4:Y:S04]  /*41b80*/  LDL.LU R43, [R1] ;  /* 0x00000000012b7983 */ /* 0x000f280000300800 */
[----:B------:R-:W-:Y:S04]  /*41b90*/  STS.U8 [R2+UR4+0x1100], R54 ;  /* 0x0011003602007988 */ /* 0x000fe80008000004 */
[----:B---3--:R-:W-:Y:S04]  /*41ba0*/  STS.U8 [R2+UR4+0x1120], R53 ;  /* 0x0011203502007988 */ /* 0x008fe80008000004 */
        /* <DEDUP_REMOVED lines=8> */
[----:B---3--:R-:W3:Y:S04]  /*41c30*/  LDL.LU R35, [R1+0x2e8] ;  /* 0x0002e80001237983 */ /* 0x008ee80000300800 */
        /* <DEDUP_REMOVED lines=25> */
[----:B------:R-:W3:Y:S01]  /*41dd0*/  LDL.LU R53, [R1+0x1a8] ;  /* 0x0001a80001357983 */ /* 0x000ee20000300800 */
[----:B------:R-:W-:-:S03]  /*41de0*/  LOP3.LUT R29, R41, 0x18, RZ, 0x3c, !PT ;  /* 0x00000018291d7812 */ /* 0x000fc600078e3cff */
[----:B------:R0:W-:Y:S04]  /*41df0*/  STS.U8 [R2+UR4+0x1760], R51 ;  /* 0x0017603302007988 */ /* 0x0001e80008000004 */
[----:B------:R1:W-:Y:S04]  /*41e00*/  STS.U8 [R2+UR4+0x1740], R49 ;  /* 0x0017403102007988 */ /* 0x0003e80008000004 */
[----:B--2---:R2:W-:Y:S04]  /*41e10*/  STS.U8 [R2+UR4+0x1900], R47 ;  /* 0x0019002f02007988 */ /* 0x0045e80008000004 */
[----:B----4-:R4:W-:Y:S04]  /*41e20*/  STS.U8 [R2+UR4+0x1920], R45 ;  /* 0x0019202d02007988 */ /* 0x0109e80008000004 */
[----:B------:R4:W-:Y:S04]  /*41e30*/  STS.U8 [R2+UR4+0x1940], R43 ;  /* 0x0019402b02007988 */ /* 0x0009e80008000004 */
        /* <DEDUP_REMOVED lines=9> */
[----:B0-----:R-:W3:Y:S04]  /*41ed0*/  LDL.LU R51, [R1+0x1a4] ;  /* 0x0001a40001337983 */ /* 0x001ee80000300800 */
[----:B------:R-:W-:Y:S04]  /*41ee0*/  STS.U8 [R2+UR4+0x1f20], R6 ;  /* 0x001f200602007988 */ /* 0x000fe80008000004 */
[----:B-1----:R-:W3:Y:S04]  /*41ef0*/  LDL.LU R49, [R1+0x170] ;  /* 0x0001700001317983 */ /* 0x002ee80000300800 */
[----:B------:R-:W-:Y:S04]  /*41f00*/  STS.U8 [R2+UR4+0x1f00], R5 ;  /* 0x001f000502007988 */ /* 0x000fe80008000004 */
[----:B--2---:R-:W2:Y:S04]  /*41f10*/  LDL.LU R47, [R1+0x16c] ;  /* 0x00016c00012f7983 */ /* 0x004ea80000300800 */
[----:B------:R-:W-:Y:S04]  /*41f20*/  STS.U8 [R2+UR4+0x1f60], R4 ;  /* 0x001f600402007988 */ /* 0x000fe80008000004 */
[----:B----4-:R-:W4:Y:S04]  /*41f30*/  LDL.LU R45, [R1+0x168] ;  /* 0x00016800012d7983 */ /* 0x010f280000300800 */
[----:B------:R-:W-:Y:S04]  /*41f40*/  STS.U8 [R2+UR4+0x1f40], R3 ;  /* 0x001f400302007988 */ /* 0x000fe80008000004 */
[----:B------:R-:W4:Y:S04]  /*41f50*/  LDL.LU R43, [R1+0x164] ;  /* 0x00016400012b7983 */ /* 0x000f280000300800 */
[----:B------:R0:W-:Y:S04]  /*41f60*/  STS.U8 [R29+UR4+0x180], R39 ;  /* 0x000180271d007988 */ /* 0x0001e80008000004 */
[----:B------:R-:W4:Y:S04]  /*41f70*/  LDL.LU R41, [R1+0x130] ;  /* 0x0001300001297983 */ /* 0x000f280000300800 */
[----:B------:R1:W-:Y:S04]  /*41f80*/  STS.U8 [R29+UR4+0x1a0], R37 ;  /* 0x0001a0251d007988 */ /* 0x0003e80008000004 */
[----:B---3--:R3:W-:Y:S04]  /*41f90*/  STS.U8 [R29+UR4+0x1c0], R35 ;  /* 0x0001c0231d007988 */ /* 0x0087e80008000004 */
        /* <DEDUP_REMOVED lines=23> */
[----:B------:R0:W-:Y:S04]  /*42110*/  STS.U8 [R29+UR4+0x7a0], R25 ;  /* 0x0007a0191d007988 */ /* 0x0001e80008000004 */
        /* <DEDUP_REMOVED lines=22> */
[----:B------:R1:W-:Y:S04]  /*42280*/  STS.U8 [R29+UR4+0xd80], R49 ;  /* 0x000d80311d007988 */ /* 0x0003e80008000004 */
[----:B--2---:R2:W-:Y:S04]  /*42290*/  STS.U8 [R29+UR4+0xda0], R47 ;  /* 0x000da02f1d007988 */ /* 0x0045e80008000004 */
[----:B----4-:R4:W-:Y:S04]  /*422a0*/  STS.U8 [R29+UR4+0xdc0], R45 ;  /* 0x000dc02d1d007988 */ /* 0x0109e80008000004 */
[----:B0-----:R-:W3:Y:S04]  /*422b0*/  LDL.LU R51, [R1+0x5254] ;  /* 0x0052540001337983 */ /* 0x001ee80000300800 */
[----:B-1----:R-:W3:Y:S04]  /*422c0*/  LDL.LU R49, [R1+0x5250] ;  /* 0x0052500001317983 */ /* 0x002ee80000300800 */
[----:B------:R0:W-:Y:S04]  /*422d0*/  STS.U8 [R29+UR4+0xde0], R43 ;  /* 0x000de02b1d007988 */ /* 0x0001e80008000004 */
[----:B--2---:R-:W2:Y:S04]  /*422e0*/  LDL.LU R47, [R1+0x524c] ;  /* 0x00524c00012f7983 */ /* 0x004ea80000300800 */
[----:B----4-:R-:W4:Y:S04]  /*422f0*/  LDL.LU R45, [R1+0x5248] ;  /* 0x00524800012d7983 */ /* 0x010f280000300800 */
[----:B------:R1:W-:Y:S04]  /*42300*/  STS.U8 [R29+UR4+0xfa0], R41 ;  /* 0x000fa0291d007988 */ /* 0x0003e80008000004 */
[----:B------:R1:W-:Y:S04]  /*42310*/  STS.U8 [R29+UR4+0xf80], R39 ;  /* 0x000f80271d007988 */ /* 0x0003e80008000004 */
[----:B0-----:R-:W2:Y:S04]  /*42320*/  LDL.LU R43, [R1+0x5244] ;  /* 0x00524400012b7983 */ /* 0x001ea80000300800 */
[----:B------:R0:W-:Y:S04]  /*42330*/  STS.U8 [R29+UR4+0xfe0], R37 ;  /* 0x000fe0251d007988 */ /* 0x0001e80008000004 */
[----:B---3--:R3:W-:Y:S04]  /*42340*/  STS.U8 [R29+UR4+0xfc0], R35 ;  /* 0x000fc0231d007988 */ /* 0x0087e80008000004 */
[----:B-1----:R-:W4:Y:S04]  /*42350*/  LDL.LU R41, [R1+0x5240] ;  /* 0x0052400001297983 */ /* 0x002f280000300800 */
[----:B------:R1:W-:Y:S04]  /*42360*/  STS.U8 [R29+UR4+0x1180], R33 ;  /* 0x001180211d007988 */ /* 0x0003e80008000004 */
[----:B------:R-:W2:Y:S04]  /*42370*/  LDL.LU R39, [R1+0x523c] ;  /* 0x00523c0001277983 */ /* 0x000ea80000300800 */
[----:B0-----:R-:W4:Y:S04]  /*42380*/  LDL.LU R37, [R1+0x5238] ;  /* 0x0052380001257983 */ /* 0x001f280000300800 */
[----:B---3--:R-:W3:Y:S04]  /*42390*/  LDL.LU R35, [R1+0x5234] ;  /* 0x0052340001237983 */ /* 0x008ee80000300800 */
[----:B------:R0:W-:Y:S04]  /*423a0*/  STS.U8 [R29+UR4+0x11a0], R31 ;  /* 0x0011a01f1d007988 */ /* 0x0001e80008000004 */
[----:B------:R0:W-:Y:S04]  /*423b0*/  STS.U8 [R29+UR4+0x11c0], R30 ;  /* 0x0011c01e1d007988 */ /* 0x0001e80008000004 */
[----:B-1----:R-:W2:Y:S04]  /*423c0*/  LDL.LU R33, [R1+0x5230] ;  /* 0x0052300001217983 */ /* 0x002ea80000300800 */
[----:B------:R1:W-:Y:S04]  /*423d0*/  STS.U8 [R29+UR4+0x11e0], R32 ;  /* 0x0011e0201d007988 */ /* 0x0003e80008000004 */
[----:B------:R1:W-:Y:S04]  /*423e0*/  STS.U8 [R29+UR4+0x13a0], R34 ;  /* 0x0013a0221d007988 */ /* 0x0003e80008000004 */
[----:B------:R1:W-:Y:S04]  /*423f0*/  STS.U8 [R29+UR4+0x1380], R36 ;  /* 0x001380241d007988 */ /* 0x0003e80008000004 */
[----:B0-----:R-:W4:Y:S04]  /*42400*/  LDL.LU R31, [R1+0x522c] ;  /* 0x00522c00011f7983 */ /* 0x001f280000300800 */
[----:B------:R-:W3:Y:S04]  /*42410*/  LDL.LU R30, [R1+0x5228] ;  /* 0x00522800011e7983 */ /* 0x000ee80000300800 */
[----:B-1----:R-:W2:Y:S04]  /*42420*/  LDL.LU R32, [R1+0x5224] ;  /* 0x0052240001207983 */ /* 0x002ea80000300800 */
[----:B------:R0:W-:Y:S04]  /*42430*/  STS.U8 [R29+UR4+0x13e0], R38 ;  /* 0x0013e0261d007988 */ /* 0x0001e80008000004 */
[----:B------:R-:W4:Y:S04]  /*42440*/  LDL.LU R34, [R1+0x5220] ;  /* 0x0052200001227983 */ /* 0x000f280000300800 */
[----:B------:R-:W3:Y:S04]  /*42450*/  LDL.LU R36, [R1+0x521c] ;  /* 0x00521c0001247983 */ /* 0x000ee80000300800 */
[----:B------:R1:W-:Y:S04]  /*42460*/  STS.U8 [R29+UR4+0x13c0], R40 ;  /* 0x0013c0281d007988 */ /* 0x0003e80008000004 */
[----:B------:R1:W-:Y:S04]  /*42470*/  STS.U8 [R29+UR4+0x1580], R0 ;  /* 0x001580001d007988 */ /* 0x0003e80008000004 */
[----:B0-----:R-:W2:Y:S04]  /*42480*/  LDL.LU R38, [R1+0x5218] ;  /* 0x0052180001267983 */ /* 0x001ea80000300800 */
[----:B-1----:R-:W4:Y:S04]  /*42490*/  LDL.LU R40, [R1+0x5214] ;  /* 0x0052140001287983 */ /* 0x002f280000300800 */
[----:B------:R-:W3:Y:S04]  /*424a0*/  LDL.LU R0, [R1+0x5210] ;  /* 0x0052100001007983 */ /* 0x000ee80000300800 */
[----:B------:R-:W-:Y:S04]  /*424b0*/  STS.U8 [R29+UR4+0x15a0], R3 ;  /* 0x0015a0031d007988 */ /* 0x000fe80008000004 */
[----:B------:R-:W-:Y:S04]  /*424c0*/  STS.U8 [R29+UR4+0x15c0], R2 ;  /* 0x0015c0021d007988 */ /* 0x000fe80008000004 */
[----:B---3--:R0:W-:Y:S04]  /*424d0*/  STS.U8 [R29+UR4+0x15e0], R0 ;  /* 0x0015e0001d007988 */ /* 0x0081e80008000004 */
[----:B0-----:R-:W3:Y:S04]  /*424e0*/  LDL.LU R0, [R1+0x520c] ;  /* 0x00520c0001007983 */ /* 0x001ee80000300800 */
[----:B------:R-:W3:Y:S04]  /*424f0*/  LDL R3, [R1+0x19cc] ;  /* 0x0019cc0001037983 */ /* 0x000ee80000100800 */
[----:B------:R-:W3:Y:S04]  /*42500*/  LDL R2, [R1+0x1d4c] ;  /* 0x001d4c0001027983 */ /* 0x000ee80000100800 */
[----:B----4-:R-:W-:Y:S04]  /*42510*/  STS.U8 [R29+UR4+0x17a0], R40 ;  /* 0x0017a0281d007988 */ /* 0x010fe80008000004 */
        /* <DEDUP_REMOVED lines=18> */
[----:B------:R0:W-:Y:S01]  /*42640*/  STS.U8 [R29+UR4+0x1fc0], R55 ;  /* 0x001fc0371d007988 */ /* 0x0001e20008000004 */
[----:B------:R-:W-:Y:S06]  /*42650*/  BAR.SYNC.DEFER_BLOCKING 0x0 ;  /* 0x0000000000007b1d */ /* 0x000fec0000010000 */
[----:B0-----:R-:W2:Y:S01]  /*42660*/  LDL.LU R29, [R1+0x5208] ;  /* 0x00520800011d7983 */ /* 0x001ea20000300800 */
[----:B---3--:R-:W-:-:S06]  /*42670*/  PRMT R0, RZ, 0x7610, R0 ;  /* 0x00007610ff007816 */ /* 0x008fcc0000000000 */
[----:B------:R-:W3:Y:S04]  /*42680*/  @!P0 LDG.E.U8 R0, desc[UR44][R2.64] ;  /* 0x0000002c02008981 */ /* 0x000ee8000c1e1100 */
[----:B---3--:R0:W-:Y:S04]  /*42690*/  STL [R1+0x17dc], R0 ;  /* 0x0017dc0001007387 */ /* 0x0081e80000100800 */
[----:B0-----:R-:W3:Y:S04]  /*426a0*/  LDL.LU R0, [R1+0x5204] ;  /* 0x0052040001007983 */ /* 0x001ee80000300800 */
[----:B------:R-:W4:Y:S04]  /*426b0*/  LDL R2, [R1+0x1d38] ;  /* 0x001d380001027983 */ /* 0x000f280000100800 */
[----:B------:R-:W4:Y:S01]  /*426c0*/  LDL R3, [R1+0x1d5c] ;  /* 0x001d5c0001037983 */ /* 0x000f220000100800 */
[----:B--2---:R-:W-:-:S02]  /*426d0*/  PRMT R29, RZ, 0x7610, R29 ;  /* 0x00007610ff1d7816 */ /* 0x004fc4000000001d */
[----:B----4-:R-:W-:-:S04]  /*426e0*/  @!P1 LOP3.LUT R3, R3, R2, RZ, 0x3c, !PT ;  /* 0x0000000203039212 */ /* 0x010fc800078e3cff */
[----:B------:R-:W-:-:S04]  /*426f0*/  @!P1 LOP3.LUT R2, R3, R2, RZ, 0x3c, !PT ;  /* 0x0000000203029212 */ /* 0x000fc800078e3cff */
[----:B------:R-:W-:-:S05]  /*42700*/  @!P1 LOP3.LUT R3, R3, R2, RZ, 0x3c, !PT ;  /* 0x0000000203039212 */ /* 0x000fca00078e3cff */
[----:B------:R-:W2:Y:S04]  /*42710*/  @!P1 LDG.E.U8 R29, desc[UR44][R2.64] ;  /* 0x0000002c021d9981 */ /* 0x000ea8000c1e1100 */
[----:B--2---:R0:W-:Y:S04]  /*42720*/  STL [R1+0x17d8], R29 ;  /* 0x0017d81d01007387 */ /* 0x0041e80000100800 */
[----:B0-----:R-:W2:Y:S04]  /*42730*/  LDL.LU R29, [R1+0x5200] ;  /* 0x00520000011d7983 */ /* 0x001ea80000300800 */
[----:B------:R-:W4:Y:S04]  /*42740*/  LDL R2, [R1+0x1d3c] ;  /* 0x001d3c0001027983 */ /* 0x000f280000100800 */
[----:B------:R-:W4:Y:S01]  /*42750*/  LDL R3, [R1+0x1d64] ;  /* 0x001d640001037983 */ /* 0x000f220000100800 */
[----:B---3--:R-:W-:-:S02]  /*42760*/  PRMT R0, RZ, 0x7610, R0 ;  /* 0x00007610ff007816 */ /* 0x008fc40000000000 */
[----:B----4-:R-:W-:-:S04]  /*42770*/  @!P2 LOP3.LUT R3, R3, R2, RZ, 0x3c, !PT ;  /* 0x000000020303a212 */ /* 0x010fc800078e3cff */
[----:B------:R-:W-:-:S04]  /*42780*/  @!P2 LOP3.LUT R2, R3, R2, RZ, 0x3c, !PT ;  /* 0x000000020302a212 */ /* 0x000fc800078e3cff */
[----:B------:R-:W-:-:S05]  /*42790*/  @!P2 LOP3.LUT R3, R3, R2, RZ, 0x3c, !PT ;  /* 0x000000020303a212 */ /* 0x000fca00078e3cff */
        /* <DEDUP_REMOVED lines=7907> */
[----:B------:R-:W-:-:S02]  /*615d0*/  PRMT R7, RZ, 0x7610, R7 ;  /* 0x00007610ff077816 */ /* 0x000fc40000000007 */
[----:B----4-:R-:W-:-:S04]  /*615e0*/  @!P1 LOP3.LUT R3, R3, R2, RZ, 0x3c, !PT ;  /* 0x0000000203039212 */ /* 0x010fc800078e3cff */
[----:B------:R-:W-:-:S04]  /*615f0*/  @!P1 LOP3.LUT R2, R3, R2, RZ, 0x3c, !PT ;  /* 0x0000000203029212 */ /* 0x000fc800078e3cff */
[----:B------:R-:W-:-:S05]  /*61600*/  @!P1 LOP3.LUT R3, R3, R2, RZ, 0x3c, !PT ;  /* 0x0000000203039212 */ /* 0x000fca00078e3cff */
[----:B------:R0:W4:Y:S04]  /*61610*/  @!P1 LDG.E.U8 R7, desc[UR44][R2.64] ;  /* 0x0000002c02079981 */ /* 0x000128000c1e1100 */
[----:B------:R-:W0:Y:S04]  /*61620*/  LDL R2, [R1+0x38b4] ;  /* 0x0038b40001027983 */ /* 0x000e280000100800 */
[----:B------:R-:W0:Y:S01]  /*61630*/  LDL R3, [R1+0x38dc] ;  /* 0x0038dc0001037983 */ /* 0x000e220000100800 */
[----:B---3--:R-:W-:Y:S02]  /*61640*/  PRMT R0, RZ, 0x7610, R0 ;  /* 0x00007610ff007816 */ /* 0x008fe40000000000 */
[----:B0-----:R-:W-:-:S04]  /*61650*/  @!P2 LOP3.LUT R3, R3, R2, RZ, 0x3c, !PT ;  /* 0x000000020303a212 */ /* 0x001fc800078e3cff */
[----:B------:R-:W-:-:S04]  /*61660*/  @!P2 LOP3.LUT R2, R3, R2, RZ, 0x3c, !PT ;  /* 0x000000020302a212 */ /* 0x000fc800078e3cff */
[----:B------:R-:W-:-:S05]  /*61670*/  @!P2 LOP3.LUT R3, R3, R2, RZ, 0x3c, !PT ;  /* 0x000000020303a212 */ /* 0x000fca00078e3cff */
[----:B------:R-:W3:Y:S04]  /*61680*/  @!P2 LDG.E.U8 R0, desc[UR44][R2.64] ;  /* 0x0000002c0200a981 */ /* 0x000ee8000c1e1100 */
[----:B----4-:R0:W-:Y:S04]  /*61690*/  STL [R1+0x170], R7 ;  /* 0x0001700701007387 */ /* 0x0101e80000100800 */
[----:B0-----:R-:W4:Y:S04]  /*616a0*/  LDL R7, [R1+0x3928] ;  /* 0x0039280001077983 */ /* 0x001f280000100800 */
        /* <DEDUP_REMOVED lines=35> */
[----:B------:R-:W3:Y:S01]  /*618e0*/  @!P2 LDG.E.U8 R0, desc[UR44][R2.64] ;  /* 0x0000002c0200a981 */ /* 0x000ee2000c1e1100 */
[----:B------:R-:W-:-:S03]  /*618f0*/  PRMT R6, RZ, 0x7610, R6 ;  /* 0x00007610ff067816 */ /* 0x000fc60000000006 */
[----:B---3--:R0:W-:Y:S04]  /*61900*/  STL [R1+0x15c], R0 ;  /* 0x00015c0001007387 */ /* 0x0081e80000100800 */
[----:B0-----:R-:W3:Y:S04]  /*61910*/  LDL.LU R0, [R1+0x4430] ;  /* 0x0044300001007983 */ /* 0x001ee80000300800 */
[----:B------:R-:W4:Y:S01]  /*61920*/  LDL R3, [R1+0x38d0] ;  /* 0x0038d00001037983 */ /* 0x000f220000100800 */
[----:B------:R-:W-:Y:S01]  /*61930*/  @!P3 IMAD.MOV.U32 R2, RZ, RZ, R7 ;  /* 0x000000ffff02b224 */ /* 0x000fe200078e0007 */
[----:B--2---:R-:W-:-:S02]  /*61940*/  PRMT R29, RZ, 0x7610, R29 ;  /* 0x00007610ff1d7816 */ /* 0x004fc4000000001d */
[----:B------:R-:W2:Y:S04]  /*61950*/  LDL R7, [R1+0x3d0c] ;  /* 0x003d0c0001077983 */ /* 0x000ea80000100800 */
[----:B----4-:R0:W4:Y:S04]  /*61960*/  @!P3 LDG.E.U8 R6, desc[UR44][R2.64] ;  /* 0x0000002c0206b981 */ /* 0x010128000c1e1100 */
[----:B------:R-:W0:Y:S04]  /*61970*/  LDL R2, [R1+0x38cc] ;  /* 0x0038cc0001027983 */ /* 0x000e280000100800 */
[----:B------:R-:W0:Y:S02]  /*61980*/  LDL R3, [R1+0x3924] ;  /* 0x0039240001037983 */ /* 0x000e240000100800 */
[----:B0-----:R-:W-:-:S04]  /*61990*/  @!P0 LOP3.LUT R3, R3, R2, RZ, 0x3c, !PT ;  /* 0x0000000203038212 */ /* 0x001fc800078e3cff */
[----:B------:R-:W-:-:S04]  /*619a0*/  @!P0 LOP3.LUT R2, R3, R2, RZ, 0x3c, !PT ;  /* 0x0000000203028212 */ /* 0x000fc800078e3cff */
[----:B------:R-:W-:-:S05]  /*619b0*/  @!P0 LOP3.LUT R3, R3, R2, RZ, 0x3c, !PT ;  /* 0x0000000203038212 */ /* 0x000fca00078e3cff */
[----:B------:R-:W3:Y:S04]  /*619c0*/  @!P0 LDG.E.U8 R29, desc[UR44][R2.64] ;  /* 0x0000002c021d8981 */ /* 0x000ee8000c1e1100 */
[----:B----4-:R0:W-:Y:S04]  /*619d0*/  STL [R1+0x158], R6 ;  /* 0x0001580601007387 */ /* 0x0101e80000100800 */
[----:B0-----:R-:W2:Y:S04]  /*619e0*/  LDL R6, [R1+0x3d38] ;  /* 0x003d380001067983 */ /* 0x001ea80000100800 */
        /* <DEDUP_REMOVED lines=8> */
[----:B------:R-:W4:Y:S04]  /*61a70*/  @!P1 LDG.E.U8 R0, desc[UR44][R2.64] ;  /* 0x0000002c02009981 */ /* 0x000f28000c1e1100 */
[----:B----4-:R0:W-:Y:S04]  /*61a80*/  STL [R1+0x150], R0 ;  /* 0x0001500001007387 */ /* 0x0101e80000100800 */
[----:B0-----:R-:W4:Y:S04]  /*61a90*/  LDL.LU R0, [R1+0x4428] ;  /* 0x0044280001007983 */ /* 0x001f280000300800 */
[----:B------:R-:W2:Y:S04]  /*61aa0*/  LDL R2, [R1+0x38f4] ;  /* 0x0038f40001027983 */ /* 0x000ea80000100800 */
[----:B------:R-:W2:Y:S01]  /*61ab0*/  LDL R3, [R1+0x391c] ;  /* 0x00391c0001037983 */ /* 0x000ea20000100800 */
[----:B---3--:R-:W-:-:S02]  /*61ac0*/  PRMT R29, RZ, 0x7610, R29 ;  /* 0x00007610ff1d7816 */ /* 0x008fc4000000001d */
[----:B--2---:R-:W-:-:S04]  /*61ad0*/  @!P2 LOP3.LUT R3, R3, R2, RZ, 0x3c, !PT ;  /* 0x000000020303a212 */ /* 0x004fc800078e3cff */
[----:B------:R-:W-:-:S04]  /*61ae0*/  @!P2 LOP3.LUT R2, R3, R2, RZ, 0x3c, !PT ;  /* 0x000000020302a212 */ /* 0x000fc800078e3cff */
[----:B------:R-:W-:-:S05]  /*61af0*/  @!P2 LOP3.LUT R3, R3, R2, RZ, 0x3c, !PT ;  /* 0x000000020303a212 */ /* 0x000fca00078e3cff */
[----:B------:R-:W2:Y:S04]  /*61b00*/  @!P2 LDG.E.U8 R29, desc[UR44][R2.64] ;  /* 0x0000002c021da981 */ /* 0x000ea8000c1e1100 */
[----:B--2---:R0:W-:Y:S04]  /*61b10*/  STL [R1+0x14c], R29 ;  /* 0x00014c1d01007387 */ /* 0x0041e80000100800 */
[----:B0-----:R-:W2:Y:S04]  /*61b20*/  LDL.LU R29, [R1+0x4424] ;  /* 0x00442400011d7983 */ /* 0x001ea80000300800 */
[----:B------:R-:W3:Y:S04]  /*61b30*/  LDL R2, [R1+0x38f0] ;  /* 0x0038f00001027983 */ /* 0x000ee80000100800 */
[----:B------:R-:W3:Y:S01]  /*61b40*/  LDL R3, [R1+0x3948] ;  /* 0x0039480001037983 */ /* 0x000ee20000100800 */
[----:B----4-:R-:W-:-:S02]  /*61b50*/  PRMT R0, RZ, 0x7610, R0 ;  /* 0x00007610ff007816 */ /* 0x010fc40000000000 */
[----:B---3--:R-:W-:-:S04]  /*61b60*/  @!P3 LOP3.LUT R3, R3, R2, RZ, 0x3c, !PT ;  /* 0x000000020303b212 */ /* 0x008fc800078e3cff */
[----:B------:R-:W-:-:S04]  /*61b70*/  @!P3 LOP3.LUT R2, R3, R2, RZ, 0x3c, !PT ;  /* 0x000000020302b212 */ /* 0x000fc800078e3cff */
[----:B------:R-:W-:-:S05]  /*61b80*/  @!P3 LOP3.LUT R3, R3, R2, RZ, 0x3c, !PT ;  /* 0x000000020303b212 */ /* 0x000fca00078e3cff */
[----:B------:R-:W3:Y:S01]  /*61b90*/  @!P3 LDG.E.U8 R0, desc[UR44][R2.64] ;  /* 0x0000002c0200b981 */ /* 0x000ee2000c1e1100 */
[----:B------:R-:W-:-:S06]  /*61ba0*/  PRMT R4, RZ, 0x7610, R4 ;  /* 0x00007610ff047816 */ /* 0x000fcc0000000004 */
[----:B------:R0:W4:Y:S04]  /*61bb0*/  @!P1 LDG.E.U8 R4, desc[UR44][R6.64] ;  /* 0x0000002c06049981 */ /* 0x000128000c1e1100 */
[----:B---3--:R1:W-:Y:S04]  /*61bc0*/  STL [R1+0x148], R0 ;  /* 0x0001480001007387 */ /* 0x0083e80000100800 */
[----:B-1----:R-:W3:Y:S04]  /*61bd0*/  LDL.LU R0, [R1+0x4420] ;  /* 0x0044200001007983 */ /* 0x002ee80000300800 */
[----:B------:R-:W2:Y:S04]  /*61be0*/  LDL R2, [R1+0x3cf8] ;  /* 0x003cf80001027983 */ /* 0x000ea80000100800 */
[----:B------:R-:W2:Y:S04]  /*61bf0*/  LDL R3, [R1+0x3d20] ;  /* 0x003d200001037983 */ /* 0x000ea80000100800 */
[----:B------:R-:W0:Y:S04]  /*61c00*/  LDL R6, [R1+0x3d1c] ;  /* 0x003d1c0001067983 */ /* 0x000e280000100800 */
[----:B------:R-:W0:Y:S01]  /*61c10*/  LDL R7, [R1+0x3d34] ;  /* 0x003d340001077983 */ /* 0x000e220000100800 */
[----:B------:R-:W-:-:S02]  /*61c20*/  PRMT R5, RZ, 0x7610, R5 ;  /* 0x00007610ff057816 */ /* 0x000fc40000000005 */
[----:B--2---:R-:W-:-:S04]  /*61c30*/  @!P0 LOP3.LUT R3, R3, R2, RZ, 0x3c, !PT ;  /* 0x0000000203038212 */ /* 0x004fc800078e3cff */
[----:B------:R-:W-:Y:S02]  /*61c40*/  @!P0 LOP3.LUT R2, R3, R2, RZ, 0x3c, !PT ;  /* 0x0000000203028212 */ /* 0x000fe400078e3cff */
[----:B0-----:R-:W-:Y:S02]  /*61c50*/  @!P2 LOP3.LUT R7, R7, R6, RZ, 0x3c, !PT ;  /* 0x000000060707a212 */ /* 0x001fe400078e3cff */
[----:B------:R-:W-:Y:S02]  /*61c60*/  @!P0 LOP3.LUT R3, R3, R2, RZ, 0x3c, !PT ;  /* 0x0000000203038212 */ /* 0x000fe400078e3cff */
[----:B------:R-:W-:-:S03]  /*61c70*/  @!P2 LOP3.LUT R6, R7, R6, RZ, 0x3c, !PT ;  /* 0x000000060706a212 */ /* 0x000fc600078e3cff */
[----:B------:R0:W2:Y:S01]  /*61c80*/  @!P0 LDG.E.U8 R5, desc[UR44][R2.64] ;  /* 0x0000002c02058981 */ /* 0x0000a2000c1e1100 */
[----:B------:R-:W-:Y:S02]  /*61c90*/  @!P2 LOP3.LUT R7, R7, R6, RZ, 0x3c, !PT ;  /* 0x000000060707a212 */ /* 0x000fe400078e3cff */
[----:B0-----:R-:W-:-:S06]  /*61ca0*/  PRMT R3, RZ, 0x7610, R3 ;  /* 0x00007610ff037816 */ /* 0x001fcc0000000003 */
[----:B------:R0:W4:Y:S04]  /*61cb0*/  @!P2 LDG.E.U8 R3, desc[UR44][R6.64] ;  /* 0x0000002c0603a981 */ /* 0x000128000c1e1100 */
[----:B------:R-:W0:Y:S04]  /*61cc0*/  LDL R6, [R1+0x3d18] ;  /* 0x003d180001067983 */ /* 0x000e280000100800 */
[----:B------:R-:W0:Y:S01]  /*61cd0*/  LDL R7, [R1+0x3d30] ;  /* 0x003d300001077983 */ /* 0x000e220000100800 */
[----:B------:R-:W-:Y:S02]  /*61ce0*/  PRMT R2, RZ, 0x7610, R2 ;  /* 0x00007610ff027816 */ /* 0x000fe40000000002 */
[----:B0-----:R-:W-:-:S04]  /*61cf0*/  @!P3 LOP3.LUT R7, R7, R6, RZ, 0x3c, !PT ;  /* 0x000000060707b212 */ /* 0x001fc800078e3cff */
        /* <DEDUP_REMOVED lines=10> */
[----:B---3--:R0:W-:Y:S04]  /*61da0*/  STL [R1+0x144], R0 ;  /* 0x0001440001007387 */ /* 0x0081e80000100800 */
[----:B0-----:R-:W3:Y:S04]  /*61db0*/  LDL.LU R0, [R1+0x441c] ;  /* 0x00441c0001007983 */ /* 0x001ee80000300800 */
[----:B------:R-:W2:Y:S04]  /*61dc0*/  LDL R6, [R1+0x3914] ;  /* 0x0039140001067983 */ /* 0x000ea80000100800 */
[----:B------:R-:W2:Y:S01]  /*61dd0*/  LDL R7, [R1+0x393c] ;  /* 0x00393c0001077983 */ /* 0x000ea20000100800 */
[----:B------:R-:W-:-:S02]  /*61de0*/  PRMT R29, RZ, 0x7610, R29 ;  /* 0x00007610ff1d7816 */ /* 0x000fc4000000001d */
[----:B--2---:R-:W-:-:S04]  /*61df0*/  @!P2 LOP3.LUT R7, R7, R6, RZ, 0x3c, !PT ;  /* 0x000000060707a212 */ /* 0x004fc800078e3cff */
        /* <DEDUP_REMOVED lines=426> */
[----:B--2---:R-:W-:-:S03]  /*638a0*/  PRMT R29, RZ, 0x7610, R29 ;  /* 0x00007610ff1d7816 */ /* 0x004fc6000000001d */
[----:B---3--:R0:W-:Y:S04]  /*638b0*/  STL [R1+0x84], R0 ;  /* 0x0000840001007387 */ /* 0x0081e80000100800 */
[----:B0-----:R-:W2:Y:S04]  /*638c0*/  LDL.LU R0, [R1+0x4360] ;  /* 0x0043600001007983 */ /* 0x001ea80000300800 */
[----:B------:R-:W3:Y:S01]  /*638d0*/  LDL R7, [R1+0x3aa0] ;  /* 0x003aa00001077983 */ /* 0x000ee20000100800 */
[----:B------:R-:W-:-:S03]  /*638e0*/  @!P2 IMAD.MOV.U32 R6, RZ, RZ, R57 ;  /* 0x000000ffff06a224 */ /* 0x000fc600078e0039 */
[----:B------:R-:W4:Y:S04]  /*638f0*/  LDL R57, [R1+0x3af4] ;  /* 0x003af40001397983 */ /* 0x000f280000100800 */
[----:B---3--:R-:W3:Y:S04]  /*63900*/  @!P2 LDG.E.U8 R29, desc[UR44][R6.64] ;  /* 0x0000002c061da981 */ /* 0x008ee8000c1e1100 */
        /* <DEDUP_REMOVED lines=20> */
[----:B------:R-:W-:Y:S02]  /*63a50*/  PRMT R58, RZ, 0x7610, R58 ;  /* 0x00007610ff3a7816 */ /* 0x000fe4000000003a */
[----:B0-----:R-:W-:-:S04]  /*63a60*/  @!P1 LOP3.LUT R7, R7, R6, RZ, 0x3c, !PT ;  /* 0x0000000607079212 */ /* 0x001fc800078e3cff */
[----:B------:R-:W-:-:S04]  /*63a70*/  @!P1 LOP3.LUT R6, R7, R6, RZ, 0x3c, !PT ;  /* 0x0000000607069212 */ /* 0x000fc800078e3cff */
[----:B------:R-:W-:Y:S01]  /*63a80*/  @!P1 LOP3.LUT R7, R7, R6, RZ, 0x3c, !PT ;  /* 0x0000000607079212 */ /* 0x000fe200078e3cff */
[----:B----4-:R0:W-:Y:S04]  /*63a90*/  STL [R1+0x78], R59 ;  /* 0x0000783b01007387 */ /* 0x0101e80000100800 */
[----:B------:R1:W4:Y:S01]  /*63aa0*/  @!P1 LDG.E.U8 R58, desc[UR44][R6.64] ;  /* 0x0000002c063a9981 */ /* 0x000322000c1e1100 */
[----:B---3--:R-:W-:-:S03]  /*63ab0*/  PRMT R29, RZ, 0x7610, R29 ;  /* 0x00007610ff1d7816 */ /* 0x008fc6000000001d */
[----:B0-----:R-:W3:Y:S04]  /*63ac0*/  LDL R59, [R1+0x3b08] ;  /* 0x003b0800013b7983 */ /* 0x001ee80000100800 */
[----:B------:R-:W1:Y:S04]  /*63ad0*/  LDL R6, [R1+0x3ac0] ;  /* 0x003ac00001067983 */ /* 0x000e680000100800 */
[----:B------:R-:W1:Y:S02]  /*63ae0*/  LDL R7, [R1+0x3ae4] ;  /* 0x003ae40001077983 */ /* 0x000e640000100800 */
[----:B-1----:R-:W-:-:S04]  /*63af0*/  @!P2 LOP3.LUT R7, R7, R6, RZ, 0x3c, !PT ;  /* 0x000000060707a212 */ /* 0x002fc800078e3cff */
[----:B------:R-:W-:-:S04]  /*63b00*/  @!P2 LOP3.LUT R6, R7, R6, RZ, 0x3c, !PT ;  /* 0x000000060706a212 */ /* 0x000fc800078e3cff */
[----:B------:R-:W-:-:S05]  /*63b10*/  @!P2 LOP3.LUT R7, R7, R6, RZ, 0x3c, !PT ;  /* 0x000000060707a212 */ /* 0x000fca00078e3cff */
[----:B------:R-:W2:Y:S04]  /*63b20*/  @!P2 LDG.E.U8 R29, desc[UR44][R6.64] ;  /* 0x0000002c061da981 */ /* 0x000ea8000c1e1100 */
[----:B----4-:R0:W-:Y:S04]  /*63b30*/  STL [R1+0x74], R58 ;  /* 0x0000743a01007387 */ /* 0x0101e80000100800 */
[----:B0-----:R-:W4:Y:S04]  /*63b40*/  LDL R58, [R1+0x3b04] ;  /* 0x003b0400013a7983 */ /* 0x001f280000100800 */
[----:B--2---:R0:W-:Y:S04]  /*63b50*/  STL [R1+0x70], R29 ;  /* 0x0000701d01007387 */ /* 0x0041e80000100800 */
[----:B0-----:R-:W2:Y:S04]  /*63b60*/  LDL.LU R29, [R1+0x4354] ;  /* 0x00435400011d7983 */ /* 0x001ea80000300800 */
[----:B------:R-:W3:Y:S01]  /*63b70*/  LDL R7, [R1+0x3abc] ;  /* 0x003abc0001077983 */ /* 0x000ee20000100800 */
[----:B------:R-:W-:Y:S01]  /*63b80*/  PRMT R0, RZ, 0x7610, R0 ;  /* 0x00007610ff007816 */ /* 0x000fe20000000000 */
[----:B------:R-:W-:-:S02]  /*63b90*/  @!P3 IMAD.MOV.U32 R6, RZ, RZ, R57 ;  /* 0x000000ffff06b224 */ /* 0x000fc400078e0039 */
[----:B------:R-:W2:Y:S04]  /*63ba0*/  LDL R57, [R1+0x3b14] ;  /* 0x003b140001397983 */ /* 0x000ea80000100800 */
[----:B---3--:R-:W3:Y:S04]  /*63bb0*/  @!P3 LDG.E.U8 R0, desc[UR44][R6.64] ;  /* 0x0000002c0600b981 */ /* 0x008ee8000c1e1100 */
        /* <DEDUP_REMOVED lines=9> */
[----:B------:R-:W2:Y:S01]  /*63c50*/  LDL R7, [R1+0x3acc] ;  /* 0x003acc0001077983 */ /* 0x000ea20000100800 */
[----:B------:R-:W-:Y:S01]  /*63c60*/  PRMT R55, RZ, 0x7610, R55 ;  /* 0x00007610ff377816 */ /* 0x000fe20000000037 */
[----:B0-----:R-:W-:Y:S02]  /*63c70*/  @!P1 IMAD.MOV.U32 R6, RZ, RZ, R59 ;  /* 0x000000ffff069224 */ /* 0x001fe400078e003b */
[----:B----4-:R0:W-:Y:S01]  /*63c80*/  STL [R1+0x68], R56 ;  /* 0x0000683801007387 */ /* 0x0101e20000100800 */
[----:B------:R-:W-:-:S03]  /*63c90*/  PRMT R54, RZ, 0x7610, R54 ;  /* 0x00007610ff367816 */ /* 0x000fc60000000036 */
[----:B------:R-:W4:Y:S04]  /*63ca0*/  LDL R59, [R1+0x3aec] ;  /* 0x003aec00013b7983 */ /* 0x000f280000100800 */
[----:B--2---:R1:W2:Y:S04]  /*63cb0*/  @!P1 LDG.E.U8 R55, desc[UR44][R6.64] ;  /* 0x0000002c06379981 */ /* 0x0042a8000c1e1100 */
[----:B0-----:R-:W3:Y:S04]  /*63cc0*/  LDL R56, [R1+0x3b10] ;  /* 0x003b100001387983 */ /* 0x001ee80000100800 */
[----:B------:R-:W4:Y:S01]  /*63cd0*/  LDL R7, [R1+0x3ae0] ;  /* 0x003ae00001077983 */ /* 0x000f220000100800 */
[----:B-1----:R-:W-:-:S03]  /*63ce0*/  @!P2 IMAD.MOV.U32 R6, RZ, RZ, R58 ;  /* 0x000000ffff06a224 */ /* 0x002fc600078e003a */
[----:B--2---:R0:W-:Y:S01]  /*63cf0*/  STL [R1+0x64], R55 ;  /* 0x0000643701007387 */ /* 0x0041e20000100800 */
[----:B------:R-:W-:-:S03]  /*63d00*/  PRMT R11, RZ, 0x7610, R11 ;  /* 0x00007610ff0b7816 */ /* 0x000fc6000000000b */
[----:B------:R-:W2:Y:S04]  /*63d10*/  LDL R58, [R1+0x3b00] ;  /* 0x003b0000013a7983 */ /* 0x000ea80000100800 */
[----:B----4-:R1:W4:Y:S04]  /*63d20*/  @!P2 LDG.E.U8 R54, desc[UR44][R6.64] ;  /* 0x0000002c0636a981 */ /* 0x010328000c1e1100 */
[----:B0-----:R-:W2:Y:S04]  /*63d30*/  LDL R55, [R1+0x3b28] ;  /* 0x003b280001377983 */ /* 0x001ea80000100800 */
[----:B------:R-:W3:Y:S01]  /*63d40*/  LDL R7, [R1+0x3adc] ;  /* 0x003adc0001077983 */ /* 0x000ee20000100800 */
[----:B-1----:R-:W-:-:S03]  /*63d50*/  @!P3 IMAD.MOV.U32 R6, RZ, RZ, R57 ;  /* 0x000000ffff06b224 */ /* 0x002fc600078e0039 */
[----:B----4-:R0:W-:Y:S01]  /*63d60*/  STL [R1+0x60], R54 ;  /* 0x0000603601007387 */ /* 0x0101e20000100800 */
[----:B------:R-:W-:Y:S02]  /*63d70*/  PRMT R20, RZ, 0x7610, R20 ;  /* 0x00007610ff147816 */ /* 0x000fe40000000014 */
[----:B------:R-:W-:Y:S02]  /*63d80*/  PRMT R13, RZ, 0x7610, R13 ;  /* 0x00007610ff0d7816 */ /* 0x000fe4000000000d */
[----:B------:R-:W-:Y:S01]  /*63d90*/  PRMT R8, RZ, 0x7610, R8 ;  /* 0x00007610ff087816 */ /* 0x000fe20000000008 */
[----:B------:R-:W4:Y:S04]  /*63da0*/  LDL R57, [R1+0x3afc] ;  /* 0x003afc0001397983 */ /* 0x000f280000100800 */
[----:B---3--:R1:W3:Y:S04]  /*63db0*/  @!P3 LDG.E.U8 R11, desc[UR44][R6.64] ;  /* 0x0000002c060bb981 */ /* 0x0082e8000c1e1100 */
[----:B0-----:R-:W4:Y:S04]  /*63dc0*/  LDL R54, [R1+0x3b24] ;  /* 0x003b240001367983 */ /* 0x001f280000100800 */
[----:B------:R-:W2:Y:S01]  /*63dd0*/  LDL R7, [R1+0x3ad8] ;  /* 0x003ad80001077983 */ /* 0x000ea20000100800 */
[----:B-1----:R-:W-:-:S05]  /*63de0*/  @!P0 IMAD.MOV.U32 R6, RZ, RZ, R56 ;  /* 0x000000ffff068224 */ /* 0x002fca00078e0038 */
[----:B--2---:R0:W2:Y:S02]  /*63df0*/  @!P0 LDG.E.U8 R20, desc[UR44][R6.64] ;  /* 0x0000002c06148981 */ /* 0x0040a4000c1e1100 */
[----:B0-----:R-:W-:Y:S02]  /*63e00*/  @!P1 IMAD.MOV.U32 R6, RZ, RZ, R55 ;  /* 0x000000ffff069224 */ /* 0x001fe400078e0037 */
[----:B------:R-:W-:-:S05]  /*63e10*/  @!P1 IMAD.MOV.U32 R7, RZ, RZ, R59 ;  /* 0x000000ffff079224 */ /* 0x000fca00078e003b */
[----:B------:R4:W2:Y:S02]  /*63e20*/  @!P1 LDG.E.U8 R13, desc[UR44][R6.64] ;  /* 0x0000002c060d9981 */ /* 0x0008a4000c1e1100 */
[----:B----4-:R-:W-:Y:S02]  /*63e30*/  @!P2 IMAD.MOV.U32 R6, RZ, RZ, R54 ;  /* 0x000000ffff06a224 */ /* 0x010fe400078e0036 */
[----:B------:R-:W-:-:S05]  /*63e40*/  @!P2 IMAD.MOV.U32 R7, RZ, RZ, R58 ;  /* 0x000000ffff07a224 */ /* 0x000fca00078e003a */
[----:B------:R-:W4:Y:S04]  /*63e50*/  @!P2 LDG.E.U8 R8, desc[UR44][R6.64] ;  /* 0x0000002c0608a981 */ /* 0x000f28000c1e1100 */
[----:B---3--:R0:W-:Y:S04]  /*63e60*/  STL [R1+0x5c], R11 ;  /* 0x00005c0b01007387 */ /* 0x0081e80000100800 */
[----:B------:R-:W3:Y:S04]  /*63e70*/  LDL R56, [R1+0x3af8] ;  /* 0x003af80001387983 */ /* 0x000ee80000100800 */
[----:B0-----:R-:W3:Y:S04]  /*63e80*/  LDL R11, [R1+0x3b34] ;  /* 0x003b3400010b7983 */ /* 0x001ee80000100800 */
[----:B--2---:R0:W-:Y:S04]  /*63e90*/  STL [R1+0x58], R20 ;  /* 0x0000581401007387 */ /* 0x0041e80000100800 */
[----:B------:R-:W2:Y:S04]  /*63ea0*/  LDL R55, [R1+0x3b0c] ;  /* 0x003b0c0001377983 */ /* 0x000ea80000100800 */
[----:B0-----:R-:W2:Y:S04]  /*63eb0*/  LDL R20, [R1+0x3b30] ;  /* 0x003b300001147983 */ /* 0x001ea80000100800 */
[----:B------:R0:W-:Y:S04]  /*63ec0*/  STL [R1+0x54], R13 ;  /* 0x0000540d01007387 */ /* 0x0001e80000100800 */
[----:B------:R-:W2:Y:S04]  /*63ed0*/  LDL R54, [R1+0x3b20] ;  /* 0x003b200001367983 */ /* 0x000ea80000100800 */
[----:B0-----:R-:W2:Y:S04]  /*63ee0*/  LDL R13, [R1+0x3b48] ;  /* 0x003b4800010d7983 */ /* 0x001ea80000100800 */
[----:B----4-:R0:W-:Y:S01]  /*63ef0*/  STL [R1+0x50], R8 ;  /* 0x0000500801007387 */ /* 0x0101e20000100800 */
[----:B------:R-:W-:Y:S01]  /*63f00*/  PRMT R10, RZ, 0x7610, R10 ;  /* 0x00007610ff0a7816 */ /* 0x000fe2000000000a */
[----:B------:R-:W-:-:S02]  /*63f10*/  @!P3 IMAD.MOV.U32 R7, RZ, RZ, R57 ;  /* 0x000000ffff07b224 */ /* 0x000fc400078e0039 */
[----:B0-----:R-:W4:Y:S01]  /*63f20*/  LDL R8, [R1+0x3b44] ;  /* 0x003b440001087983 */ /* 0x001f220000100800 */
[----:B---3--:R-:W-:Y:S01]  /*63f30*/  @!P3 IMAD.MOV.U32 R6, RZ, RZ, R11 ;  /* 0x000000ffff06b224 */ /* 0x008fe200078e000b */
[----:B------:R-:W-:Y:S02]  /*63f40*/  PRMT R16, RZ, 0x7610, R16 ;  /* 0x00007610ff107816 */ /* 0x000fe40000000010 */
[----:B------:R-:W-:Y:S02]  /*63f50*/  PRMT R12, RZ, 0x7610, R12 ;  /* 0x00007610ff0c7816 */ /* 0x000fe4000000000c */
[----:B------:R-:W-:Y:S01]  /*63f60*/  PRMT R9, RZ, 0x7610, R9 ;  /* 0x00007610ff097816 */ /* 0x000fe20000000009 */
[----:B------:R-:W3:Y:S04]  /*63f70*/  LDL R11, [R1+0x3b1c] ;  /* 0x003b1c00010b7983 */ /* 0x000ee80000100800 */
[----:B------:R0:W3:Y:S02]  /*63f80*/  @!P3 LDG.E.U8 R10, desc[UR44][R6.64] ;  /* 0x0000002c060ab981 */ /* 0x0000e4000c1e1100 */
[----:B0-----:R-:W-:-:S02]  /*63f90*/  @!P0 IMAD.MOV.U32 R7, RZ, RZ, R56 ;  /* 0x000000ffff078224 */ /* 0x001fc400078e0038 */
[----:B--2---:R-:W-:-:S05]  /*63fa0*/  @!P0 IMAD.MOV.U32 R6, RZ, RZ, R20 ;  /* 0x000000ffff068224 */ /* 0x004fca00078e0014 */
[----:B------:R0:W2:Y:S02]  /*63fb0*/  @!P0 LDG.E.U8 R16, desc[UR44][R6.64] ;  /* 0x0000002c06108981 */ /* 0x0000a4000c1e1100 */
[----:B0-----:R-:W-:Y:S02]  /*63fc0*/  @!P1 IMAD.MOV.U32 R7, RZ, RZ, R55 ;  /* 0x000000ffff079224 */ /* 0x001fe400078e0037 */
[----:B------:R-:W-:-:S05]  /*63fd0*/  @!P1 IMAD.MOV.U32 R6, RZ, RZ, R13 ;  /* 0x000000ffff069224 */ /* 0x000fca00078e000d */
[----:B------:R0:W2:Y:S02]  /*63fe0*/  @!P1 LDG.E.U8 R12, desc[UR44][R6.64] ;  /* 0x0000002c060c9981 */ /* 0x0000a4000c1e1100 */
[----:B0-----:R-:W-:Y:S02]  /*63ff0*/  @!P2 IMAD.MOV.U32 R7, RZ, RZ, R54 ;  /* 0x000000ffff07a224 */ /* 0x001fe400078e0036 */
[----:B----4-:R-:W-:-:S05]  /*64000*/  @!P2 IMAD.MOV.U32 R6, RZ, RZ, R8 ;  /* 0x000000ffff06a224 */ /* 0x010fca00078e0008 */
        /* <DEDUP_REMOVED lines=13> */
[----:B------:R-:W4:Y:S04]  /*640e0*/  LDL R11, [R1+0x3b3c] ;  /* 0x003b3c00010b7983 */ /* 0x000f280000100800 */
[----:B0-----:R-:W4:Y:S01]  /*640f0*/  LDL R9, [R1+0x3b40] ;  /* 0x003b400001097983 */ /* 0x001f220000100800 */
[----:B---3--:R-:W-:-:S03]  /*64100*/  @!P3 IMAD.MOV.U32 R6, RZ, RZ, R10 ;  /* 0x000000ffff06b224 */ /* 0x008fc600078e000a */
[----:B------:R-:W3:Y:S04]  /*64110*/  LDL R10, [R1+0x3b74] ;  /* 0x003b7400010a7983 */ /* 0x000ee80000100800 */
[----:B------:R0:W3:Y:S02]  /*64120*/  @!P3 LDG.E.U8 R29, desc[UR44][R6.64] ;  /* 0x0000002c061db981 */ /* 0x0000e4000c1e1100 */
[----:B0-----:R-:W-:Y:S02]  /*64130*/  @!P0 IMAD.MOV.U32 R7, RZ, RZ, R20 ;  /* 0x000000ffff078224 */ /* 0x001fe400078e0014 */
[----:B------:R-:W3:Y:S01]  /*64140*/  LDL R20, [R1+0x3b38] ;  /* 0x003b380001147983 */ /* 0x000ee20000100800 */
[----:B--2---:R-:W-:-:S03]  /*64150*/  @!P0 IMAD.MOV.U32 R6, RZ, RZ, R16 ;  /* 0x000000ffff068224 */ /* 0x004fc600078e0010 */
[----:B------:R-:W2:Y:S01]  /*64160*/  LDL R16, [R1+0x3b70] ;  /* 0x003b700001107983 */ /* 0x000ea20000100800 */
[----:B------:R-:W-:Y:S02]  /*64170*/  PRMT R28, RZ, 0x7610, R28 ;  /* 0x00007610ff1c7816 */ /* 0x000fe4000000001c */
[----:B------:R-:W-:-:S04]  /*64180*/  PRMT R27, RZ, 0x7610, R27 ;  /* 0x00007610ff1b7816 */ /* 0x000fc8000000001b */
[----:B------:R0:W2:Y:S01]  /*64190*/  @!P0 LDG.E.U8 R28, desc[UR44][R6.64] ;  /* 0x0000002c061c8981 */ /* 0x0000a2000c1e1100 */
[----:B------:R-:W-:Y:S01]  /*641a0*/  PRMT R26, RZ, 0x7610, R26 ;  /* 0x00007610ff1a7816 */ /* 0x000fe2000000001a */
[----:B0-----:R-:W-:Y:S02]  /*641b0*/  @!P1 IMAD.MOV.U32 R6, RZ, RZ, R12 ;  /* 0x000000ffff069224 */ /* 0x001fe400078e000c */
[----:B------:R-:W-:Y:S01]  /*641c0*/  @!P1 IMAD.MOV.U32 R7, RZ, RZ, R13 ;  /* 0x000000ffff079224 */ /* 0x000fe200078e000d */
[----:B------:R-:W2:Y:S04]  /*641d0*/  LDL R12, [R1+0x3b88] ;  /* 0x003b8800010c7983 */ /* 0x000ea80000100800 */
[----:B------:R-:W2:Y:S04]  /*641e0*/  LDL R13, [R1+0x3b4c] ;  /* 0x003b4c00010d7983 */ /* 0x000ea80000100800 */
[----:B------:R0:W2:Y:S01]  /*641f0*/  @!P1 LDG.E.U8 R27, desc[UR44][R6.64] ;  /* 0x0000002c061b9981 */ /* 0x0000a2000c1e1100 */
[----:B------:R-:W-:Y:S01]  /*64200*/  PRMT R25, RZ, 0x7610, R25 ;  /* 0x00007610ff197816 */ /* 0x000fe20000000019 */
[----:B0-----:R-:W-:-:S02]  /*64210*/  @!P2 IMAD.MOV.U32 R6, RZ, RZ, R8 ;  /* 0x000000ffff06a224 */ /* 0x001fc400078e0008 */
[----:B----4-:R-:W-:Y:S01]  /*64220*/  @!P2 IMAD.MOV.U32 R7, RZ, RZ, R9 ;  /* 0x000000ffff07a224 */ /* 0x010fe200078e0009 */
[----:B------:R-:W4:Y:S04]  /*64230*/  LDL R8, [R1+0x3b84] ;  /* 0x003b840001087983 */ /* 0x000f280000100800 */
[----:B------:R-:W4:Y:S04]  /*64240*/  LDL R9, [R1+0x3b60] ;  /* 0x003b600001097983 */ /* 0x000f280000100800 */
[----:B------:R3:W4:Y:S02]  /*64250*/  @!P2 LDG.E.U8 R26, desc[UR44][R6.64] ;  /* 0x0000002c061aa981 */ /* 0x000724000c1e1100 */
[----:B---3--:R-:W-:-:S02]  /*64260*/  @!P3 IMAD.MOV.U32 R6, RZ, RZ, R10 ;  /* 0x000000ffff06b224 */ /* 0x008fc400078e000a */
[----:B------:R-:W-:Y:S01]  /*64270*/  @!P3 IMAD.MOV.U32 R7, RZ, RZ, R11 ;  /* 0x000000ffff07b224 */ /* 0x000fe200078e000b */
[----:B------:R-:W3:Y:S04]  /*64280*/  LDL R10, [R1+0x3b94] ;  /* 0x003b9400010a7983 */ /* 0x000ee80000100800 */
[----:B------:R-:W3:Y:S04]  /*64290*/  LDL R11, [R1+0x3b5c] ;  /* 0x003b5c00010b7983 */ /* 0x000ee80000100800 */
[----:B------:R0:W3:Y:S02]  /*642a0*/  @!P3 LDG.E.U8 R25, desc[UR44][R6.64] ;  /* 0x0000002c0619b981 */ /* 0x0000e4000c1e1100 */
[----:B0-----:R-:W-:-:S02]  /*642b0*/  @!P0 IMAD.MOV.U32 R7, RZ, RZ, R20 ;  /* 0x000000ffff078224 */ /* 0x001fc400078e0014 */
        /* <DEDUP_REMOVED lines=11> */
[----:B------:R4:W2:Y:S04]  /*64370*/  @!P1 LDG.E.U8 R23, desc[UR44][R6.64] ;  /* 0x0000002c06179981 */ /* 0x0008a8000c1e1100 */
[----:B------:R-:W-:Y:S01]  /*64380*/  STL [R1+0x34], R29 ;  /* 0x0000341d01007387 */ /* 0x000fe20000100800 */
[----:B------:R-:W-:Y:S01]  /*64390*/  PRMT R21, RZ, 0x7610, R21 ;  /* 0x00007610ff157816 */ /* 0x000fe20000000015 */
[----:B----4-:R-:W-:-:S02]  /*643a0*/  @!P2 IMAD.MOV.U32 R6, RZ, RZ, R8 ;  /* 0x000000ffff06a224 */ /* 0x010fc400078e0008 */
[----:B------:R-:W-:Y:S01]  /*643b0*/  @!P2 IMAD.MOV.U32 R7, RZ, RZ, R9 ;  /* 0x000000ffff07a224 */ /* 0x000fe200078e0009 */
[----:B------:R-:W4:Y:S04]  /*643c0*/  LDL R8, [R1+0x3ba4] ;  /* 0x003ba40001087983 */ /* 0x000f280000100800 */
[----:B------:R-:W4:Y:S04]  /*643d0*/  LDL R9, [R1+0x3b80] ;  /* 0x003b800001097983 */ /* 0x000f280000100800 */
[----:B------:R3:W4:Y:S01]  /*643e0*/  @!P2 LDG.E.U8 R22, desc[UR44][R6.64] ;  /* 0x0000002c0616a981 */ /* 0x000722000c1e1100 */
[----:B------:R-:W-:Y:S01]  /*643f0*/  PRMT R17, RZ, 0x7610, R17 ;  /* 0x00007610ff117816 */ /* 0x000fe20000000011 */
[----:B---3--:R-:W-:-:S02]  /*64400*/  @!P3 IMAD.MOV.U32 R6, RZ, RZ, R10 ;  /* 0x000000ffff06b224 */ /* 0x008fc400078e000a */
[----:B------:R-:W-:-:S05]  /*64410*/  @!P3 IMAD.MOV.U32 R7, RZ, RZ, R11 ;  /* 0x000000ffff07b224 */ /* 0x000fca00078e000b */
[----:B------:R0:W3:Y:S02]  /*64420*/  @!P3 LDG.E.U8 R21, desc[UR44][R6.64] ;  /* 0x0000002c0615b981 */ /* 0x0000e4000c1e1100 */
[----:B0-----:R-:W-:Y:S02]  /*64430*/  @!P0 IMAD.MOV.U32 R7, RZ, RZ, R20 ;  /* 0x000000ffff078224 */ /* 0x001fe400078e0014 */
[----:B--2---:R-:W-:-:S05]  /*64440*/  @!P0 IMAD.MOV.U32 R6, RZ, RZ, R16 ;  /* 0x000000ffff068224 */ /* 0x004fca00078e0010 */
[----:B------:R0:W2:Y:S01]  /*64450*/  @!P0 LDG.E.U8 R17, desc[UR44][R6.64] ;  /* 0x0000002c06118981 */ /* 0x0000a2000c1e1100 */
[----:B------:R-:W-:Y:S02]  /*64460*/  PRMT R15, RZ, 0x7610, R15 ;  /* 0x00007610ff0f7816 */ /* 0x000fe4000000000f */
[----:B------:R-:W-:Y:S01]  /*64470*/  PRMT R14, RZ, 0x7610, R14 ;  /* 0x00007610ff0e7816 */ /* 0x000fe2000000000e */
[----:B0-----:R-:W-:Y:S02]  /*64480*/  @!P1 IMAD.MOV.U32 R6, RZ, RZ, R12 ;  /* 0x000000ffff069224 */ /* 0x001fe400078e000c */
[----:B------:R-:W-:-:S05]  /*64490*/  @!P1 IMAD.MOV.U32 R7, RZ, RZ, R13 ;  /* 0x000000ffff079224 */ /* 0x000fca00078e000d */
[----:B------:R4:W3:Y:S02]  /*644a0*/  @!P1 LDG.E.U8 R15, desc[UR44][R6.64] ;  /* 0x0000002c060f9981 */ /* 0x0008e4000c1e1100 */
[----:B----4-:R-:W-:Y:S02]  /*644b0*/  @!P2 IMAD.MOV.U32 R6, RZ, RZ, R8 ;  /* 0x000000ffff06a224 */ /* 0x010fe400078e0008 */
[----:B------:R-:W-:-:S05]  /*644c0*/  @!P2 IMAD.MOV.U32 R7, RZ, RZ, R9 ;  /* 0x000000ffff07a224 */ /* 0x000fca00078e0009 */
[----:B------:R-:W4:Y:S04]  /*644d0*/  @!P2 LDG.E.U8 R14, desc[UR44][R6.64] ;  /* 0x0000002c060ea981 */ /* 0x000f28000c1e1100 */
[----:B------:R-:W-:Y:S04]  /*644e0*/  STL [R1+0x30], R28 ;  /* 0x0000301c01007387 */ /* 0x000fe80000100800 */
[----:B------:R-:W4:Y:S04]  /*644f0*/  LDL R11, [R1+0x3b7c] ;  /* 0x003b7c00010b7983 */ /* 0x000f280000100800 */
[----:B------:R-:W4:Y:S04]  /*64500*/  LDL R10, [R1+0x3bb4] ;  /* 0x003bb400010a7983 */ /* 0x000f280000100800 */
[----:B------:R-:W-:Y:S04]  /*64510*/  STL [R1+0x2c], R27 ;  /* 0x00002c1b01007387 */ /* 0x000fe80000100800 */
[----:B------:R-:W4:Y:S04]  /*64520*/  LDL R16, [R1+0x3bb0] ;  /* 0x003bb00001107983 */ /* 0x000f280000100800 */
[----:B------:R-:W-:Y:S04]  /*64530*/  STL [R1+0x28], R26 ;  /* 0x0000281a01007387 */ /* 0x000fe80000100800 */
[----:B--2---:R0:W-:Y:S04]  /*64540*/  STL [R1+0x10], R17 ;  /* 0x0000101101007387 */ /* 0x0041e80000100800 */
[----:B------:R-:W2:Y:S04]  /*64550*/  LDL R13, [R1+0x3b8c] ;  /* 0x003b8c00010d7983 */ /* 0x000ea80000100800 */
[----:B------:R-:W2:Y:S04]  /*64560*/  LDL R12, [R1+0x3bc8] ;  /* 0x003bc800010c7983 */ /* 0x000ea80000100800 */
[----:B0-----:R-:W2:Y:S04]  /*64570*/  LDL R17, [R1+0x3b78] ;  /* 0x003b780001117983 */ /* 0x001ea80000100800 */
[----:B------:R-:W-:Y:S04]  /*64580*/  STL [R1+0x24], R25 ;  /* 0x0000241901007387 */ /* 0x000fe80000100800 */
[----:B------:R-:W2:Y:S04]  /*64590*/  LDL R9, [R1+0x3ba0] ;  /* 0x003ba00001097983 */ /* 0x000ea80000100800 */
[----:B------:R-:W2:Y:S04]  /*645a0*/  LDL R8, [R1+0x3bc4] ;  /* 0x003bc40001087983 */ /* 0x000ea80000100800 */
[----:B------:R-:W-:Y:S04]  /*645b0*/  STL [R1+0x20], R24 ;  /* 0x0000201801007387 */ /* 0x000fe80000100800 */
[----:B---3--:R0:W-:Y:S01]  /*645c0*/  STL [R1+0xc], R15 ;  /* 0x00000c0f01007387 */ /* 0x0081e20000100800 */
[----:B------:R-:W-:-:S03]  /*645d0*/  PRMT R19, RZ, 0x7610, R19 ;  /* 0x00007610ff137816 */ /* 0x000fc60000000013 */
[----:B0-----:R-:W3:Y:S04]  /*645e0*/  LDL R15, [R1+0x3b9c] ;  /* 0x003b9c00010f7983 */ /* 0x001ee80000100800 */
[----:B----4-:R0:W-:Y:S04]  /*645f0*/  STL [R1+0x8], R14 ;  /* 0x0000080e01007387 */ /* 0x0101e80000100800 */
[----:B------:R-:W-:Y:S01]  /*64600*/  STL [R1+0x1c], R23 ;  /* 0x00001c1701007387 */ /* 0x000fe20000100800 */
[----:B------:R-:W-:Y:S02]  /*64610*/  @!P3 IMAD.MOV.U32 R6, RZ, RZ, R10 ;  /* 0x000000ffff06b224 */ /* 0x000fe400078e000a */
[----:B------:R-:W-:Y:S01]  /*64620*/  @!P3 IMAD.MOV.U32 R7, RZ, RZ, R11 ;  /* 0x000000ffff07b224 */ /* 0x000fe200078e000b */
[----:B------:R-:W4:Y:S04]  /*64630*/  LDL R10, [R1+0x3bd0] ;  /* 0x003bd000010a7983 */ /* 0x000f280000100800 */
[----:B------:R-:W4:Y:S04]  /*64640*/  LDL R11, [R1+0x3b98] ;  /* 0x003b9800010b7983 */ /* 0x000f280000100800 */
[----:B------:R1:W4:Y:S04]  /*64650*/  @!P3 LDG.E.U8 R19, desc[UR44][R6.64] ;  /* 0x0000002c0613b981 */ /* 0x000328000c1e1100 */
[----:B0-----:R-:W3:Y:S04]  /*64660*/  LDL R14, [R1+0x3bd4] ;  /* 0x003bd400010e7983 */ /* 0x001ee80000100800 */
[----:B------:R-:W-:Y:S01]  /*64670*/  STL [R1+0x18], R22 ;  /* 0x0000181601007387 */ /* 0x000fe20000100800 */
[----:B-1----:R-:W-:-:S03]  /*64680*/  @!P0 IMAD.MOV.U32 R6, RZ, RZ, R16 ;  /* 0x000000ffff068224 */ /* 0x002fc600078e0010 */
[----:B------:R-:W4:Y:S01]  /*64690*/  LDL R16, [R1+0x3be8] ;  /* 0x003be80001107983 */ /* 0x000f220000100800 */
[----:B--2---:R-:W-:-:S03]  /*646a0*/  @!P0 IMAD.MOV.U32 R7, RZ, RZ, R17 ;  /* 0x000000ffff078224 */ /* 0x004fc600078e0011 */
[----:B------:R-:W2:Y:S01]  /*646b0*/  LDL R17, [R1+0x3bac] ;  /* 0x003bac0001117983 */ /* 0x000ea20000100800 */
[----:B------:R-:W-:Y:S02]  /*646c0*/  PRMT R18, RZ, 0x7610, R18 ;  /* 0x00007610ff127816 */ /* 0x000fe40000000012 */
[----:B------:R-:W-:Y:S01]  /*646d0*/  PRMT R61, RZ, 0x7610, R61 ;  /* 0x00007610ff3d7816 */ /* 0x000fe2000000003d */
[----:B------:R-:W-:Y:S04]  /*646e0*/  STL [R1+0x14], R21 ;  /* 0x0000141501007387 */ /* 0x000fe80000100800 */
[----:B------:R0:W2:Y:S01]  /*646f0*/  @!P0 LDG.E.U8 R18, desc[UR44][R6.64] ;  /* 0x0000002c06128981 */ /* 0x0000a2000c1e1100 */
[----:B------:R-:W-:Y:S01]  /*64700*/  PRMT R60, RZ, 0x7610, R60 ;  /* 0x00007610ff3c7816 */ /* 0x000fe2000000003c */
[----:B0-----:R-:W-:-:S02]  /*64710*/  @!P1 IMAD.MOV.U32 R6, RZ, RZ, R12 ;  /* 0x000000ffff069224 */ /* 0x001fc400078e000c */
[----:B------:R-:W-:Y:S01]  /*64720*/  @!P1 IMAD.MOV.U32 R7, RZ, RZ, R13 ;  /* 0x000000ffff079224 */ /* 0x000fe200078e000d */
[----:B------:R-:W2:Y:S04]  /*64730*/  LDL R12, [R1+0x3be4] ;  /* 0x003be400010c7983 */ /* 0x000ea80000100800 */
[----:B------:R-:W2:Y:S04]  /*64740*/  LDL R13, [R1+0x3bc0] ;  /* 0x003bc000010d7983 */ /* 0x000ea80000100800 */
        /* <DEDUP_REMOVED lines=8> */
[----:B---3--:R-:W-:-:S02]  /*647d0*/  @!P3 IMAD.MOV.U32 R6, RZ, RZ, R14 ;  /* 0x000000ffff06b224 */ /* 0x008fc400078e000e */
[----:B------:R-:W-:Y:S01]  /*647e0*/  @!P3 IMAD.MOV.U32 R7, RZ, RZ, R15 ;  /* 0x000000ffff07b224 */ /* 0x000fe200078e000f */
[----:B------:R-:W3:Y:S04]  /*647f0*/  LDL R14, [R1+0x3bf0] ;  /* 0x003bf000010e7983 */ /* 0x000ee80000100800 */
[----:B------:R-:W3:Y:S04]  /*64800*/  LDL R15, [R1+0x3bb8] ;  /* 0x003bb800010f7983 */ /* 0x000ee80000100800 */
[----:B------:R4:W3:Y:S02]  /*64810*/  @!P3 LDG.E.U8 R46, desc[UR44][R6.64] ;  /* 0x0000002c062eb981 */ /* 0x0008e4000c1e1100 */
[----:B----4-:R-:W-:-:S02]  /*64820*/  @!P0 IMAD.MOV.U32 R6, RZ, RZ, R10 ;  /* 0x000000ffff068224 */ /* 0x010fc400078e000a */
[----:B------:R-:W-:Y:S01]  /*64830*/  @!P0 IMAD.MOV.U32 R7, RZ, RZ, R11 ;  /* 0x000000ffff078224 */ /* 0x000fe200078e000b */
[----:B------:R-:W4:Y:S04]  /*64840*/  LDL R10, [R1+0x3c08] ;  /* 0x003c0800010a7983 */ /* 0x000f280000100800 */
[----:B------:R-:W4:Y:S04]  /*64850*/  LDL R11, [R1+0x3bcc] ;  /* 0x003bcc00010b7983 */ /* 0x000f280000100800 */
[----:B------:R0:W4:Y:S02]  /*64860*/  @!P0 LDG.E.U8 R44, desc[UR44][R6.64] ;  /* 0x0000002c062c8981 */ /* 0x000124000c1e1100 */
[----:B0-----:R-:W-:-:S02]  /*64870*/  @!P1 IMAD.MOV.U32 R6, RZ, RZ, R16 ;  /* 0x000000ffff069224 */ /* 0x001fc400078e0010 */
[----:B------:R-:W4:Y:S01]  /*64880*/  LDL R16, [R1+0x3c04] ;  /* 0x003c040001107983 */ /* 0x000f220000100800 */
[----:B--2---:R-:W-:-:S03]  /*64890*/  @!P1 IMAD.MOV.U32 R7, RZ, RZ, R17 ;  /* 0x000000ffff079224 */ /* 0x004fc600078e0011 */
[----:B------:R-:W2:Y:S01]  /*648a0*/  LDL R17, [R1+0x3be0] ;  /* 0x003be00001117983 */ /* 0x000ea20000100800 */
[----:B------:R-:W-:Y:S02]  /*648b0*/  PRMT R42, RZ, 0x7610, R42 ;  /* 0x00007610ff2a7816 */ /* 0x000fe4000000002a */
[----:B------:R-:W-:-:S04]  /*648c0*/  PRMT R40, RZ, 0x7610, R40 ;  /* 0x00007610ff287816 */ /* 0x000fc80000000028 */
[----:B------:R0:W2:Y:S01]  /*648d0*/  @!P1 LDG.E.U8 R42, desc[UR44][R6.64] ;  /* 0x0000002c062a9981 */ /* 0x0000a2000c1e1100 */
[----:B------:R-:W-:Y:S01]  /*648e0*/  PRMT R39, RZ, 0x7610, R39 ;  /* 0x00007610ff277816 */ /* 0x000fe20000000027 */
[----:B0-----:R-:W-:Y:S02]  /*648f0*/  @!P2 IMAD.MOV.U32 R6, RZ, RZ, R12 ;  /* 0x000000ffff06a224 */ /* 0x001fe400078e000c */
[----:B------:R-:W-:-:S05]  /*64900*/  @!P2 IMAD.MOV.U32 R7, RZ, RZ, R13 ;  /* 0x000000ffff07a224 */ /* 0x000fca00078e000d */
[----:B------:R0:W2:Y:S04]  /*64910*/  @!P2 LDG.E.U8 R40, desc[UR44][R6.64] ;  /* 0x0000002c0628a981 */ /* 0x0000a8000c1e1100 */
[----:B------:R1:W-:Y:S01]  /*64920*/  STL [R1+0x4], R19 ;  /* 0x0000041301007387 */ /* 0x0003e20000100800 */
[----:B------:R-:W-:-:S03]  /*64930*/  PRMT R38, RZ, 0x7610, R38 ;  /* 0x00007610ff267816 */ /* 0x000fc60000000026 */
[----:B------:R-:W2:Y:S04]  /*64940*/  LDL R13, [R1+0x3bdc] ;  /* 0x003bdc00010d7983 */ /* 0x000ea80000100800 */
[----:B------:R-:W2:Y:S01]  /*64950*/  LDL R12, [R1+0x3c14] ;  /* 0x003c1400010c7983 */ /* 0x000ea20000100800 */
[----:B0-----:R-:W-:Y:S02]  /*64960*/  @!P3 IMAD.MOV.U32 R6, RZ, RZ, R8 ;  /* 0x000000ffff06b224 */ /* 0x001fe400078e0008 */
[----:B------:R-:W-:-:S05]  /*64970*/  @!P3 IMAD.MOV.U32 R7, RZ, RZ, R9 ;  /* 0x000000ffff07b224 */ /* 0x000fca00078e0009 */
[----:B------:R3:W2:Y:S01]  /*64980*/  @!P3 LDG.E.U8 R39, desc[UR44][R6.64] ;  /* 0x0000002c0627b981 */ /* 0x0006a2000c1e1100 */
[----:B------:R-:W-:Y:S01]  /*64990*/  PRMT R36, RZ, 0x7610, R36 ;  /* 0x00007610ff247816 */ /* 0x000fe20000000024 */
[----:B---3--:R-:W-:Y:S02]  /*649a0*/  @!P0 IMAD.MOV.U32 R6, RZ, RZ, R14 ;  /* 0x000000ffff068224 */ /* 0x008fe400078e000e */
[----:B------:R-:W-:-:S05]  /*649b0*/  @!P0 IMAD.MOV.U32 R7, RZ, RZ, R15 ;  /* 0x000000ffff078224 */ /* 0x000fca00078e000f */
[----:B------:R4:W3:Y:S04]  /*649c0*/  @!P0 LDG.E.U8 R38, desc[UR44][R6.64] ;  /* 0x0000002c06268981 */ /* 0x0008e8000c1e1100 */
[----:B------:R0:W-:Y:S04]  /*649d0*/  STL [R1], R18 ;  /* 0x0000001201007387 */ /* 0x0001e80000100800 */
[----:B------:R-:W3:Y:S04]  /*649e0*/  LDL R9, [R1+0x3bd8] ;  /* 0x003bd80001097983 */ /* 0x000ee80000100800 */
[----:B------:R-:W3:Y:S04]  /*649f0*/  LDL R8, [R1+0x3c10] ;  /* 0x003c100001087983 */ /* 0x000ee80000100800 */
[----:B------:R-:W3:Y:S04]  /*64a00*/  LDL R15, [R1+0x3bec] ;  /* 0x003bec00010f7983 */ /* 0x000ee80000100800 */
[----:B------:R-:W3:Y:S01]  /*64a10*/  LDL R14, [R1+0x3c28] ;  /* 0x003c2800010e7983 */ /* 0x000ee20000100800 */
[----:B------:R-:W-:-:S02]  /*64a20*/  PRMT R34, RZ, 0x7610, R34 ;  /* 0x00007610ff227816 */ /* 0x000fc40000000022 */
[----:B------:R-:W-:Y:S01]  /*64a30*/  PRMT R32, RZ, 0x7610, R32 ;  /* 0x00007610ff207816 */ /* 0x000fe20000000020 */
[----:B-1----:R-:W3:Y:S04]  /*64a40*/  LDL R19, [R1+0x3c0c] ;  /* 0x003c0c0001137983 */ /* 0x002ee80000100800 */
[----:B0-----:R-:W3:Y:S01]  /*64a50*/  LDL R18, [R1+0x3c48] ;  /* 0x003c480001127983 */ /* 0x001ee20000100800 */
[----:B----4-:R-:W-:Y:S02]  /*64a60*/  @!P1 IMAD.MOV.U32 R6, RZ, RZ, R10 ;  /* 0x000000ffff069224 */ /* 0x010fe400078e000a */
[----:B------:R-:W-:Y:S01]  /*64a70*/  @!P1 IMAD.MOV.U32 R7, RZ, RZ, R11 ;  /* 0x000000ffff079224 */ /* 0x000fe200078e000b */
[----:B------:R-:W4:Y:S04]  /*64a80*/  LDL R10, [R1+0x3c24] ;  /* 0x003c2400010a7983 */ /* 0x000f280000100800 */
[----:B------:R-:W4:Y:S04]  /*64a90*/  LDL R11, [R1+0x3c00] ;  /* 0x003c0000010b7983 */ /* 0x000f280000100800 */
[----:B------:R0:W4:Y:S04]  /*64aa0*/  @!P1 LDG.E.U8 R36, desc[UR44][R6.64] ;  /* 0x0000002c06249981 */ /* 0x000128000c1e1100 */
[----:B------:R-:W4:Y:S04]  /*64ab0*/  LDL R23, [R1+0x3c2c] ;  /* 0x003c2c0001177983 */ /* 0x000f280000100800 */
[----:B------:R-:W4:Y:S01]  /*64ac0*/  LDL R22, [R1+0x3c68] ;  /* 0x003c680001167983 */ /* 0x000f220000100800 */
[----:B------:R-:W-:-:S03]  /*64ad0*/  PRMT R30, RZ, 0x7610, R30 ;  /* 0x00007610ff1e7816 */ /* 0x000fc6000000001e */
[----:B------:R-:W4:Y:S04]  /*64ae0*/  LDL R21, [R1+0x3c1c] ;  /* 0x003c1c0001157983 */ /* 0x000f280000100800 */
[----:B------:R-:W4:Y:S04]  /*64af0*/  LDL R20, [R1+0x3c54] ;  /* 0x003c540001147983 */ /* 0x000f280000100800 */
[----:B------:R-:W4:Y:S04]  /*64b00*/  LDL R25, [R1+0x3c3c] ;  /* 0x003c3c0001197983 */ /* 0x000f280000100800 */
[----:B------:R-:W4:Y:S04]  /*64b10*/  LDL R24, [R1+0x3c74] ;  /* 0x003c740001187983 */ /* 0x000f280000100800 */
[----:B------:R-:W4:Y:S04]  /*64b20*/  LDL R29, [R1+0x3c5c] ;  /* 0x003c5c00011d7983 */ /* 0x000f280000100800 */
[----:B------:R-:W4:Y:S01]  /*64b30*/  LDL R28, [R1+0x3c94] ;  /* 0x003c9400011c7983 */ /* 0x000f220000100800 */
[----:B0-----:R-:W-:-:S03]  /*64b40*/  @!P2 IMAD.MOV.U32 R6, RZ, RZ, R16 ;  /* 0x000000ffff06a224 */ /* 0x001fc600078e0010 */
        /* <DEDUP_REMOVED lines=8> */
[----:B------:R-:W4:Y:S01]  /*64bd0*/  LDL R58, [R1+0x3cc4] ;  /* 0x003cc400013a7983 */ /* 0x000f220000100800 */
[----:B--2---:R-:W-:-:S03]  /*64be0*/  @!P2 IMAD.MOV.U32 R7, RZ, RZ, R17 ;  /* 0x000000ffff07a224 */ /* 0x004fc600078e0011 */
[----:B------:R-:W2:Y:S04]  /*64bf0*/  LDL R17, [R1+0x3bfc] ;  /* 0x003bfc0001117983 */ /* 0x000ea80000100800 */
[----:B------:R0:W2:Y:S02]  /*64c00*/  @!P2 LDG.E.U8 R34, desc[UR44][R6.64] ;  /* 0x0000002c0622a981 */ /* 0x0000a4000c1e1100 */
[----:B0-----:R-:W-:Y:S02]  /*64c10*/  @!P3 IMAD.MOV.U32 R7, RZ, RZ, R13 ;  /* 0x000000ffff07b224 */ /* 0x001fe400078e000d */
[----:B------:R-:W-:Y:S01]  /*64c20*/  @!P3 IMAD.MOV.U32 R6, RZ, RZ, R12 ;  /* 0x000000ffff06b224 */ /* 0x000fe200078e000c */
[----:B------:R-:W2:Y:S04]  /*64c30*/  LDL R13, [R1+0x3bf8] ;  /* 0x003bf800010d7983 */ /* 0x000ea80000100800 */
[----:B------:R-:W2:Y:S04]  /*64c40*/  LDL R12, [R1+0x3c30] ;  /* 0x003c3000010c7983 */ /* 0x000ea80000100800 */
[----:B------:R0:W2:Y:S02]  /*64c50*/  @!P3 LDG.E.U8 R32, desc[UR44][R6.64] ;  /* 0x0000002c0620b981 */ /* 0x0000a4000c1e1100 */
[----:B0-----:R-:W-:-:S02]  /*64c60*/  PRMT R7, RZ, 0x7610, R7 ;  /* 0x00007610ff077816 */ /* 0x001fc40000000007 */
[----:B---3--:R-:W3:Y:S04]  /*64c70*/  @!P0 LDG.E.U8 R30, desc[UR44][R8.64] ;  /* 0x0000002c081e8981 */ /* 0x008ee8000c1e1100 */
[----:B----4-:R0:W4:Y:S02]  /*64c80*/  @!P2 LDG.E.U8 R7, desc[UR44][R10.64] ;  /* 0x0000002c0a07a981 */ /* 0x010124000c1e1100 */
[----:B0-----:R-:W-:Y:S02]  /*64c90*/  @!P3 IMAD.MOV.U32 R10, RZ, RZ, R16 ;  /* 0x000000ffff0ab224 */ /* 0x001fe400078e0010 */
[----:B------:R-:W3:Y:S01]  /*64ca0*/  LDL R16, [R1+0x3c50] ;  /* 0x003c500001107983 */ /* 0x000ee20000100800 */
[----:B------:R-:W-:Y:S02]  /*64cb0*/  @!P1 IMAD.MOV.U32 R8, RZ, RZ, R14 ;  /* 0x000000ffff089224 */ /* 0x000fe400078e000e */
[----:B------:R-:W-:Y:S01]  /*64cc0*/  @!P1 IMAD.MOV.U32 R9, RZ, RZ, R15 ;  /* 0x000000ffff099224 */ /* 0x000fe200078e000f */
[----:B------:R-:W4:Y:S04]  /*64cd0*/  LDL R14, [R1+0x3c44] ;  /* 0x003c4400010e7983 */ /* 0x000f280000100800 */
[----:B------:R-:W4:Y:S01]  /*64ce0*/  LDL R15, [R1+0x3c20] ;  /* 0x003c2000010f7983 */ /* 0x000f220000100800 */
[----:B--2---:R-:W-:-:S03]  /*64cf0*/  @!P3 IMAD.MOV.U32 R11, RZ, RZ, R17 ;  /* 0x000000ffff0bb224 */ /* 0x004fc600078e0011 */
[----:B------:R-:W3:Y:S01]  /*64d00*/  LDL R17, [R1+0x3c18] ;  /* 0x003c180001117983 */ /* 0x000ee20000100800 */
[----:B------:R-:W-:-:S06]  /*64d10*/  PRMT R6, RZ, 0x7610, R6 ;  /* 0x00007610ff067816 */ /* 0x000fcc0000000006 */
[----:B------:R0:W2:Y:S02]  /*64d20*/  @!P1 LDG.E.U8 R6, desc[UR44][R8.64] ;  /* 0x0000002c08069981 */ /* 0x0000a4000c1e1100 */
[----:B0-----:R-:W-:Y:S02]  /*64d30*/  PRMT R8, RZ, 0x7610, R8 ;  /* 0x00007610ff087816 */ /* 0x001fe40000000008 */
[----:B------:R-:W-:-:S04]  /*64d40*/  PRMT R9, RZ, 0x7610, R9 ;  /* 0x00007610ff097816 */ /* 0x000fc80000000009 */
[----:B------:R0:W2:Y:S04]  /*64d50*/  @!P3 LDG.E.U8 R8, desc[UR44][R10.64] ;  /* 0x0000002c0a08b981 */ /* 0x0000a8000c1e1100 */
[----:B------:R1:W2:Y:S01]  /*64d60*/  @!P0 LDG.E.U8 R9, desc[UR44][R12.64] ;  /* 0x0000002c0c098981 */ /* 0x0002a2000c1e1100 */
[----:B0-----:R-:W-:Y:S01]  /*64d70*/  PRMT R10, RZ, 0x7610, R10 ;  /* 0x00007610ff0a7816 */ /* 0x001fe2000000000a */
[----:B-1----:R-:W-:Y:S02]  /*64d80*/  @!P1 IMAD.MOV.U32 R12, RZ, RZ, R18 ;  /* 0x000000ffff0c9224 */ /* 0x002fe400078e0012 */
[----:B------:R-:W-:Y:S01]  /*64d90*/  @!P1 IMAD.MOV.U32 R13, RZ, RZ, R19 ;  /* 0x000000ffff0d9224 */ /* 0x000fe200078e0013 */
[----:B------:R-:W2:Y:S04]  /*64da0*/  LDL R18, [R1+0x3c64] ;  /* 0x003c640001127983 */ /* 0x000ea80000100800 */
[----:B------:R-:W2:Y:S04]  /*64db0*/  LDL R19, [R1+0x3c40] ;  /* 0x003c400001137983 */ /* 0x000ea80000100800 */
[----:B------:R0:W2:Y:S02]  /*64dc0*/  @!P1 LDG.E.U8 R10, desc[UR44][R12.64] ;  /* 0x0000002c0c0a9981 */ /* 0x0000a4000c1e1100 */
[----:B0-----:R-:W-:-:S02]  /*64dd0*/  PRMT R13, RZ, 0x7610, R13 ;  /* 0x00007610ff0d7816 */ /* 0x001fc4000000000d */
[----:B------:R-:W-:-:S06]  /*64de0*/  PRMT R11, RZ, 0x7610, R11 ;  /* 0x00007610ff0b7816 */ /* 0x000fcc000000000b */
[----:B----4-:R0:W4:Y:S02]  /*64df0*/  @!P2 LDG.E.U8 R11, desc[UR44][R14.64] ;  /* 0x0000002c0e0ba981 */ /* 0x010124000c1e1100 */
[----:B0-----:R-:W-:Y:S02]  /*64e00*/  @!P3 IMAD.MOV.U32 R14, RZ, RZ, R20 ;  /* 0x000000ffff0eb224 */ /* 0x001fe400078e0014 */
[----:B------:R-:W-:Y:S01]  /*64e10*/  @!P3 IMAD.MOV.U32 R15, RZ, RZ, R21 ;  /* 0x000000ffff0fb224 */ /* 0x000fe200078e0015 */
[----:B------:R-:W4:Y:S04]  /*64e20*/  LDL R20, [R1+0x3c70] ;  /* 0x003c700001147983 */ /* 0x000f280000100800 */
[----:B------:R-:W4:Y:S04]  /*64e30*/  LDL R21, [R1+0x3c38] ;  /* 0x003c380001157983 */ /* 0x000f280000100800 */
[----:B---3--:R0:W3:Y:S02]  /*64e40*/  @!P0 LDG.E.U8 R13, desc[UR44][R16.64] ;  /* 0x0000002c100d8981 */ /* 0x0080e4000c1e1100 */
[----:B0-----:R-:W-:-:S02]  /*64e50*/  @!P1 IMAD.MOV.U32 R16, RZ, RZ, R22 ;  /* 0x000000ffff109224 */ /* 0x001fc400078e0016 */
[----:B------:R-:W-:Y:S01]  /*64e60*/  @!P1 IMAD.MOV.U32 R17, RZ, RZ, R23 ;  /* 0x000000ffff119224 */ /* 0x000fe200078e0017 */
[----:B------:R-:W3:Y:S04]  /*64e70*/  LDL R22, [R1+0x3c84] ;  /* 0x003c840001167983 */ /* 0x000ee80000100800 */
[----:B------:R-:W3:Y:S01]  /*64e80*/  LDL R23, [R1+0x3c60] ;  /* 0x003c600001177983 */ /* 0x000ee20000100800 */
[----:B------:R-:W-:-:S06]  /*64e90*/  PRMT R12, RZ, 0x7610, R12 ;  /* 0x00007610ff0c7816 */ /* 0x000fcc000000000c */
[----:B------:R0:W3:Y:S02]  /*64ea0*/  @!P3 LDG.E.U8 R12, desc[UR44][R14.64] ;  /* 0x0000002c0e0cb981 */ /* 0x0000e4000c1e1100 */
[----:B0-----:R-:W-:Y:S02]  /*64eb0*/  PRMT R14, RZ, 0x7610, R14 ;  /* 0x00007610ff0e7816 */ /* 0x001fe4000000000e */
[----:B------:R-:W-:-:S04]  /*64ec0*/  PRMT R15, RZ, 0x7610, R15 ;  /* 0x00007610ff0f7816 */ /* 0x000fc8000000000f */
[----:B------:R0:W3:Y:S04]  /*64ed0*/  @!P1 LDG.E.U8 R14, desc[UR44][R16.64] ;  /* 0x0000002c100e9981 */ /* 0x0000e8000c1e1100 */
[----:B--2---:R1:W2:Y:S01]  /*64ee0*/  @!P2 LDG.E.U8 R15, desc[UR44][R18.64] ;  /* 0x0000002c120fa981 */ /* 0x0042a2000c1e1100 */
        /* <DEDUP_REMOVED lines=27> */
[----:B------:R-:W-:Y:S01]  /*650a0*/  PRMT R23, RZ, 0x7610, R23 ;  /* 0x00007610ff177816 */ /* 0x000fe20000000017 */
[----:B------:R-:W2:Y:S04]  /*650b0*/  LDL R57, [R1+0x3c9c] ;  /* 0x003c9c0001397983 */ /* 0x000ea80000100800 */
[----:B------:R0:W2:Y:S04]  /*650c0*/  @!P1 LDG.E.U8 R22, desc[UR44][R24.64] ;  /* 0x0000002c18169981 */ /* 0x0000a8000c1e1100 */
[----:B------:R-:W2:Y:S01]  /*650d0*/  LDL R56, [R1+0x3cd4] ;  /* 0x003cd40001387983 */ /* 0x000ea20000100800 */
[----:B0-----:R-:W-:-:S03]  /*650e0*/  PRMT R25, RZ, 0x7610, R25 ;  /* 0x00007610ff197816 */ /* 0x001fc60000000019 */
[----:B----4-:R0:W4:Y:S02]  /*650f0*/  @!P2 LDG.E.U8 R23, desc[UR44][R26.64] ;  /* 0x0000002c1a17a981 */ /* 0x010124000c1e1100 */
[----:B0-----:R-:W-:Y:S02]  /*65100*/  @!P3 IMAD.MOV.U32 R26, RZ, RZ, R54 ;  /* 0x000000ffff1ab224 */ /* 0x001fe400078e0036 */
[----:B------:R-:W-:Y:S01]  /*65110*/  @!P3 IMAD.MOV.U32 R27, RZ, RZ, R55 ;  /* 0x000000ffff1bb224 */ /* 0x000fe200078e0037 */
[----:B------:R-:W4:Y:S04]  /*65120*/  LDL R54, [R1+0x3cd0] ;  /* 0x003cd00001367983 */ /* 0x000f280000100800 */
[----:B------:R-:W4:Y:S04]  /*65130*/  LDL R55, [R1+0x3c98] ;  /* 0x003c980001377983 */ /* 0x000f280000100800 */
[----:B---3--:R-:W3:Y:S04]  /*65140*/  @!P0 LDG.E.U8 R25, desc[UR44][R28.64] ;  /* 0x0000002c1c198981 */ /* 0x008ee8000c1e1100 */
[----:B------:R-:W2:Y:S04]  /*65150*/  LDL R28, [R1+0x3c8c] ;  /* 0x003c8c00011c7983 */ /* 0x000ea80000100800 */
[----:B------:R-:W2:Y:S01]  /*65160*/  LDL R29, [R1+0x3cc8] ;  /* 0x003cc800011d7983 */ /* 0x000ea20000100800 */
[----:B------:R-:W-:-:S06]  /*65170*/  PRMT R24, RZ, 0x7610, R24 ;  /* 0x00007610ff187816 */ /* 0x000fcc0000000018 */
[----:B------:R0:W3:Y:S02]  /*65180*/  @!P3 LDG.E.U8 R24, desc[UR44][R26.64] ;  /* 0x0000002c1a18b981 */ /* 0x0000e4000c1e1100 */
[----:B0-----:R-:W-:Y:S02]  /*65190*/  PRMT R26, RZ, 0x7610, R26 ;  /* 0x00007610ff1a7816 */ /* 0x001fe4000000001a */
[----:B------:R-:W-:Y:S02]  /*651a0*/  PRMT R27, RZ, 0x7610, R27 ;  /* 0x00007610ff1b7816 */ /* 0x000fe4000000001b */
[----:B------:R-:W-:Y:S02]  /*651b0*/  PRMT R31, RZ, 0x7610, R31 ;  /* 0x00007610ff1f7816 */ /* 0x000fe4000000001f */
[----:B------:R-:W-:Y:S02]  /*651c0*/  PRMT R33, RZ, 0x7610, R33 ;  /* 0x00007610ff217816 */ /* 0x000fe40000000021 */
[----:B--2---:R-:W-:-:S04]  /*651d0*/  @!P1 LOP3.LUT R29, R29, R28, RZ, 0x3c, !PT ;  /* 0x0000001c1d1d9212 */ /* 0x004fc800078e3cff */
[----:B------:R-:W-:-:S04]  /*651e0*/  @!P1 LOP3.LUT R28, R29, R28, RZ, 0x3c, !PT ;  /* 0x0000001c1d1c9212 */ /* 0x000fc800078e3cff */
[----:B------:R-:W-:-:S05]  /*651f0*/  @!P1 LOP3.LUT R29, R29, R28, RZ, 0x3c, !PT ;  /* 0x0000001c1d1d9212 */ /* 0x000fca00078e3cff */
[----:B------:R0:W2:Y:S02]  /*65200*/  @!P1 LDG.E.U8 R26, desc[UR44][R28.64] ;  /* 0x0000002c1c1a9981 */ /* 0x0000a4000c1e1100 */
[----:B0-----:R-:W-:Y:S02]  /*65210*/  @!P2 IMAD.MOV.U32 R28, RZ, RZ, R58 ;  /* 0x000000ffff1ca224 */ /* 0x001fe400078e003a */
[----:B------:R-:W-:Y:S01]  /*65220*/  @!P2 IMAD.MOV.U32 R29, RZ, RZ, R59 ;  /* 0x000000ffff1da224 */ /* 0x000fe200078e003b */
[----:B------:R-:W-:Y:S02]  /*65230*/  PRMT R35, RZ, 0x7610, R35 ;  /* 0x00007610ff237816 */ /* 0x000fe40000000023 */
[----:B------:R-:W-:Y:S01]  /*65240*/  PRMT R37, RZ, 0x7610, R37 ;  /* 0x00007610ff257816 */ /* 0x000fe20000000025 */
[----:B------:R-:W3:Y:S04]  /*65250*/  LDL R59, [R1+0x3cb8] ;  /* 0x003cb800013b7983 */ /* 0x000ee80000100800 */
[----:B------:R0:W2:Y:S04]  /*65260*/  @!P2 LDG.E.U8 R27, desc[UR44][R28.64] ;  /* 0x0000002c1c1ba981 */ /* 0x0000a8000c1e1100 */
[----:B------:R-:W3:Y:S01]  /*65270*/  LDL R58, [R1+0x3cf0] ;  /* 0x003cf000013a7983 */ /* 0x000ee20000100800 */
[----:B0-----:R-:W-:-:S02]  /*65280*/  @!P3 IMAD.MOV.U32 R28, RZ, RZ, R56 ;  /* 0x000000ffff1cb224 */ /* 0x001fc400078e0038 */
[----:B------:R-:W-:Y:S01]  /*65290*/  @!P3 IMAD.MOV.U32 R29, RZ, RZ, R57 ;  /* 0x000000ffff1db224 */ /* 0x000fe200078e0039 */
[----:B------:R-:W2:Y:S04]  /*652a0*/  LDL R56, [R1+0x3d08] ;  /* 0x003d080001387983 */ /* 0x000ea80000100800 */
[----:B------:R-:W2:Y:S04]  /*652b0*/  LDL R57, [R1+0x3ccc] ;  /* 0x003ccc0001397983 */ /* 0x000ea80000100800 */
[----:B------:R4:W2:Y:S02]  /*652c0*/  @!P3 LDG.E.U8 R31, desc[UR44][R28.64] ;  /* 0x0000002c1c1fb981 */ /* 0x0008a4000c1e1100 */
[----:B----4-:R-:W-:-:S02]  /*652d0*/  @!P0 IMAD.MOV.U32 R28, RZ, RZ, R54 ;  /* 0x000000ffff1c8224 */ /* 0x010fc400078e0036 */
[----:B------:R-:W-:Y:S01]  /*652e0*/  @!P0 IMAD.MOV.U32 R29, RZ, RZ, R55 ;  /* 0x000000ffff1d8224 */ /* 0x000fe200078e0037 */
[----:B------:R-:W4:Y:S04]  /*652f0*/  LDL R54, [R1+0x3d04] ;  /* 0x003d040001367983 */ /* 0x000f280000100800 */
[----:B------:R-:W4:Y:S04]  /*65300*/  LDL R55, [R1+0x3ce0] ;  /* 0x003ce00001377983 */ /* 0x000f280000100800 */
[----:B------:R0:W4:Y:S04]  /*65310*/  @!P0 LDG.E.U8 R33, desc[UR44][R28.64] ;  /* 0x0000002c1c218981 */ /* 0x000128000c1e1100 */
[----:B------:R-:W0:Y:S04]  /*65320*/  LDL R28, [R1+0x3cac] ;  /* 0x003cac00011c7983 */ /* 0x000e280000100800 */
[----:B------:R-:W0:Y:S02]  /*65330*/  LDL R29, [R1+0x3ce8] ;  /* 0x003ce800011d7983 */ /* 0x000e240000100800 */
[----:B0-----:R-:W-:-:S04]  /*65340*/  @!P1 LOP3.LUT R29, R29, R28, RZ, 0x3c, !PT ;  /* 0x0000001c1d1d9212 */ /* 0x001fc800078e3cff */
[----:B------:R-:W-:-:S04]  /*65350*/  @!P1 LOP3.LUT R28, R29, R28, RZ, 0x3c, !PT ;  /* 0x0000001c1d1c9212 */ /* 0x000fc800078e3cff */
[----:B------:R-:W-:-:S05]  /*65360*/  @!P1 LOP3.LUT R29, R29, R28, RZ, 0x3c, !PT ;  /* 0x0000001c1d1d9212 */ /* 0x000fca00078e3cff */
        /* <DEDUP_REMOVED lines=8> */
[----:B------:R-:W0:Y:S01]  /*653f0*/  LDL R29, [R1+0x3cf4] ;  /* 0x003cf400011d7983 */ /* 0x000e220000100800 */
[----:B------:R-:W-:Y:S02]  /*65400*/  PRMT R41, RZ, 0x7610, R41 ;  /* 0x00007610ff297816 */ /* 0x000fe40000000029 */
[----:B------:R-:W-:-:S02]  /*65410*/  PRMT R43, RZ, 0x7610, R43 ;  /* 0x00007610ff2b7816 */ /* 0x000fc4000000002b */
[----:B------:R-:W-:Y:S02]  /*65420*/  PRMT R45, RZ, 0x7610, R45 ;  /* 0x00007610ff2d7816 */ /* 0x000fe4000000002d */
[----:B------:R-:W-:Y:S02]  /*65430*/  PRMT R47, RZ, 0x7610, R47 ;  /* 0x00007610ff2f7816 */ /* 0x000fe4000000002f */
[----:B0-----:R-:W-:-:S04]  /*65440*/  @!P3 LOP3.LUT R29, R29, R28, RZ, 0x3c, !PT ;  /* 0x0000001c1d1db212 */ /* 0x001fc800078e3cff */
[----:B------:R-:W-:-:S04]  /*65450*/  @!P3 LOP3.LUT R28, R29, R28, RZ, 0x3c, !PT ;  /* 0x0000001c1d1cb212 */ /* 0x000fc800078e3cff */
[----:B------:R-:W-:-:S05]  /*65460*/  @!P3 LOP3.LUT R29, R29, R28, RZ, 0x3c, !PT ;  /* 0x0000001c1d1db212 */ /* 0x000fca00078e3cff */
[----:B------:R3:W4:Y:S02]  /*65470*/  @!P3 LDG.E.U8 R41, desc[UR44][R28.64] ;  /* 0x0000002c1c29b981 */ /* 0x000724000c1e1100 */
[----:B---3--:R-:W-:Y:S02]  /*65480*/  @!P0 IMAD.MOV.U32 R28, RZ, RZ, R58 ;  /* 0x000000ffff1c8224 */ /* 0x008fe400078e003a */
[----:B------:R-:W-:Y:S01]  /*65490*/  @!P0 IMAD.MOV.U32 R29, RZ, RZ, R59 ;  /* 0x000000ffff1d8224 */ /* 0x000fe200078e003b */
[----:B------:R-:W-:Y:S02]  /*654a0*/  PRMT R48, RZ, 0x7610, R48 ;  /* 0x00007610ff307816 */ /* 0x000fe40000000030 */
[----:B------:R-:W-:Y:S01]  /*654b0*/  PRMT R49, RZ, 0x7610, R49 ;  /* 0x00007610ff317816 */ /* 0x000fe20000000031 */
[----:B------:R-:W3:Y:S04]  /*654c0*/  LDL R59, [R1+0x3d00] ;  /* 0x003d0000013b7983 */ /* 0x000ee80000100800 */
[----:B------:R2:W3:Y:S04]  /*654d0*/  @!P0 LDG.E.U8 R43, desc[UR44][R28.64] ;  /* 0x0000002c1c2b8981 */ /* 0x0004e8000c1e1100 */
[----:B------:R-:W3:Y:S01]  /*654e0*/  LDL R58, [R1+0x3d28] ;  /* 0x003d2800013a7983 */ /* 0x000ee20000100800 */
[----:B--2---:R-:W-:-:S02]  /*654f0*/  @!P1 IMAD.MOV.U32 R28, RZ, RZ, R56 ;  /* 0x000000ffff1c9224 */ /* 0x004fc400078e0038 */
        /* <DEDUP_REMOVED lines=32> */
[----:B------:R-:W-:-:S05]  /*65700*/  @!P2 IMAD.MOV.U32 R29, RZ, RZ, R59 ;  /* 0x000000ffff1da224 */ /* 0x000fca00078e003b */
[----:B------:R2:W3:Y:S02]  /*65710*/  @!P2 LDG.E.U8 R51, desc[UR44][R28.64] ;  /* 0x0000002c1c33a981 */ /* 0x0004e4000c1e1100 */
[----:B--2---:R-:W-:Y:S02]  /*65720*/  @!P3 IMAD.MOV.U32 R28, RZ, RZ, R56 ;  /* 0x000000ffff1cb224 */ /* 0x004fe400078e0038 */
[----:B------:R-:W-:-:S05]  /*65730*/  @!P3 IMAD.MOV.U32 R29, RZ, RZ, R57 ;  /* 0x000000ffff1db224 */ /* 0x000fca00078e0039 */
[----:B------:R4:W2:Y:S02]  /*65740*/  @!P3 LDG.E.U8 R52, desc[UR44][R28.64] ;  /* 0x0000002c1c34b981 */ /* 0x0008a4000c1e1100 */
[----:B----4-:R-:W-:Y:S02]  /*65750*/  @!P0 IMAD.MOV.U32 R28, RZ, RZ, R54 ;  /* 0x000000ffff1c8224 */ /* 0x010fe400078e0036 */
[----:B------:R-:W-:-:S05]  /*65760*/  @!P0 IMAD.MOV.U32 R29, RZ, RZ, R55 ;  /* 0x000000ffff1d8224 */ /* 0x000fca00078e0037 */
[----:B------:R-:W4:Y:S04]  /*65770*/  @!P0 LDG.E.U8 R53, desc[UR44][R28.64] ;  /* 0x0000002c1c358981 */ /* 0x000f28000c1e1100 */
[----:B------:R-:W-:Y:S04]  /*65780*/  STL [R1+0x5ec0], R50 ;  /* 0x005ec03201007387 */ /* 0x000fe80000100800 */
[----:B---3--:R-:W-:Y:S04]  /*65790*/  STL [R1+0x5ebc], R51 ;  /* 0x005ebc3301007387 */ /* 0x008fe80000100800 */
[----:B--2---:R-:W-:Y:S04]  /*657a0*/  STL [R1+0x5eb8], R52 ;  /* 0x005eb83401007387 */ /* 0x004fe80000100800 */
[----:B----4-:R-:W-:Y:S04]  /*657b0*/  STL [R1+0x5eb4], R53 ;  /* 0x005eb43501007387 */ /* 0x010fe80000100800 */
        /* <DEDUP_REMOVED lines=27> */
[----:B------:R-:W0:Y:S04]  /*65970*/  LDS.U8 R3, [R0+UR4+0x88] ;  /* 0x0000880400037984 */ /* 0x000e280008000000 */
[----:B------:R-:W1:Y:S04]  /*65980*/  LDS.U8 R2, [R0+UR4+0xc8] ;  /* 0x0000c80400027984 */ /* 0x000e680008000000 */
[----:B------:R-:W-:Y:S04]  /*65990*/  LDS.U8 R4, [R0+UR4+0x4c0] ;  /* 0x0004c00400047984 */ /* 0x000fe80008000000 */
[----:B------:R-:W-:Y:S04]  /*659a0*/  LDS.U8 R28, [R0+UR4] ;  /* 0x00000004001c7984 */ /* 0x000fe80008000000 */
[----:B------:R-:W-:Y:S04]  /*659b0*/  LDS.U8 R29, [R0+UR4+0x40] ;  /* 0x00004004001d7984 */ /* 0x000fe80008000000 */
[----:B------:R-:W-:Y:S04]  /*659c0*/  LDS.U8 R54, [R0+UR4+0x8] ;  /* 0x0000080400367984 */ /* 0x000fe80008000000 */
[----:B------:R-:W-:Y:S04]  /*659d0*/  LDS.U8 R55, [R0+UR4+0x48] ;  /* 0x0000480400377984 */ /* 0x000fe80008000000 */
[----:B------:R-:W-:Y:S04]  /*659e0*/  LDS.U8 R56, [R0+UR4+0x400] ;  /* 0x0004000400387984 */ /* 0x000fe80008000000 */
[----:B------:R-:W-:Y:S04]  /*659f0*/  LDS.U8 R57, [R0+UR4+0x440] ;  /* 0x0004400400397984 */ /* 0x000fe80008000000 */
[----:B------:R-:W-:Y:S04]  /*65a00*/  LDS.U8 R58, [R0+UR4+0x408] ;  /* 0x00040804003a7984 */ /* 0x000fe80008000000 */
[----:B0-----:R-:W-:Y:S04]  /*65a10*/  STL [R1+0x1608], R3 ;  /* 0x0016080301007387 */ /* 0x001fe80000100800 */
[----:B-1----:R-:W-:Y:S04]  /*65a20*/  STL [R1+0x1600], R2 ;  /* 0x0016000201007387 */ /* 0x002fe80000100800 */
[----:B------:R-:W0:Y:S04]  /*65a30*/  LDS.U8 R3, [R0+UR4+0x80] ;  /* 0x0000800400037984 */ /* 0x000e280008000000 */
[----:B------:R-:W1:Y:S04]  /*65a40*/  LDS.U8 R2, [R0+UR4+0xc0] ;  /* 0x0000c00400027984 */ /* 0x000e680008000000 */
[----:B------:R-:W-:Y:S01]  /*65a50*/  LDS.U8 R59, [R0+UR4+0x448] ;  /* 0x00044804003b7984 */ /* 0x000fe20008000000 */
[----:B------:R-:W2:Y:S01]  /*65a60*/  S2R R50, SR_TID.X ;  /* 0x0000000000327919 */ /* 0x000ea20000002100 */
[----:B------:R-:W3:Y:S02]  /*65a70*/  S2R R43, SR_TID.X ;  /* 0x00000000002b7919 */ /* 0x000ee40000002100 */
[----:B0-----:R-:W-:Y:S04]  /*65a80*/  STL [R1+0x1614], R3 ;  /* 0x0016140301007387 */ /* 0x001fe80000100800 */
[----:B-1----:R-:W-:Y:S04]  /*65a90*/  STL [R1+0x1610], R2 ;  /* 0x0016100201007387 */ /* 0x002fe80000100800 */
[----:B------:R-:W0:Y:S04]  /*65aa0*/  LDS.U8 R3, [R0+UR4+0x488] ;  /* 0x0004880400037984 */ /* 0x000e280008000000 */
[----:B------:R-:W1:Y:S04]  /*65ab0*/  LDS.U8 R2, [R0+UR4+0x4c8] ;  /* 0x0004c80400027984 */ /* 0x000e680008000000 */
[----:B0-----:R-:W-:Y:S04]  /*65ac0*/  STL [R1+0x1624], R3 ;  /* 0x0016240301007387 */ /* 0x001fe80000100800 */
[----:B-1----:R-:W-:Y:S04]  /*65ad0*/  STL [R1+0x1620], R2 ;  /* 0x0016200201007387 */ /* 0x002fe80000100800 */
[----:B------:R-:W0:Y:S04]  /*65ae0*/  LDS.U8 R2, [R0+UR4+0x480] ;  /* 0x0004800400027984 */ /* 0x000e280008000000 */
[----:B------:R-:W1:Y:S04]  /*65af0*/  LDS.U8 R3, [R0+UR4+0x800] ;  /* 0x0008000400037984 */ /* 0x000e680008000000 */
[----:B0-----:R-:W-:Y:S04]  /*65b00*/  STL [R1+0x1634], R2 ;  /* 0x0016340201007387 */ /* 0x001fe80000100800 */
[----:B------:R-:W0:Y:S04]  /*65b10*/  LDS.U8 R2, [R0+UR4+0x840] ;  /* 0x0008400400027984 */ /* 0x000e280008000000 */
[----:B------:R-:W-:Y:S04]  /*65b20*/  STL [R1+0x162c], R4 ;  /* 0x00162c0401007387 */ /* 0x000fe80000100800 */
[----:B------:R-:W4:Y:S04]  /*65b30*/  LDS.U8 R4, [R0+UR4+0x888] ;  /* 0x0008880400047984 */ /* 0x000f280008000000 */
[----:B-1----:R-:W-:Y:S04]  /*65b40*/  STL [R1+0x184c], R3 ;  /* 0x00184c0301007387 */ /* 0x002fe80000100800 */
[----:B------:R-:W1:Y:S04]  /*65b50*/  LDS.U8 R3, [R0+UR4+0x8c8] ;  /* 0x0008c80400037984 */ /* 0x000e680008000000 */
[----:B0-----:R-:W-:Y:S04]  /*65b60*/  STL [R1+0x1848], R2 ;  /* 0x0018480201007387 */ /* 0x001fe80000100800 */
[----:B------:R-:W0:Y:S04]  /*65b70*/  LDS.U8 R2, [R0+UR4+0x808] ;  /* 0x0008080400027984 */ /* 0x000e280008000000 */
[----:B----4-:R-:W-:Y:S04]  /*65b80*/  STL [R1+0x18cc], R4 ;  /* 0x0018cc0401007387 */ /* 0x010fe80000100800 */
        /* <DEDUP_REMOVED lines=81> */
[----:B0-----:R0:W-:Y:S04]  /*660a0*/  STL [R1+0x42cc], R2 ;  /* 0x0042cc0201007387 */ /* 0x0011e80000100800 */
[----:B----4-:R-:W-:Y:S01]  /*660b0*/  STL [R1+0x4258], R4 ;  /* 0x0042580401007387 */ /* 0x010fe20000100800 */
[----:B0-----:R-:W-:-:S03]  /*660c0*/  LOP3.LUT R2, R0, 0x10, RZ, 0x3c, !PT ;  /* 0x0000001000027812 */ /* 0x001fc600078e3cff */
[----:B------:R-:W0:Y:S04]  /*660d0*/  LDS.U8 R4, [R0+UR4+0x1c80] ;  /* 0x001c800400047984 */ /* 0x000e280008000000 */
[----:B-1----:R-:W-:Y:S04]  /*660e0*/  STL [R1+0x4254], R3 ;  /* 0x0042540301007387 */ /* 0x002fe80000100800 */
[----:B------:R-:W1:Y:S04]  /*660f0*/  LDS.U8 R3, [R0+UR4+0x1cc0] ;  /* 0x001cc00400037984 */ /* 0x000e680008000000 */
[----:B------:R-:W-:Y:S04]  /*66100*/  STL [R1+0x4350], R0 ;  /* 0x0043500001007387 */ /* 0x000fe80000100800 */
[----:B------:R-:W4:Y:S04]  /*66110*/  LDS.U8 R0, [R2+UR4] ;  /* 0x0000000402007984 */ /* 0x000f280008000000 */
[----:B------:R-:W-:Y:S04]  /*66120*/  LDS.U8 R5, [R2+UR4+0x1c48] ;  /* 0x001c480402057984 */ /* 0x000fe80008000000 */
[----:B0-----:R-:W-:Y:S04]  /*66130*/  STL [R1+0x42d8], R4 ;  /* 0x0042d80401007387 */ /* 0x001fe80000100800 */
[----:B------:R-:W0:Y:S04]  /*66140*/  LDS.U8 R4, [R2+UR4+0x40] ;  /* 0x0000400402047984 */ /* 0x000e280008000000 */
[----:B-1----:R-:W-:Y:S04]  /*66150*/  STL [R1+0x42d4], R3 ;  /* 0x0042d40301007387 */ /* 0x002fe80000100800 */
[----:B------:R-:W1:Y:S04]  /*66160*/  LDS.U8 R3, [R2+UR4+0x88] ;  /* 0x0000880402037984 */ /* 0x000e680008000000 */
[----:B----4-:R-:W-:Y:S04]  /*66170*/  STL [R1+0xec0], R0 ;  /* 0x000ec00001007387 */ /* 0x010fe80000100800 */
[----:B------:R-:W4:Y:S04]  /*66180*/  LDS.U8 R0, [R2+UR4+0xc8] ;  /* 0x0000c80402007984 */ /* 0x000f280008000000 */
        /* <DEDUP_REMOVED lines=114> */
[----:B0-----:R2:W-:Y:S04]  /*668b0*/  STL [R1+0x42f0], R4 ;  /* 0x0042f00401007387 */ /* 0x0015e80000100800 */
[----:B-1----:R0:W-:Y:S01]  /*668c0*/  STL [R1+0x42ec], R3 ;  /* 0x0042ec0301007387 */ /* 0x0021e20000100800 */
[----:B--2---:R-:W-:-:S04]  /*668d0*/  SHF.R.U32.HI R4, RZ, 0x2, R50 ;  /* 0x00000002ff047819 */ /* 0x004fc80000011632 */
[----:B------:R-:W-:Y:S01]  /*668e0*/  SGXT.U32 R4, R4, 0x3 ;  /* 0x000000030404781a */ /* 0x000fe20000000000 */
[----:B----4-:R-:W-:Y:S01]  /*668f0*/  STL [R1+0x4278], R0 ;  /* 0x0042780001007387 */ /* 0x010fe20000100800 */
[----:B0-----:R-:W-:-:S03]  /*66900*/  LOP3.LUT R3, R50, 0x3, RZ, 0xc0, !PT ;  /* 0x0000000332037812 */ /* 0x001fc600078ec0ff */
[----:B------:R-:W0:Y:S02]  /*66910*/  LDS.U8 R0, [R2+UR4+0x1c80] ;  /* 0x001c800402007984 */ /* 0x000e240008000000 */
[----:B------:R-:W-:Y:S02]  /*66920*/  IMAD R3, R3, 0x110, RZ ;  /* 0x0000011003037824 */ /* 0x000fe400078e02ff */
[----:B------:R-:W-:Y:S03]  /*66930*/  STL [R1+0x4274], R5 ;  /* 0x0042740501007387 */ /* 0x000fe60000100800 */
[----:B------:R-:W-:Y:S02]  /*66940*/  LOP3.LUT R3, R3, R4, RZ, 0xfc, !PT ;  /* 0x0000000403037212 */ /* 0x000fe400078efcff */
[----:B------:R-:W1:Y:S02]  /*66950*/  LDS.U8 R4, [R2+UR4+0x1cc0] ;  /* 0x001cc00402047984 */ /* 0x000e640008000000 */
[----:B------:R-:W-:-:S05]  /*66960*/  LOP3.LUT R3, R3, 0x20, RZ, 0x3c, !PT ;  /* 0x0000002003037812 */ /* 0x000fca00078e3cff */
[----:B------:R-:W2:Y:S04]  /*66970*/  LDS.U8 R2, [R3+UR4] ;  /* 0x0000000403027984 */ /* 0x000ea80008000000 */
[----:B0-----:R-:W-:Y:S04]  /*66980*/  STL [R1+0x42f8], R0 ;  /* 0x0042f80001007387 */ /* 0x001fe80000100800 */
[----:B------:R-:W0:Y:S04]  /*66990*/  LDS.U8 R0, [R3+UR4+0x40] ;  /* 0x0000400403007984 */ /* 0x000e280008000000 */
[----:B-1----:R-:W-:Y:S04]  /*669a0*/  STL [R1+0x42f4], R4 ;  /* 0x0042f40401007387 */ /* 0x002fe80000100800 */
[----:B------:R-:W1:Y:S04]  /*669b0*/  LDS.U8 R4, [R3+UR4+0x88] ;  /* 0x0000880403047984 */ /* 0x000e680008000000 */
[----:B--2---:R-:W-:Y:S04]  /*669c0*/  STL [R1+0x1150], R2 ;  /* 0x0011500201007387 */ /* 0x004fe80000100800 */
[----:B------:R-:W2:Y:S04]  /*669d0*/  LDS.U8 R2, [R3+UR4+0xc8] ;  /* 0x0000c80403027984 */ /* 0x000ea80008000000 */
        /* <DEDUP_REMOVED lines=17> */
[----:B------:R-:W-:Y:S04]  /*66af0*/  LDS.U8 R2, [R3+UR4+0x408] ;  /* 0x0004080403027984 */ /* 0x000fe80008000000 */
[----:B0-----:R-:W-:Y:S04]  /*66b00*/  STL [R1+0x1814], R0 ;  /* 0x0018140001007387 */ /* 0x001fe80000100800 */
[----:B------:R-:W0:Y:S04]  /*66b10*/  LDS.U8 R0, [R3+UR4+0x448] ;  /* 0x0004480403007984 */ /* 0x000e280008000000 */
[----:B-1----:R-:W-:Y:S04]  /*66b20*/  STL [R1+0x1810], R4 ;  /* 0x0018100401007387 */ /* 0x002fe80000100800 */
[----:B------:R-:W-:Y:S04]  /*66b30*/  LDS.U8 R4, [R3+UR4+0x800] ;  /* 0x0008000403047984 */ /* 0x000fe80008000000 */
[----:B0-----:R-:W-:Y:S04]  /*66b40*/  STL [R1+0x5e38], R0 ;  /* 0x005e380001007387 */ /* 0x001fe80000100800 */
[----:B------:R-:W-:Y:S04]  /*66b50*/  STL [R1+0x118c], R2 ;  /* 0x00118c0201007387 */ /* 0x000fe80000100800 */
[----:B------:R-:W0:Y:S04]  /*66b60*/  LDS.U8 R2, [R3+UR4+0x480] ;  /* 0x0004800403027984 */ /* 0x000e280008000000 */
[----:B------:R-:W1:Y:S04]  /*66b70*/  LDS.U8 R0, [R3+UR4+0x4c0] ;  /* 0x0004c00403007984 */ /* 0x000e680008000000 */
[----:B0-----:R-:W-:Y:S04]  /*66b80*/  STL [R1+0x181c], R2 ;  /* 0x00181c0201007387 */ /* 0x001fe80000100800 */
[----:B------:R-:W0:Y:S04]  /*66b90*/  LDS.U8 R2, [R3+UR4+0x840] ;  /* 0x0008400403027984 */ /* 0x000e280008000000 */
[----:B-1----:R-:W-:Y:S04]  /*66ba0*/  STL [R1+0x1818], R0 ;  /* 0x0018180001007387 */ /* 0x002fe80000100800 */
[----:B------:R-:W1:Y:S04]  /*66bb0*/  LDS.U8 R0, [R3+UR4+0x888] ;  /* 0x0008880403007984 */ /* 0x000e680008000000 */
[----:B------:R-:W-:Y:S04]  /*66bc0*/  STL [R1+0x188c], R4 ;  /* 0x00188c0401007387 */ /* 0x000fe80000100800 */
        /* <DEDUP_REMOVED lines=82> */
[----:B------:R-:W1:Y:S04]  /*670f0*/  LDS.U8 R0, [R3+UR4+0x1c08] ;  /* 0x001c080403007984 */ /* 0x000e680008000000 */
[----:B0-----:R3:W-:Y:S04]  /*67100*/  STL [R1+0x4310], R2 ;  /* 0x0043100201007387 */ /* 0x0017e80000100800 */
[----:B------:R-:W-:Y:S04]  /*67110*/  STL [R1+0x430c], R4 ;  /* 0x00430c0401007387 */ /* 0x000fe80000100800 */
[----:B-1----:R0:W-:Y:S01]  /*67120*/  STL [R1+0x4298], R0 ;  /* 0x0042980001007387 */ /* 0x0021e20000100800 */
[----:B---3--:R-:W-:-:S03]  /*67130*/  SHF.R.U32.HI R2, RZ, 0x2, R43 ;  /* 0x00000002ff027819 */ /* 0x008fc6000001162b */
[----:B------:R-:W-:Y:S01]  /*67140*/  LDS.U8 R4, [R3+UR4+0x1c80] ;  /* 0x001c800403047984 */ /* 0x000fe20008000000 */
[----:B------:R-:W-:Y:S02]  /*67150*/  SGXT.U32 R2, R2, 0x3 ;  /* 0x000000030202781a */ /* 0x000fe40000000000 */
[----:B0-----:R-:W-:-:S05]  /*67160*/  LOP3.LUT R0, R43, 0x3, RZ, 0xc0, !PT ;  /* 0x000000032b007812 */ /* 0x001fca00078ec0ff */
[----:B------:R-:W-:-:S05]  /*67170*/  IMAD R0, R0, 0x110, RZ ;  /* 0x0000011000007824 */ /* 0x000fca00078e02ff */
[----:B------:R-:W-:Y:S02]  /*67180*/  LOP3.LUT R0, R0, R2, RZ, 0xfc, !PT ;  /* 0x0000000200007212 */ /* 0x000fe400078efcff */
[----:B------:R-:W0:Y:S02]  /*67190*/  LDS.U8 R2, [R3+UR4+0x1c48] ;  /* 0x001c480403027984 */ /* 0x000e240008000000 */
[----:B------:R-:W-:Y:S02]  /*671a0*/  LOP3.LUT R0, R0, 0x30, RZ, 0x3c, !PT ;  /* 0x0000003000007812 */ /* 0x000fe400078e3cff */
[----:B------:R-:W1:Y:S04]  /*671b0*/  LDS.U8 R3, [R3+UR4+0x1cc0] ;  /* 0x001cc00403037984 */ /* 0x000e680008000000 */
[----:B0-----:R-:W-:Y:S04]  /*671c0*/  STL [R1+0x4294], R2 ;  /* 0x0042940201007387 */ /* 0x001fe80000100800 */
[----:B------:R-:W0:Y:S04]  /*671d0*/  LDS.U8 R2, [R0+UR4] ;  /* 0x0000000400027984 */ /* 0x000e280008000000 */
[----:B------:R-:W-:Y:S04]  /*671e0*/  STL [R1+0x4318], R4 ;  /* 0x0043180401007387 */ /* 0x000fe80000100800 */
[----:B------:R-:W2:Y:S04]  /*671f0*/  LDS.U8 R4, [R0+UR4+0x40] ;  /* 0x0000400400047984 */ /* 0x000ea80008000000 */
[----:B-1----:R-:W-:Y:S04]  /*67200*/  STL [R1+0x4314], R3 ;  /* 0x0043140301007387 */ /* 0x002fe80000100800 */
[----:B------:R-:W1:Y:S04]  /*67210*/  LDS.U8 R3, [R0+UR4+0x88] ;  /* 0x0000880400037984 */ /* 0x000e680008000000 */
[----:B0-----:R-:W-:Y:S04]  /*67220*/  STL [R1+0x139c], R2 ;  /* 0x00139c0201007387 */ /* 0x001fe80000100800 */
[----:B------:R-:W0:Y:S04]  /*67230*/  LDS.U8 R2, [R0+UR4+0xc8] ;  /* 0x0000c80400027984 */ /* 0x000e280008000000 */
[----:B--2---:R-:W-:Y:S04]  /*67240*/  STL [R1+0x1398], R4 ;  /* 0x0013980401007387 */ /* 0x004fe80000100800 */
        /* <DEDUP_REMOVED lines=108> */
[----:B------:R-:W2:Y:S04]  /*67910*/  LDL.LU R31, [R1+0x17dc] ;  /* 0x0017dc00011f7983 */ /* 0x000ea80000300800 */
[----:B-1----:R-:W-:Y:S04]  /*67920*/  STL [R1+0x42b0], R3 ;  /* 0x0042b00301007387 */ /* 0x002fe80000100800 */
[----:B------:R-:W3:Y:S04]  /*67930*/  LDL.LU R27, [R1+0x17d8] ;  /* 0x0017d800011b7983 */ /* 0x000ee80000300800 */
[----:B------:R-:W1:Y:S04]  /*67940*/  LDS.U8 R3, [R0+UR4+0x1c88] ;  /* 0x001c880400037984 */ /* 0x000e680008000000 */
[----:B------:R-:W4:Y:S04]  /*67950*/  LDS.U8 R4, [R0+UR4+0x1cc8] ;  /* 0x001cc80400047984 */ /* 0x000f280008000000 */
[----:B0-----:R-:W-:Y:S04]  /*67960*/  STL [R1+0x42ac], R2 ;  /* 0x0042ac0201007387 */ /* 0x001fe80000100800 */
        /* <DEDUP_REMOVED lines=22> */
[----:B------:R-:W0:Y:S04]  /*67ad0*/  LDS.U8 R2, [R0+UR4+0x1c08] ;  /* 0x001c080400027984 */ /* 0x000e280008000000 */
[----:B-1----:R-:W-:Y:S04]  /*67ae0*/  STL [R1+0x4330], R3 ;  /* 0x0043300301007387 */ /* 0x002fe80000100800 */
[----:B----4-:R-:W-:Y:S04]  /*67af0*/  STL [R1+0x432c], R4 ;  /* 0x00432c0401007387 */ /* 0x010fe80000100800 */
[----:B------:R-:W1:Y:S04]  /*67b00*/  LDS.U8 R3, [R0+UR4+0x1c48] ;  /* 0x001c480400037984 */ /* 0x000e680008000000 */
[----:B0-----:R-:W-:Y:S04]  /*67b10*/  STL [R1+0x42b8], R2 ;  /* 0x0042b80201007387 */ /* 0x001fe80000100800 */
[----:B------:R-:W0:Y:S04]  /*67b20*/  LDS.U8 R2, [R0+UR4+0x1c80] ;  /* 0x001c800400027984 */ /* 0x000e280008000000 */
[----:B------:R-:W4:Y:S01]  /*67b30*/  LDS.U8 R0, [R0+UR4+0x1cc0] ;  /* 0x001cc00400007984 */ /* 0x000f220008000000 */
[----:B------:R-:W-:Y:S06]  /*67b40*/  BAR.SYNC.DEFER_BLOCKING 0x0 ;  /* 0x0000000000007b1d */ /* 0x000fec0000010000 */
[----:B-1----:R-:W-:Y:S04]  /*67b50*/  STL [R1+0x42b4], R3 ;  /* 0x0042b40301007387 */ /* 0x002fe80000100800 */
[----:B0-----:R-:W-:Y:S04]  /*67b60*/  STL [R1+0x4338], R2 ;  /* 0x0043380201007387 */ /* 0x001fe80000100800 */
[----:B----4-:R0:W-:Y:S04]  /*67b70*/  STL [R1+0x4334], R0 ;  /* 0x0043340001007387 */ /* 0x0101e80000100800 */
[----:B0-----:R-:W4:Y:S04]  /*67b80*/  LDL.LU R0, [R1+0x1730] ;  /* 0x0017300001007983 */ /* 0x001f280000300800 */
[----:B------:R-:W4:Y:S04]  /*67b90*/  LDL.LU R2, [R1+0x171c] ;  /* 0x00171c0001027983 */ /* 0x000f280000300800 */
[----:B------:R-:W4:Y:S04]  /*67ba0*/  LDL.LU R3, [R1+0x1718] ;  /* 0x0017180001037983 */ /* 0x000f280000300800 */
[----:B------:R-:W4:Y:S04]  /*67bb0*/  LDL.LU R4, [R1+0x1714] ;  /* 0x0017140001047983 */ /* 0x000f280000300800 */
[----:B------:R-:W4:Y:S04]  /*67bc0*/  LDL.LU R5, [R1+0x1710] ;  /* 0x0017100001057983 */ /* 0x000f280000300800 */
[----:B------:R-:W4:Y:S04]  /*67bd0*/  LDL.LU R48, [R1+0x16fc] ;  /* 0x0016fc0001307983 */ /* 0x000f280000300800 */
[----:B------:R-:W4:Y:S04]  /*67be0*/  LDL.LU R47, [R1+0x16f8] ;  /* 0x0016f800012f7983 */ /* 0x000f280000300800 */
[----:B------:R-:W4:Y:S04]  /*67bf0*/  LDL.LU R43, [R1+0x16f4] ;  /* 0x0016f400012b7983 */ /* 0x000f280000300800 */
[----:B--2---:R0:W-:Y:S04]  /*67c00*/  STS.U8 [R45+UR4], R31 ;  /* 0x0000001f2d007988 */ /* 0x0041e80008000004 */
[----:B---3--:R1:W-:Y:S04]  /*67c10*/  STS.U8 [R45+UR4+0x20], R27 ;  /* 0x0000201b2d007988 */ /* 0x0083e80008000004 */
[----:B0-----:R-:W2:Y:S04]  /*67c20*/  LDL.LU R31, [R1+0x16f0] ;  /* 0x0016f000011f7983 */ /* 0x001ea80000300800 */
[----:B-1----:R-:W3:Y:S04]  /*67c30*/  LDL.LU R27, [R1+0x16dc] ;  /* 0x0016dc00011b7983 */ /* 0x002ee80000300800 */
[----:B------:R0:W-:Y:S04]  /*67c40*/  STS.U8 [R45+UR4+0x40], R26 ;  /* 0x0000401a2d007988 */ /* 0x0001e80008000004 */
[----:B------:R1:W-:Y:S04]  /*67c50*/  STS.U8 [R45+UR4+0x60], R25 ;  /* 0x000060192d007988 */ /* 0x0003e80008000004 */
[----:B------:R1:W-:Y:S04]  /*67c60*/  STS.U8 [R45+UR4+0x120], R20 ;  /* 0x000120142d007988 */ /* 0x0003e80008000004 */
[----:B0-----:R-:W3:Y:S04]  /*67c70*/  LDL.LU R26, [R1+0x16d8] ;  /* 0x0016d800011a7983 */ /* 0x001ee80000300800 */
[----:B-1----:R-:W3:Y:S04]  /*67c80*/  LDL.LU R25, [R1+0x16d4] ;  /* 0x0016d40001197983 */ /* 0x002ee80000300800 */
[----:B------:R0:W-:Y:S04]  /*67c90*/  STS.U8 [R45+UR4+0x100], R19 ;  /* 0x000100132d007988 */ /* 0x0001e80008000004 */
[----:B------:R-:W3:Y:S04]  /*67ca0*/  LDL.LU R20, [R1+0x16d0] ;  /* 0x0016d00001147983 */ /* 0x000ee80000300800 */
[----:B------:R1:W-:Y:S04]  /*67cb0*/  STS.U8 [R45+UR4+0x160], R18 ;  /* 0x000160122d007988 */ /* 0x0003e80008000004 */
[----:B0-----:R-:W3:Y:S04]  /*67cc0*/  LDL.LU R19, [R1+0x16bc] ;  /* 0x0016bc0001137983 */ /* 0x001ee80000300800 */
[----:B------:R0:W-:Y:S04]  /*67cd0*/  STS.U8 [R45+UR4+0x140], R17 ;  /* 0x000140112d007988 */ /* 0x0001e80008000004 */
[----:B-1----:R-:W3:Y:S04]  /*67ce0*/  LDL.LU R18, [R1+0x16b8] ;  /* 0x0016b80001127983 */ /* 0x002ee80000300800 */
        /* <DEDUP_REMOVED lines=30> */
[----:B-1----:R-:W3:Y:S04]  /*67ed0*/  LDL.LU R50, [R1+0x1638] ;  /* 0x0016380001327983 */ /* 0x002ee80000300800 */
[----:B----4-:R0:W-:Y:S04]  /*67ee0*/  STS.U8 [R45+UR4+0x540], R0 ;  /* 0x000540002d007988 */ /* 0x0101e80008000004 */
[----:B------:R1:W-:Y:S04]  /*67ef0*/  STS.U8 [R45+UR4+0x640], R2 ;  /* 0x000640022d007988 */ /* 0x0003e80008000004 */
[----:B------:R4:W-:Y:S04]  /*67f00*/  STS.U8 [R45+UR4+0x660], R3 ;  /* 0x000660032d007988 */ /* 0x0009e80008000004 */
[----:B0-----:R-:W3:Y:S04]  /*67f10*/  LDL.LU R0, [R1+0x1630] ;  /* 0x0016300001007983 */ /* 0x001ee80000300800 */
[----:B-1----:R-:W3:Y:S04]  /*67f20*/  LDL.LU R2, [R1+0x1628] ;  /* 0x0016280001027983 */ /* 0x002ee80000300800 */
[----:B------:R0:W-:Y:S04]  /*67f30*/  STS.U8 [R45+UR4+0x600], R4 ;  /* 0x000600042d007988 */ /* 0x0001e80008000004 */
[----:B----4-:R-:W4:Y:S04]  /*67f40*/  LDL.LU R3, [R1+0x15fc] ;  /* 0x0015fc0001037983 */ /* 0x010f280000300800 */
[----:B------:R1:W-:Y:S04]  /*67f50*/  STS.U8 [R45+UR4+0x620], R5 ;  /* 0x000620052d007988 */ /* 0x0003e80008000004 */
[----:B0-----:R-:W4:Y:S04]  /*67f60*/  LDL.LU R4, [R1+0x15f8] ;  /* 0x0015f80001047983 */ /* 0x001f280000300800 */
[----:B------:R0:W-:Y:S04]  /*67f70*/  STS.U8 [R45+UR4+0x760], R48 ;  /* 0x000760302d007988 */ /* 0x0001e80008000004 */
[----:B-1----:R-:W4:Y:S04]  /*67f80*/  LDL.LU R5, [R1+0x15f4] ;  /* 0x0015f40001057983 */ /* 0x002f280000300800 */
[----:B------:R1:W-:Y:S04]  /*67f90*/  STS.U8 [R45+UR4+0x740], R47 ;  /* 0x0007402f2d007988 */ /* 0x0003e80008000004 */
[----:B0-----:R-:W4:Y:S04]  /*67fa0*/  LDL.LU R48, [R1+0x15f0] ;  /* 0x0015f00001307983 */ /* 0x001f280000300800 */
[----:B------:R0:W-:Y:S04]  /*67fb0*/  STS.U8 [R45+UR4+0x720], R43 ;  /* 0x0007202b2d007988 */ /* 0x0001e80008000004 */
[----:B-1----:R-:W4:Y:S04]  /*67fc0*/  LDL.LU R47, [R1+0x15dc] ;  /* 0x0015dc00012f7983 */ /* 0x002f280000300800 */
[----:B0-----:R-:W4:Y:S04]  /*67fd0*/  LDL.LU R43, [R1+0x15d8] ;  /* 0x0015d800012b7983 */ /* 0x001f280000300800 */
[----:B--2---:R0:W-:Y:S04]  /*67fe0*/  STS.U8 [R45+UR4+0x700], R31 ;  /* 0x0007001f2d007988 */ /* 0x0041e80008000004 */
[----:B---3--:R1:W-:Y:S04]  /*67ff0*/  STS.U8 [R45+UR4+0x800], R27 ;  /* 0x0008001b2d007988 */ /* 0x0083e80008000004 */
[----:B0-----:R-:W2:Y:S04]  /*68000*/  LDL.LU R31, [R1+0x15d4] ;  /* 0x0015d400011f7983 */ /* 0x001ea80000300800 */
[----:B-1----:R-:W3:Y:S04]  /*68010*/  LDL.LU R27, [R1+0x15d0] ;  /* 0x0015d000011b7983 */ /* 0x002ee80000300800 */
[----:B------:R0:W-:Y:S04]  /*68020*/  STS.U8 [R45+UR4+0x820], R26 ;  /* 0x0008201a2d007988 */ /* 0x0001e80008000004 */
        /* <DEDUP_REMOVED lines=40> */
[----:B0-----:R-:W3:Y:S04]  /*682b0*/  LDL.LU R50, [R1+0x151c] ;  /* 0x00151c0001327983 */ /* 0x001ee80000300800 */
[----:B------:R0:W-:Y:S04]  /*682c0*/  STS.U8 [R45+UR4+0xd60], R0 ;  /* 0x000d60002d007988 */ /* 0x0001e80008000004 */
[----:B------:R1:W-:Y:S04]  /*682d0*/  STS.U8 [R45+UR4+0xd40], R2 ;  /* 0x000d40022d007988 */ /* 0x0003e80008000004 */
[----:B0-----:R-:W3:Y:S04]  /*682e0*/  LDL.LU R0, [R1+0x1518] ;  /* 0x0015180001007983 */ /* 0x001ee80000300800 */
[----:B----4-:R0:W-:Y:S04]  /*682f0*/  STS.U8 [R45+UR4+0xe40], R3 ;  /* 0x000e40032d007988 */ /* 0x0101e80008000004 */
[----:B-1----:R-:W4:Y:S04]  /*68300*/  LDL.LU R2, [R1+0x1514] ;  /* 0x0015140001027983 */ /* 0x002f280000300800 */
        /* <DEDUP_REMOVED lines=8> */
[----:B------:R1:W-:Y:S04]  /*68390*/  STS.U8 [R45+UR4+0xf40], R43 ;  /* 0x000f402b2d007988 */ /* 0x0003e80008000004 */
[----:B0-----:R-:W4:Y:S04]  /*683a0*/  LDL.LU R47, [R1+0x14f0] ;  /* 0x0014f000012f7983 */ /* 0x001f280000300800 */
[----:B-1----:R-:W4:Y:S04]  /*683b0*/  LDL.LU R43, [R1+0x14dc] ;  /* 0x0014dc00012b7983 */ /* 0x002f280000300800 */
        /* <DEDUP_REMOVED lines=47> */
[----:B----4-:R1:W-:Y:S04]  /*686b0*/  STS.U8 [R45+UR4+0x1560], R2 ;  /* 0x001560022d007988 */ /* 0x0103e80008000004 */
        /* <DEDUP_REMOVED lines=60> */
[----:B----4-:R0:W-:Y:S04]  /*68a80*/  STS.U8 [R45+UR4+0x1d20], R0 ;  /* 0x001d20002d007988 */ /* 0x0101e80008000004 */
        /* <DEDUP_REMOVED lines=619> */
[----:B----4-:R-:W-:Y:S04]  /*6b140*/  STS.U8 [R45+UR4+0x6a00], R0 ;  /* 0x006a00002d007988 */ /* 0x010fe80008000004 */
[----:B------:R-:W-:Y:S04]  /*6b150*/  STS.U8 [R45+UR4+0x6a20], R2 ;  /* 0x006a20022d007988 */ /* 0x000fe80008000004 */
[----:B------:R-:W-:Y:S04]  /*6b160*/  STS.U8 [R45+UR4+0x6b60], R3 ;  /* 0x006b60032d007988 */ /* 0x000fe80008000004 */
[----:B------:R-:W-:Y:S04]  /*6b170*/  STS.U8 [R45+UR4+0x6b40], R4 ;  /* 0x006b40042d007988 */ /* 0x000fe80008000004 */
[----:B------:R-:W-:Y:S04]  /*6b180*/  STS.U8 [R45+UR4+0x6b20], R5 ;  /* 0x006b20052d007988 */ /* 0x000fe80008000004 */
[----:B------:R-:W-:Y:S04]  /*6b190*/  STS.U8 [R45+UR4+0x6b00], R48 ;  /* 0x006b00302d007988 */ /* 0x000fe80008000004 */
[----:B------:R-:W-:Y:S04]  /*6b1a0*/  STS.U8 [R45+UR4+0x6c00], R47 ;  /* 0x006c002f2d007988 */ /* 0x000fe80008000004 */
[----:B------:R-:W-:Y:S04]  /*6b1b0*/  STS.U8 [R45+UR4+0x6c20], R43 ;  /* 0x006c202b2d007988 */ /* 0x000fe80008000004 */
[----:B--2---:R-:W-:Y:S04]  /*6b1c0*/  STS.U8 [R45+UR4+0x6c40], R31 ;  /* 0x006c401f2d007988 */ /* 0x004fe80008000004 */
[----:B---3--:R-:W-:Y:S04]  /*6b1d0*/  STS.U8 [R45+UR4+0x6c60], R27 ;  /* 0x006c601b2d007988 */ /* 0x008fe80008000004 */
        /* <DEDUP_REMOVED lines=21> */
[----:B0-----:R-:W2:Y:S04]  /*6b330*/  LDL.LU R50, [R1+0xf4] ;  /* 0x0000f40001327983 */ /* 0x001ea80000300800 */
[----:B------:R-:W3:Y:S04]  /*6b340*/  LDL.LU R51, [R1+0xf0] ;  /* 0x0000f00001337983 */ /* 0x000ee80000300800 */
        /* <DEDUP_REMOVED lines=30> */
[----:B---3--:R1:W-:Y:S04]  /*6b530*/  STS.U8 [R45+UR4+0x7200], R51 ;  /* 0x007200332d007988 */ /* 0x0083e80008000004 */
[----:B----4-:R2:W-:Y:S04]  /*6b540*/  STS.U8 [R45+UR4+0x7220], R52 ;  /* 0x007220342d007988 */ /* 0x0105e80008000004 */
[----:B------:R3:W-:Y:S04]  /*6b550*/  STS.U8 [R45+UR4+0x7360], R53 ;  /* 0x007360352d007988 */ /* 0x0007e80008000004 */
[----:B------:R4:W-:Y:S04]  /*6b560*/  STS.U8 [R45+UR4+0x7340], R61 ;  /* 0x0073403d2d007988 */ /* 0x0009e80008000004 */
[----:B------:R4:W-:Y:S04]  /*6b570*/  STS.U8 [R45+UR4+0x7320], R60 ;  /* 0x0073203c2d007988 */ /* 0x0009e80008000004 */
[----:B0-----:R-:W4:Y:S04]  /*6b580*/  LDL.LU R50, [R1+0x5ec0] ;  /* 0x005ec00001327983 */ /* 0x001f280000300800 */
[----:B------:R0:W-:Y:S04]  /*6b590*/  STS.U8 [R45+UR4+0x7300], R46 ;  /* 0x0073002e2d007988 */ /* 0x0001e80008000004 */
[----:B-1----:R-:W4:Y:S04]  /*6b5a0*/  LDL.LU R51, [R1+0x5ebc] ;  /* 0x005ebc0001337983 */ /* 0x002f280000300800 */
[----:B------:R1:W-:Y:S04]  /*6b5b0*/  STS.U8 [R45+UR4+0x7400], R38 ;  /* 0x007400262d007988 */ /* 0x0003e80008000004 */
[----:B--2---:R-:W2:Y:S04]  /*6b5c0*/  LDL.LU R52, [R1+0x5eb8] ;  /* 0x005eb80001347983 */ /* 0x004ea80000300800 */
[----:B------:R1:W-:Y:S04]  /*6b5d0*/  STS.U8 [R45+UR4+0x7420], R36 ;  /* 0x007420242d007988 */ /* 0x0003e80008000004 */
[----:B---3--:R-:W3:Y:S04]  /*6b5e0*/  LDL.LU R53, [R1+0x5eb4] ;  /* 0x005eb40001357983 */ /* 0x008ee80000300800 */
[----:B------:R1:W-:Y:S04]  /*6b5f0*/  STS.U8 [R45+UR4+0x7440], R34 ;  /* 0x007440222d007988 */ /* 0x0003e80008000004 */
[----:B----4-:R-:W4:Y:S04]  /*6b600*/  LDL.LU R61, [R1+0x5eb0] ;  /* 0x005eb000013d7983 */ /* 0x010f280000300800 */
[----:B------:R1:W-:Y:S04]  /*6b610*/  STS.U8 [R45+UR4+0x7460], R32 ;  /* 0x007460202d007988 */ /* 0x0003e80008000004 */
[----:B------:R-:W4:Y:S04]  /*6b620*/  LDL.LU R60, [R1+0x5eac] ;  /* 0x005eac00013c7983 */ /* 0x000f280000300800 */
[----:B------:R1:W-:Y:S04]  /*6b630*/  STS.U8 [R45+UR4+0x7520], R9 ;  /* 0x007520092d007988 */ /* 0x0003e80008000004 */
[----:B0-----:R-:W4:Y:S04]  /*6b640*/  LDL.LU R46, [R1+0x5ea8] ;  /* 0x005ea800012e7983 */ /* 0x001f280000300800 */
[----:B------:R0:W-:Y:S04]  /*6b650*/  STS.U8 [R45+UR4+0x7500], R10 ;  /* 0x0075000a2d007988 */ /* 0x0001e80008000004 */
[----:B-1----:R-:W4:Y:S04]  /*6b660*/  LDL.LU R38, [R1+0x5ea4] ;  /* 0x005ea40001267983 */ /* 0x002f280000300800 */
[----:B------:R1:W-:Y:S04]  /*6b670*/  STS.U8 [R45+UR4+0x7560], R11 ;  /* 0x0075600b2d007988 */ /* 0x0003e80008000004 */
[----:B------:R-:W4:Y:S04]  /*6b680*/  LDL.LU R36, [R1+0x5ea0] ;  /* 0x005ea00001247983 */ /* 0x000f280000300800 */
[----:B------:R1:W-:Y:S04]  /*6b690*/  STS.U8 [R45+UR4+0x7540], R12 ;  /* 0x0075400c2d007988 */ /* 0x0003e80008000004 */
[----:B------:R-:W4:Y:S04]  /*6b6a0*/  LDL.LU R34, [R1+0x5e9c] ;  /* 0x005e9c0001227983 */ /* 0x000f280000300800 */
[----:B------:R1:W-:Y:S04]  /*6b6b0*/  STS.U8 [R45+UR4+0x7640], R17 ;  /* 0x007640112d007988 */ /* 0x0003e80008000004 */
[----:B------:R-:W4:Y:S04]  /*6b6c0*/  LDL.LU R32, [R1+0x5e98] ;  /* 0x005e980001207983 */ /* 0x000f280000300800 */
        /* <DEDUP_REMOVED lines=16> */
[----:B------:R-:W-:Y:S04]  /*6b7d0*/  STS.U8 [R45+UR4+0x7820], R0 ;  /* 0x007820002d007988 */ /* 0x000fe80008000004 */
[----:B-1----:R-:W4:Y:S04]  /*6b7e0*/  LDL.LU R25, [R1+0x5e74] ;  /* 0x005e740001197983 */ /* 0x002f280000300800 */
[----:B------:R-:W-:Y:S04]  /*6b7f0*/  STS.U8 [R45+UR4+0x7840], R2 ;  /* 0x007840022d007988 */ /* 0x000fe80008000004 */
[----:B------:R-:W4:Y:S04]  /*6b800*/  LDL.LU R26, [R1+0x5e70] ;  /* 0x005e7000011a7983 */ /* 0x000f280000300800 */
[----:B------:R-:W-:Y:S04]  /*6b810*/  STS.U8 [R45+UR4+0x7860], R3 ;  /* 0x007860032d007988 */ /* 0x000fe80008000004 */
[----:B------:R-:W4:Y:S04]  /*6b820*/  LDL.LU R27, [R1+0x5e6c] ;  /* 0x005e6c00011b7983 */ /* 0x000f280000300800 */
[----:B------:R-:W-:Y:S04]  /*6b830*/  STS.U8 [R45+UR4+0x7920], R4 ;  /* 0x007920042d007988 */ /* 0x000fe80008000004 */
[----:B------:R-:W4:Y:S04]  /*6b840*/  LDL.LU R31, [R1+0x5e68] ;  /* 0x005e6800011f7983 */ /* 0x000f280000300800 */
[----:B------:R-:W-:Y:S04]  /*6b850*/  STS.U8 [R45+UR4+0x7900], R5 ;  /* 0x007900052d007988 */ /* 0x000fe80008000004 */
[----:B------:R-:W4:Y:S04]  /*6b860*/  LDL.LU R43, [R1+0x5e64] ;  /* 0x005e6400012b7983 */ /* 0x000f280000300800 */
[----:B------:R0:W-:Y:S04]  /*6b870*/  STS.U8 [R45+UR4+0x7960], R48 ;  /* 0x007960302d007988 */ /* 0x0001e80008000004 */
[----:B------:R1:W-:Y:S04]  /*6b880*/  STS.U8 [R45+UR4+0x7940], R47 ;  /* 0x0079402f2d007988 */ /* 0x0003e80008000004 */
[----:B0-----:R-:W3:Y:S04]  /*6b890*/  LDL.LU R48, [R1+0x1788] ;  /* 0x0017880001307983 */ /* 0x001ee80000300800 */
[----:B------:R-:W4:Y:S04]  /*6b8a0*/  LDL.LU R2, [R1+0x1764] ;  /* 0x0017640001027983 */ /* 0x000f280000300800 */
[----:B------:R-:W4:Y:S04]  /*6b8b0*/  LDL.LU R3, [R1+0x1760] ;  /* 0x0017600001037983 */ /* 0x000f280000300800 */
[----:B------:R-:W4:Y:S04]  /*6b8c0*/  LDL.LU R4, [R1+0x174c] ;  /* 0x00174c0001047983 */ /* 0x000f280000300800 */
[----:B------:R-:W4:Y:S04]  /*6b8d0*/  LDL.LU R5, [R1+0x1748] ;  /* 0x0017480001057983 */ /* 0x000f280000300800 */
[----:B-1----:R-:W4:Y:S04]  /*6b8e0*/  LDL.LU R47, [R1+0x1744] ;  /* 0x00174400012f7983 */ /* 0x002f280000300800 */
[----:B------:R0:W-:Y:S04]  /*6b8f0*/  STS.U8 [R45+UR4+0x7a40], R44 ;  /* 0x007a402c2d007988 */ /* 0x0001e80008000004 */
[----:B------:R1:W-:Y:S04]  /*6b900*/  STS.U8 [R45+UR4+0x7a60], R42 ;  /* 0x007a602a2d007988 */ /* 0x0003e80008000004 */
[----:B------:R1:W-:Y:S04]  /*6b910*/  STS.U8 [R45+UR4+0x7a00], R40 ;  /* 0x007a00282d007988 */ /* 0x0003e80008000004 */
[----:B0-----:R-:W4:Y:S04]  /*6b920*/  LDL.LU R44, [R1+0x1768] ;  /* 0x00176800012c7983 */ /* 0x001f280000300800 */
[----:B-1----:R-:W4:Y:S04]  /*6b930*/  LDL.LU R42, [R1+0x176c] ;  /* 0x00176c00012a7983 */ /* 0x002f280000300800 */
[----:B------:R-:W4:Y:S04]  /*6b940*/  LDL.LU R40, [R1+0x1780] ;  /* 0x0017800001287983 */ /* 0x000f280000300800 */
[----:B------:R0:W-:Y:S04]  /*6b950*/  STS.U8 [R45+UR4+0x7a20], R39 ;  /* 0x007a20272d007988 */ /* 0x0001e80008000004 */
[----:B------:R1:W-:Y:S04]  /*6b960*/  STS.U8 [R45+UR4+0x7b60], R30 ;  /* 0x007b601e2d007988 */ /* 0x0003e80008000004 */
[----:B------:R1:W-:Y:S04]  /*6b970*/  STS.U8 [R45+UR4+0x7b40], R6 ;  /* 0x007b40062d007988 */ /* 0x0003e80008000004 */
[----:B0-----:R-:W4:Y:S04]  /*6b980*/  LDL.LU R39, [R1+0x1784] ;  /* 0x0017840001277983 */ /* 0x001f280000300800 */
[----:B-1----:R-:W3:Y:S04]  /*6b990*/  LDL.LU R30, [R1+0x178c] ;  /* 0x00178c00011e7983 */ /* 0x002ee80000300800 */
[----:B------:R-:W4:Y:S04]  /*6b9a0*/  LDL.LU R6, [R1+0x17a0] ;  /* 0x0017a00001067983 */ /* 0x000f280000300800 */
[----:B------:R0:W-:Y:S04]  /*6b9b0*/  STS.U8 [R45+UR4+0x7b20], R7 ;  /* 0x007b20072d007988 */ /* 0x0001e80008000004 */
[----:B------:R1:W-:Y:S04]  /*6b9c0*/  STS.U8 [R45+UR4+0x7b00], R8 ;  /* 0x007b00082d007988 */ /* 0x0003e80008000004 */
[----:B------:R1:W-:Y:S04]  /*6b9d0*/  STS.U8 [R45+UR4+0x7c00], R13 ;  /* 0x007c000d2d007988 */ /* 0x0003e80008000004 */
[----:B0-----:R-:W3:Y:S04]  /*6b9e0*/  LDL.LU R7, [R1+0x17a4] ;  /* 0x0017a40001077983 */ /* 0x001ee80000300800 */
[----:B-1----:R-:W4:Y:S04]  /*6b9f0*/  LDL.LU R8, [R1+0x17a8] ;  /* 0x0017a80001087983 */ /* 0x002f280000300800 */
[----:B------:R-:W3:Y:S04]  /*6ba00*/  LDL.LU R13, [R1+0x17ac] ;  /* 0x0017ac00010d7983 */ /* 0x000ee80000300800 */
[----:B------:R0:W-:Y:S04]  /*6ba10*/  STS.U8 [R45+UR4+0x7c20], R14 ;  /* 0x007c200e2d007988 */ /* 0x0001e80008000004 */
[----:B------:R1:W-:Y:S04]  /*6ba20*/  STS.U8 [R45+UR4+0x7c40], R15 ;  /* 0x007c400f2d007988 */ /* 0x0003e80008000004 */
[----:B------:R1:W-:Y:S04]  /*6ba30*/  STS.U8 [R45+UR4+0x7c60], R16 ;  /* 0x007c60102d007988 */ /* 0x0003e80008000004 */
[----:B0-----:R-:W4:Y:S04]  /*6ba40*/  LDL.LU R14, [R1+0x17c0] ;  /* 0x0017c000010e7983 */ /* 0x001f280000300800 */
[----:B-1----:R-:W3:Y:S04]  /*6ba50*/  LDL.LU R15, [R1+0x17c4] ;  /* 0x0017c400010f7983 */ /* 0x002ee80000300800 */
[----:B------:R-:W4:Y:S04]  /*6ba60*/  LDL.LU R16, [R1+0x17c8] ;  /* 0x0017c80001107983 */ /* 0x000f280000300800 */
[----:B------:R0:W-:Y:S04]  /*6ba70*/  STS.U8 [R45+UR4+0x7d20], R21 ;  /* 0x007d20152d007988 */ /* 0x0001e80008000004 */
[----:B0-----:R-:W3:Y:S01]  /*6ba80*/  LDL.LU R21, [R1+0x17cc] ;  /* 0x0017cc0001157983 */ /* 0x001ee20000300800 */
[----:B------:R-:W0:Y:S03]  /*6ba90*/  S2R R0, SR_TID.X ;  /* 0x0000000000007919 */ /* 0x000e260000002100 */
[----:B------:R1:W-:Y:S04]  /*6baa0*/  STS.U8 [R45+UR4+0x7d00], R22 ;  /* 0x007d00162d007988 */ /* 0x0003e80008000004 */
[----:B-1----:R-:W4:Y:S01]  /*6bab0*/  LDL.LU R45, [R1+0x5e60] ;  /* 0x005e6000012d7983 */ /* 0x002f220000300800 */
[----:B0-----:R-:W-:-:S05]  /*6bac0*/  LOP3.LUT R22, R0, 0x1f, RZ, 0xc0, !PT ;  /* 0x0000001f00167812 */ /* 0x001fca00078ec0ff */
[----:B------:R-:W-:Y:S04]  /*6bad0*/  STS.U8 [R22+UR4+0x7d60], R23 ;  /* 0x007d601716007988 */ /* 0x000fe80008000004 */
[----:B------:R-:W-:Y:S01]  /*6bae0*/  STS.U8 [R22+UR4+0x7d40], R24 ;  /* 0x007d401816007988 */ /* 0x000fe20008000004 */
[----:B------:R-:W-:-:S03]  /*6baf0*/  LOP3.LUT R0, R22, 0x10, RZ, 0x3c, !PT ;  /* 0x0000001016007812 */ /* 0x000fc600078e3cff */
        /* <DEDUP_REMOVED lines=47> */
[----:B------:R-:W4:Y:S04]  /*6bdf0*/  LDL.LU R30, [R1+0x16a0] ;  /* 0x0016a000011e7983 */ /* 0x000f280000300800 */
        /* <DEDUP_REMOVED lines=10> */
[----:B---3--:R-:W-:Y:S04]  /*6bea0*/  STS.U8 [R0+UR4+0x5a0], R52 ;  /* 0x0005a03400007988 */ /* 0x008fe80008000004 */
[----:B----4-:R-:W-:Y:S04]  /*6beb0*/  STS.U8 [R0+UR4+0x580], R51 ;  /* 0x0005803300007988 */ /* 0x010fe80008000004 */
[----:B0-----:R-:W2:Y:S04]  /*6bec0*/  LDL.LU R48, [R1+0x1648] ;  /* 0x0016480001307983 */ /* 0x001ea80000300800 */
        /* <DEDUP_REMOVED lines=47> */
[----:B------:R-:W4:Y:S04]  /*6c1c0*/  LDL.LU R30, [R1+0x1584] ;  /* 0x00158400011e7983 */ /* 0x000f280000300800 */
[----:B--2---:R0:W-:Y:S04]  /*6c1d0*/  STS.U8 [R0+UR4+0xca0], R48 ;  /* 0x000ca03000007988 */ /* 0x0041e80008000004 */
[----:B0-----:R-:W2:Y:S04]  /*6c1e0*/  LDL.LU R48, [R1+0x1580] ;  /* 0x0015800001307983 */ /* 0x001ea80000300800 */
[----:B------:R-:W2:Y:S04]  /*6c1f0*/  LDL.LU R39, [R1+0x156c] ;  /* 0x00156c0001277983 */ /* 0x000ea80000300800 */
[----:B------:R-:W2:Y:S04]  /*6c200*/  LDL.LU R40, [R1+0x1568] ;  /* 0x0015680001287983 */ /* 0x000ea80000300800 */
[----:B------:R-:W2:Y:S04]  /*6c210*/  LDL.LU R42, [R1+0x1564] ;  /* 0x00156400012a7983 */ /* 0x000ea80000300800 */
[----:B------:R-:W2:Y:S04]  /*6c220*/  LDL.LU R44, [R1+0x1560] ;  /* 0x00156000012c7983 */ /* 0x000ea80000300800 */
[----:B------:R-:W2:Y:S04]  /*6c230*/  LDL.LU R2, [R1+0x154c] ;  /* 0x00154c0001027983 */ /* 0x000ea80000300800 */
[----:B------:R-:W2:Y:S04]  /*6c240*/  LDL.LU R3, [R1+0x1548] ;  /* 0x0015480001037983 */ /* 0x000ea80000300800 */
[----:B------:R-:W2:Y:S04]  /*6c250*/  LDL.LU R4, [R1+0x1544] ;  /* 0x0015440001047983 */ /* 0x000ea80000300800 */
[----:B------:R-:W2:Y:S04]  /*6c260*/  LDL.LU R5, [R1+0x1540] ;  /* 0x0015400001057983 */ /* 0x000ea80000300800 */
[----:B---3--:R0:W-:Y:S04]  /*6c270*/  STS.U8 [R0+UR4+0xcc0], R47 ;  /* 0x000cc02f00007988 */ /* 0x0081e80008000004 */
        /* <DEDUP_REMOVED lines=21> */
[----:B--2---:R0:W-:Y:S04]  /*6c3d0*/  STS.U8 [R0+UR4+0x11c0], R48 ;  /* 0x0011c03000007988 */ /* 0x0041e80008000004 */
[----:B0-----:R-:W2:Y:S04]  /*6c3e0*/  LDL.LU R48, [R1+0x1528] ;  /* 0x0015280001307983 */ /* 0x001ea80000300800 */
        /* <DEDUP_REMOVED lines=27> */
[----:B---3--:R0:W-:Y:S04]  /*6c5a0*/  STS.U8 [R0+UR4+0x1480], R47 ;  /* 0x0014802f00007988 */ /* 0x0081e80008000004 */
        /* <DEDUP_REMOVED lines=10> */
[----:B--2---:R0:W-:Y:S04]  /*6c650*/  STS.U8 [R0+UR4+0x14a0], R48 ;  /* 0x0014a03000007988 */ /* 0x0041e80008000004 */
[----:B----4-:R-:W-:Y:S04]  /*6c660*/  STS.U8 [R0+UR4+0x14c0], R52 ;  /* 0x0014c03400007988 */ /* 0x010fe80008000004 */
[----:B------:R-:W-:Y:S04]  /*6c670*/  STS.U8 [R0+UR4+0x14e0], R51 ;  /* 0x0014e03300007988 */ /* 0x000fe80008000004 */
        /* <DEDUP_REMOVED lines=18> */
[----:B---3--:R-:W-:Y:S04]  /*6c7a0*/  STS.U8 [R0+UR4+0x1980], R30 ;  /* 0x0019801e00007988 */ /* 0x008fe80008000004 */
        /* <DEDUP_REMOVED lines=659> */
[----:B0-----:R-:W2:Y:S04]  /*6f0e0*/  LDL.LU R48, [R1+0x108] ;  /* 0x0001080001307983 */ /* 0x001ea80000300800 */
        /* <DEDUP_REMOVED lines=32> */
[----:B---3--:R0:W-:Y:S04]  /*6f2f0*/  STS.U8 [R0+UR4+0x7180], R47 ;  /* 0x0071802f00007988 */ /* 0x0081e80008000004 */
        /* <DEDUP_REMOVED lines=30> */
[----:B------:R-:W4:Y:S04]  /*6f4e0*/  LDL.LU R44, [R1] ;  /* 0x00000000012c7983 */ /* 0x000f280000300800 */
[----:B--2---:R0:W-:Y:S04]  /*6f4f0*/  STS.U8 [R0+UR4+0x71e0], R47 ;  /* 0x0071e02f00007988 */ /* 0x0041e80008000004 */
[----:B---3--:R1:W-:Y:S04]  /*6f500*/  STS.U8 [R0+UR4+0x71c0], R48 ;  /* 0x0071c03000007988 */ /* 0x0083e80008000004 */
[----:B----4-:R2:W-:Y:S04]  /*6f510*/  STS.U8 [R0+UR4+0x72c0], R5 ;  /* 0x0072c00500007988 */ /* 0x0105e80008000004 */
[----:B0-----:R-:W3:Y:S04]  /*6f520*/  LDL.LU R47, [R1+0x5e5c] ;  /* 0x005e5c00012f7983 */ /* 0x001ee80000300800 */
[----:B-1----:R-:W4:Y:S04]  /*6f530*/  LDL.LU R48, [R1+0x5e58] ;  /* 0x005e580001307983 */ /* 0x002f280000300800 */
[----:B--2---:R-:W2:Y:S04]  /*6f540*/  LDL.LU R5, [R1+0x5e54] ;  /* 0x005e540001057983 */ /* 0x004ea80000300800 */
[----:B------:R0:W-:Y:S04]  /*6f550*/  STS.U8 [R0+UR4+0x72e0], R4 ;  /* 0x0072e00400007988 */ /* 0x0001e80008000004 */
[----:B------:R1:W-:Y:S04]  /*6f560*/  STS.U8 [R0+UR4+0x7280], R3 ;  /* 0x0072800300007988 */ /* 0x0003e80008000004 */
[----:B------:R1:W-:Y:S04]  /*6f570*/  STS.U8 [R0+UR4+0x72a0], R2 ;  /* 0x0072a00200007988 */ /* 0x0003e80008000004 */
[----:B0-----:R-:W2:Y:S04]  /*6f580*/  LDL.LU R4, [R1+0x5e50] ;  /* 0x005e500001047983 */ /* 0x001ea80000300800 */
[----:B-1----:R-:W2:Y:S04]  /*6f590*/  LDL.LU R3, [R1+0x5e4c] ;  /* 0x005e4c0001037983 */ /* 0x002ea80000300800 */
[----:B------:R-:W2:Y:S04]  /*6f5a0*/  LDL.LU R2, [R1+0x5e48] ;  /* 0x005e480001027983 */ /* 0x000ea80000300800 */
        /* <DEDUP_REMOVED lines=19> */
[----:B0-----:R-:W2:Y:S04]  /*6f6e0*/  LDL R7, [R1+0x9a4] ;  /* 0x0009a40001077983 */ /* 0x001ea80000100800 */
        /* <DEDUP_REMOVED lines=28> */
[----:B----4-:R-:W-:Y:S04]  /*6f8b0*/  STS.U8 [R0+UR4+0x7ea0], R48 ;  /* 0x007ea03000007988 */ /* 0x010fe80008000004 */
[----:B--2---:R0:W-:Y:S04]  /*6f8c0*/  STS.U8 [R0+UR4+0x7fe0], R5 ;  /* 0x007fe00500007988 */ /* 0x0041e80008000004 */
[----:B------:R-:W-:Y:S04]  /*6f8d0*/  STS.U8 [R0+UR4+0x7fc0], R4 ;  /* 0x007fc00400007988 */ /* 0x000fe80008000004 */
[----:B------:R-:W-:Y:S04]  /*6f8e0*/  STS.U8 [R0+UR4+0x7fa0], R3 ;  /* 0x007fa00300007988 */ /* 0x000fe80008000004 */
[----:B------:R-:W-:Y:S01]  /*6f8f0*/  STS.U8 [R0+UR4+0x7f80], R2 ;  /* 0x007f800200007988 */ /* 0x000fe20008000004 */
[----:B------:R-:W-:Y:S06]  /*6f900*/  BAR.SYNC.DEFER_BLOCKING 0x0 ;  /* 0x0000000000007b1d */ /* 0x000fec0000010000 */
[----:B------:R-:W1:Y:S04]  /*6f910*/  LDSM.16.M88.4 R12, [R7+UR4] ;  /* 0x00000004070c783b */ /* 0x000e680008000200 */
[----:B------:R-:W-:Y:S04]  /*6f920*/  LDSM.16.M88.4 R16, [R7+UR4+0xc00] ;  /* 0x000c00040710783b */ /* 0x000fe80008000200 */
[----:B------:R-:W-:Y:S01]  /*6f930*/  LDSM.16.M88.4 R24, [R7+UR4+0x1000] ;  /* 0x001000040718783b */ /* 0x000fe20008000200 */
[----:B0-----:R-:W-:-:S03]  /*6f940*/  IMAD R5, R29, 0x100, R28 ;  /* 0x000001001d057824 */ /* 0x001fc600078e021c */
[----:B------:R-:W-:Y:S04]  /*6f950*/  LDSM.16.M88.4 R36, [R7+UR4+0x1c00] ;  /* 0x001c00040724783b */ /* 0x000fe80008000200 */
[----:B------:R-:W-:Y:S04]  /*6f960*/  LDSM.16.M88.4 R40, [R7+UR4+0x2000] ;  /* 0x002000040728783b */ /* 0x000fe80008000200 */
[----:B-1----:R-:W-:Y:S01]  /*6f970*/  STL.64 [R1+0xc60], R12 ;  /* 0x000c600c01007387 */ /* 0x002fe20000100a00 */
[----:B------:R-:W-:Y:S02]  /*6f980*/  IMAD.MOV.U32 R8, RZ, RZ, R12 ;  /* 0x000000ffff087224 */ /* 0x000fe400078e000c */
[----:B------:R-:W-:Y:S01]  /*6f990*/  IMAD.MOV.U32 R9, RZ, RZ, R13 ;  /* 0x000000ffff097224 */ /* 0x000fe200078e000d */
[----:B------:R-:W-:Y:S04]  /*6f9a0*/  STL.64 [R1+0xc68], R14 ;  /* 0x000c680e01007387 */ /* 0x000fe80000100a00 */
[----:B------:R-:W0:Y:S04]  /*6f9b0*/  LDSM.16.M88.4 R12, [R7+UR4+0x400] ;  /* 0x00040004070c783b */ /* 0x000e280008000200 */
[----:B0-----:R-:W-:Y:S01]  /*6f9c0*/  STL.64 [R1+0xc70], R12 ;  /* 0x000c700c01007387 */ /* 0x001fe20000100a00 */
[----:B------:R-:W-:-:S02]  /*6f9d0*/  IMAD.MOV.U32 R22, RZ, RZ, R12 ;  /* 0x000000ffff167224 */ /* 0x000fc400078e000c */
[----:B------:R-:W-:Y:S01]  /*6f9e0*/  IMAD.MOV.U32 R0, RZ, RZ, R13 ;  /* 0x000000ffff007224 */ /* 0x000fe200078e000d */
[----:B------:R-:W-:Y:S04]  /*6f9f0*/  STL.64 [R1+0xc78], R14 ;  /* 0x000c780e01007387 */ /* 0x000fe80000100a00 */
[----:B------:R-:W0:Y:S01]  /*6fa00*/  LDSM.16.M88.4 R12, [R7+UR4+0x800] ;  /* 0x00080004070c783b */ /* 0x000e220008000200 */
[----:B------:R-:W-:-:S03]  /*6fa10*/  IMAD.MOV.U32 R6, RZ, RZ, R17 ;  /* 0x000000ffff067224 */ /* 0x000fc600078e0011 */
[----:B0-----:R0:W-:Y:S01]  /*6fa20*/  STL.64 [R1+0xc80], R12 ;  /* 0x000c800c01007387 */ /* 0x0011e20000100a00 */
[----:B------:R-:W-:-:S03]  /*6fa30*/  IMAD.MOV.U32 R11, RZ, RZ, R12 ;  /* 0x000000ffff0b7224 */ /* 0x000fc600078e000c */
[----:B------:R-:W-:Y:S04]  /*6fa40*/  STL.64 [R1+0xc88], R14 ;  /* 0x000c880e01007387 */ /* 0x000fe80000100a00 */
[----:B------:R1:W-:Y:S04]  /*6fa50*/  STL.64 [R1+0xca0], R16 ;  /* 0x000ca01001007387 */ /* 0x0003e80000100a00 */
[----:B------:R-:W-:Y:S01]  /*6fa60*/  STL.64 [R1+0xca8], R18 ;  /* 0x000ca81201007387 */ /* 0x000fe20000100a00 */
[----:B0-----:R-:W-:-:S03]  /*6fa70*/  IMAD.MOV.U32 R12, RZ, RZ, R16 ;  /* 0x000000ffff0c7224 */ /* 0x001fc600078e0010 */
[----:B------:R-:W-:Y:S01]  /*6fa80*/  STL.64 [R1+0xcc0], R24 ;  /* 0x000cc01801007387 */ /* 0x000fe20000100a00 */
[----:B-1----:R-:W-:-:S03]  /*6fa90*/  IMAD.MOV.U32 R16, RZ, RZ, R24 ;  /* 0x000000ffff107224 */ /* 0x002fc600078e0018 */
[----:B------:R-:W-:Y:S01]  /*6faa0*/  STL.64 [R1+0xcc8], R26 ;  /* 0x000cc81a01007387 */ /* 0x000fe20000100a00 */
[----:B------:R-:W-:-:S03]  /*6fab0*/  IMAD.MOV.U32 R17, RZ, RZ, R25 ;  /* 0x000000ffff117224 */ /* 0x000fc600078e0019 */
[----:B------:R-:W0:Y:S04]  /*6fac0*/  LDSM.16.M88.4 R24, [R7+UR4+0x1400] ;  /* 0x001400040718783b */ /* 0x000e280008000200 */
[----:B0-----:R-:W-:Y:S01]  /*6fad0*/  STL.64 [R1+0xcf0], R24 ;  /* 0x000cf01801007387 */ /* 0x001fe20000100a00 */
[----:B------:R-:W-:Y:S02]  /*6fae0*/  IMAD.MOV.U32 R21, RZ, RZ, R24 ;  /* 0x000000ffff157224 */ /* 0x000fe400078e0018 */
[----:B------:R-:W-:Y:S01]  /*6faf0*/  IMAD.MOV.U32 R20, RZ, RZ, R25 ;  /* 0x000000ffff147224 */ /* 0x000fe200078e0019 */
[----:B------:R-:W-:Y:S04]  /*6fb00*/  STL.64 [R1+0xcf8], R26 ;  /* 0x000cf81a01007387 */ /* 0x000fe80000100a00 */
[----:B------:R-:W0:Y:S04]  /*6fb10*/  LDSM.16.M88.4 R24, [R7+UR4+0x1800] ;  /* 0x001800040718783b */ /* 0x000e280008000200 */
[----:B0-----:R0:W-:Y:S04]  /*6fb20*/  STL.64 [R1+0xce0], R24 ;  /* 0x000ce01801007387 */ /* 0x0011e80000100a00 */
[----:B------:R-:W-:Y:S04]  /*6fb30*/  STL.64 [R1+0xce8], R26 ;  /* 0x000ce81a01007387 */ /* 0x000fe80000100a00 */
[----:B------:R-:W2:Y:S04]  /*6fb40*/  LDL.LU.64 R28, [R1+0x7f0] ;  /* 0x0007f000011c7983 */ /* 0x000ea80000300a00 */
[----:B------:R-:W2:Y:S01]  /*6fb50*/  LDL.LU.64 R30, [R1+0x7f8] ;  /* 0x0007f800011e7983 */ /* 0x000ea20000300a00 */
[----:B------:R-:W-:-:S02]  /*6fb60*/  IMAD.MOV.U32 R19, RZ, RZ, R24 ;  /* 0x000000ffff137224 */ /* 0x000fc400078e0018 */
[----:B0-----:R-:W-:Y:S01]  /*6fb70*/  IMAD.MOV.U32 R24, RZ, RZ, R36 ;  /* 0x000000ffff187224 */ /* 0x001fe200078e0024 */
[----:B------:R0:W-:Y:S01]  /*6fb80*/  STL.64 [R1+0xc90], R36 ;  /* 0x000c902401007387 */ /* 0x0001e20000100a00 */
[----:B------:R-:W-:-:S03]  /*6fb90*/  IMAD.MOV.U32 R15, RZ, RZ, R37 ;  /* 0x000000ffff0f7224 */ /* 0x000fc600078e0025 */
[----:B------:R1:W-:Y:S04]  /*6fba0*/  STL.64 [R1+0xc98], R38 ;  /* 0x000c982601007387 */ /* 0x0003e80000100a00 */
[----:B0-----:R-:W3:Y:S04]  /*6fbb0*/  LDL.LU.64 R36, [R1+0x7e0] ;  /* 0x0007e00001247983 */ /* 0x001ee80000300a00 */
[----:B-1----:R-:W3:Y:S01]  /*6fbc0*/  LDL.LU.64 R38, [R1+0x7e8] ;  /* 0x0007e80001267983 */ /* 0x002ee20000300a00 */
[----:B------:R-:W-:Y:S02]  /*6fbd0*/  IMAD.MOV.U32 R10, RZ, RZ, R13 ;  /* 0x000000ffff0a7224 */ /* 0x000fe400078e000d */
[----:B------:R-:W-:Y:S01]  /*6fbe0*/  IMAD.MOV.U32 R14, RZ, RZ, R40 ;  /* 0x000000ffff0e7224 */ /* 0x000fe200078e0028 */
[----:B------:R-:W-:Y:S01]  /*6fbf0*/  STL.64 [R1+0xcb0], R40 ;  /* 0x000cb02801007387 */ /* 0x000fe20000100a00 */
[----:B------:R-:W-:-:S03]  /*6fc00*/  IMAD.MOV.U32 R13, RZ, RZ, R41 ;  /* 0x000000ffff0d7224 */ /* 0x000fc600078e0029 */
[----:B------:R-:W-:Y:S04]  /*6fc10*/  STL.64 [R1+0xcb8], R42 ;  /* 0x000cb82a01007387 */ /* 0x000fe80000100a00 */
[----:B------:R-:W0:Y:S01]  /*6fc20*/  LDSM.16.M88.4 R40, [R7+UR4+0x2400] ;  /* 0x002400040728783b */ /* 0x000e220008000200 */
[----:B------:R-:W-:Y:S02]  /*6fc30*/  IMAD R2, R55, 0x100, R54 ;  /* 0x0000010037027824 */ /* 0x000fe400078e0236 */
[----:B------:R-:W-:Y:S02]  /*6fc40*/  IMAD R3, R57, 0x100, R56 ;  /* 0x0000010039037824 */ /* 0x000fe400078e0238 */
[----:B------:R-:W-:Y:S01]  /*6fc50*/  IMAD R4, R59, 0x100, R58 ;  /* 0x000001003b047824 */ /* 0x000fe200078e023a */
[----:B------:R-:W-:-:S02]  /*6fc60*/  F2FP.F16.E4M3.UNPACK_B R32, R5 ;  /* 0x00000005ff20723e */ /* 0x000fc400020006ff */
[----:B------:R-:W-:Y:S02]  /*6fc70*/  F2FP.F16.E4M3.UNPACK_B R33, R2 ;  /* 0x00000002ff21723e */ /* 0x000fe400020006ff */
[----:B------:R-:W-:Y:S02]  /*6fc80*/  F2FP.F16.E4M3.UNPACK_B R34, R3 ;  /* 0x00000003ff22723e */ /* 0x000fe400020006ff */
[----:B------:R-:W-:Y:S02]  /*6fc90*/  F2FP.F16.E4M3.UNPACK_B R35, R4 ;  /* 0x00000004ff23723e */ /* 0x000fe400020006ff */
[----:B------:R-:W-:Y:S02]  /*6fca0*/  F2FP.F16.E4M3.UNPACK_B R8, R8 ;  /* 0x00000008ff08723e */ /* 0x000fe400020006ff */
[----:B------:R-:W-:Y:S02]  /*6fcb0*/  F2FP.F16.E4M3.UNPACK_B R9, R9 ;  /* 0x00000009ff09723e */ /* 0x000fe400020006ff */
[----:B------:R-:W-:-:S02]  /*6fcc0*/  F2FP.F16.E4M3.UNPACK_B R4, R22 ;  /* 0x00000016ff04723e */ /* 0x000fc400020006ff */
[----:B------:R-:W-:Y:S01]  /*6fcd0*/  F2FP.F16.E4M3.UNPACK_B R5, R0 ;  /* 0x00000000ff05723e */ /* 0x000fe200020006ff */
[----:B0-----:R-:W-:Y:S04]  /*6fce0*/  STL.64 [R1+0xcd0], R40 ;  /* 0x000cd02801007387 */ /* 0x001fe80000100a00 */
[----:B------:R-:W-:Y:S04]  /*6fcf0*/  STL.64 [R1+0xcd8], R42 ;  /* 0x000cd82a01007387 */ /* 0x000fe80000100a00 */
[----:B------:R-:W-:Y:S04]  /*6fd00*/  STL.64 [R1+0x20], R8 ;  /* 0x0000200801007387 */ /* 0x000fe80000100a00 */
[----:B------:R-:W-:Y:S01]  /*6fd10*/  STL [R1+0x18], R4 ;  /* 0x0000180401007387 */ /* 0x000fe20000100800 */
[----:B------:R-:W-:-:S02]  /*6fd20*/  IMAD.MOV.U32 R2, RZ, RZ, R40 ;  /* 0x000000ffff027224 */ /* 0x000fc400078e0028 */
[----:B------:R-:W-:Y:S02]  /*6fd30*/  IMAD.MOV.U32 R3, RZ, RZ, R41 ;  /* 0x000000ffff037224 */ /* 0x000fe400078e0029 */
[----:B------:R-:W0:Y:S01]  /*6fd40*/  LDSM.16.M88.4 R40, [R7+UR4+0x2800] ;  /* 0x002800040728783b */ /* 0x000e220008000200 */
[----:B------:R-:W-:Y:S01]  /*6fd50*/  IMAD.MOV.U32 R0, RZ, RZ, R9 ;  /* 0x000000ffff007224 */ /* 0x000fe200078e0009 */
[----:B------:R-:W-:Y:S02]  /*6fd60*/  F2FP.F16.E4M3.UNPACK_B R22, R11 ;  /* 0x0000000bff16723e */ /* 0x000fe400020006ff */
[----:B------:R-:W-:Y:S01]  /*6fd70*/  F2FP.F16.E4M3.UNPACK_B R23, R10 ;  /* 0x0000000aff17723e */ /* 0x000fe200020006ff */
[----:B--2---:R-:W-:-:S15]  /*6fd80*/  HMMA.16816.F32 R28, R32, R8, R28 ;  /* 0x00000008201c723c */ /* 0x004fde000000181c */
[----:B------:R-:W-:-:S08]  /*6fd90*/  NOP ;  /* 0x0000000000007918 */ /* 0x000fd00000000000 */
[----:B------:R1:W-:Y:S04]  /*6fda0*/  STL.64 [R1+0x40], R28 ;  /* 0x0000401c01007387 */ /* 0x0003e80000100a00 */
[----:B------:R2:W-:Y:S04]  /*6fdb0*/  STL.64 [R1+0x48], R30 ;  /* 0x0000481e01007387 */ /* 0x0005e80000100a00 */
[----:B-1----:R-:W4:Y:S04]  /*6fdc0*/  LDL.LU.64 R28, [R1+0x7d0] ;  /* 0x0007d000011c7983 */ /* 0x002f280000300a00 */
[----:B------:R-:W-:Y:S04]  /*6fdd0*/  STL [R1+0x1c], R5 ;  /* 0x00001c0501007387 */ /* 0x000fe80000100800 */
[----:B--2---:R-:W4:Y:S01]  /*6fde0*/  LDL.LU.64 R30, [R1+0x7d8] ;  /* 0x0007d800011e7983 */ /* 0x004f220000300a00 */
[----:B---3--:R-:W-:Y:S03]  /*6fdf0*/  HMMA.16816.F32 R36, R32, R4, R36 ;  /* 0x000000042024723c */ /* 0x008fe60000001824 */
[----:B------:R-:W-:Y:S04]  /*6fe00*/  STL [R1+0x5e3c], R0 ;  /* 0x005e3c0001007387 */ /* 0x000fe80000100800 */
[----:B0-----:R-:W-:Y:S04]  /*6fe10*/  STL.64 [R1+0xd00], R40 ;  /* 0x000d002801007387 */ /* 0x001fe80000100a00 */
[----:B------:R-:W-:Y:S04]  /*6fe20*/  STL.64 [R1+0xd08], R42 ;  /* 0x000d082a01007387 */ /* 0x000fe80000100a00 */
[----:B------:R-:W-:Y:S08]  /*6fe30*/  STL [R1+0x10], R22 ;  /* 0x0000101601007387 */ /* 0x000ff00000100800 */
[----:B------:R0:W-:Y:S04]  /*6fe40*/  STL.64 [R1+0x50], R36 ;  /* 0x0000502401007387 */ /* 0x0001e80000100a00 */
[----:B------:R1:W-:Y:S04]  /*6fe50*/  STL.64 [R1+0x58], R38 ;  /* 0x0000582601007387 */ /* 0x0003e80000100a00 */
[----:B0-----:R-:W2:Y:S04]  /*6fe60*/  LDL.LU.64 R36, [R1+0x7c0] ;  /* 0x0007c00001247983 */ /* 0x001ea80000300a00 */
[----:B------:R-:W-:Y:S04]  /*6fe70*/  STL [R1+0x14], R23 ;  /* 0x0000141701007387 */ /* 0x000fe80000100800 */
[----:B-1----:R-:W2:Y:S01]  /*6fe80*/  LDL.LU.64 R38, [R1+0x7c8] ;  /* 0x0007c80001267983 */ /* 0x002ea20000300a00 */
[----:B------:R-:W-:-:S02]  /*6fe90*/  IMAD.MOV.U32 R8, RZ, RZ, R40 ;  /* 0x000000ffff087224 */ /* 0x000fc400078e0028 */
[----:B------:R-:W-:Y:S02]  /*6fea0*/  IMAD.MOV.U32 R9, RZ, RZ, R41 ;  /* 0x000000ffff097224 */ /* 0x000fe400078e0029 */
[----:B------:R-:W0:Y:S01]  /*6feb0*/  LDSM.16.M88.4 R40, [R7+UR4+0x2c00] ;  /* 0x002c00040728783b */ /* 0x000e220008000200 */
[----:B------:R-:W-:Y:S01]  /*6fec0*/  IMAD.MOV.U32 R0, RZ, RZ, R4 ;  /* 0x000000ffff007224 */ /* 0x000fe200078e0004 */
[----:B------:R-:W-:Y:S02]  /*6fed0*/  F2FP.F16.E4M3.UNPACK_B R4, R12 ;  /* 0x0000000cff04723e */ /* 0x000fe400020006ff */
[----:B------:R-:W-:Y:S01]  /*6fee0*/  F2FP.F16.E4M3.UNPACK_B R5, R6 ;  /* 0x00000006ff05723e */ /* 0x000fe200020006ff */
[----:B0-----:R-:W-:Y:S04]  /*6fef0*/  STL.64 [R1+0xd10], R40 ;  /* 0x000d102801007387 */ /* 0x001fe80000100a00 */
[----:B------:R-:W-:Y:S01]  /*6ff00*/  STL.64 [R1+0xd18], R42 ;  /* 0x000d182a01007387 */ /* 0x000fe20000100a00 */
[----:B------:R-:W-:-:S02]  /*6ff10*/  IMAD.MOV.U32 R10, RZ, RZ, R40 ;  /* 0x000000ffff0a7224 */ /* 0x000fc400078e0028 */
[----:B------:R-:W-:Y:S02]  /*6ff20*/  IMAD.MOV.U32 R11, RZ, RZ, R41 ;  /* 0x000000ffff0b7224 */ /* 0x000fe400078e0029 */
[----:B------:R-:W0:Y:S01]  /*6ff30*/  LDSM.16.M88.4 R40, [R7+UR4+0x3000] ;  /* 0x003000040728783b */ /* 0x000e220008000200 */
[----:B------:R-:W-:Y:S02]  /*6ff40*/  IMAD.MOV.U32 R52, RZ, RZ, R23 ;  /* 0x000000ffff347224 */ /* 0x000fe400078e0017 */
[----:B------:R-:W-:Y:S01]  /*6ff50*/  IMAD.MOV.U32 R53, RZ, RZ, R22 ;  /* 0x000000ffff357224 */ /* 0x000fe200078e0016 */
[----:B------:R-:W-:Y:S01]  /*6ff60*/  F2FP.F16.E4M3.UNPACK_B R16, R16 ;  /* 0x00000010ff10723e */ /* 0x000fe200020006ff */
[----:B0-----:R-:W-:Y:S02]  /*6ff70*/  IMAD.MOV.U32 R12, RZ, RZ, R40 ;  /* 0x000000ffff0c7224 */ /* 0x001fe400078e0028 */
[----:B------:R-:W-:Y:S01]  /*6ff80*/  IMAD.MOV.U32 R6, RZ, RZ, R41 ;  /* 0x000000ffff067224 */ /* 0x000fe200078e0029 */
[----:B----4-:R-:W-:-:S15]  /*6ff90*/  HMMA.16816.F32 R28, R32, R22, R28 ;  /* 0x00000016201c723c */ /* 0x010fde000000181c */
[----:B------:R-:W-:-:S08]  /*6ffa0*/  NOP ;  /* 0x0000000000007918 */ /* 0x000fd00000000000 */
[----:B------:R0:W-:Y:S04]  /*6ffb0*/  STL.64 [R1+0x60], R28 ;  /* 0x0000601c01007387 */ /* 0x0001e80000100a00 */
[----:B------:R1:W-:Y:S04]  /*6ffc0*/  STL.64 [R1+0x68], R30 ;  /* 0x0000681e01007387 */ /* 0x0003e80000100a00 */
[----:B------:R-:W-:Y:S04]  /*6ffd0*/  STL.64 [R1+0x8], R4 ;  /* 0x0000080401007387 */ /* 0x000fe80000100a00 */
[----:B0-----:R-:W3:Y:S04]  /*6ffe0*/  LDL.LU.64 R28, [R1+0x7b0] ;  /* 0x0007b000011c7983 */ /* 0x001ee80000300a00 */
[----:B-1----:R-:W3:Y:S04]  /*6fff0*/  LDL.LU.64 R30, [R1+0x7b8] ;  /* 0x0007b800011e7983 */ /* 0x002ee80000300a00 */
[----:B------:R-:W-:Y:S04]  /*70000*/  STL [R1+0x5e44], R52 ;  /* 0x005e443401007387 */ /* 0x000fe80000100800 */
[----:B------:R-:W-:Y:S04]  /*70010*/  STL [R1+0x5e40], R53 ;  /* 0x005e403501007387 */ /* 0x000fe80000100800 */
[----:B------:R-:W-:Y:S04]  /*70020*/  STL.64 [R1+0xd20], R40 ;  /* 0x000d202801007387 */ /* 0x000fe80000100a00 */
[----:B------:R2:W-:Y:S02]  /*70030*/  STL.64 [R1+0xd28], R42 ;  /* 0x000d282a01007387 */ /* 0x0005e40000100a00 */
[----:B--2---:R-:W-:Y:S02]  /*70040*/  HMMA.16816.F32 R40, R32, R4, R36 ;  /* 0x000000042028723c */ /* 0x004fe40000001824 */
[----:B------:R-:W2:Y:S04]  /*70050*/  LDL.LU.64 R36, [R1+0x7a0] ;  /* 0x0007a00001247983 */ /* 0x000ea80000300a00 */
[----:B------:R-:W-:-:S15]  /*70060*/  STL [R1], R16 ;  /* 0x0000001001007387 */ /* 0x000fde0000100800 */
[----:B------:R-:W-:-:S02]  /*70070*/  NOP ;  /* 0x0000000000007918 */ /* 0x000fc40000000000 */
[----:B------:R-:W-:Y:S04]  /*70080*/  STL.64 [R1+0x70], R40 ;  /* 0x0000702801007387 */ /* 0x000fe80000100a00 */
[----:B------:R-:W-:Y:S04]  /*70090*/  STL.64 [R1+0x78], R42 ;  /* 0x0000782a01007387 */ /* 0x000fe80000100a00 */
[----:B------:R-:W2:Y:S04]  /*700a0*/  LDL.LU.64 R38, [R1+0x7a8] ;  /* 0x0007a80001267983 */ /* 0x000ea80000300a00 */
[----:B------:R-:W0:Y:S01]  /*700b0*/  LDSM.16.M88.4 R40, [R7+UR4+0x3400] ;  /* 0x003400040728783b */ /* 0x000e220008000200 */
[----:B------:R-:W-:-:S02]  /*700c0*/  F2FP.F16.E4M3.UNPACK_B R17, R17 ;  /* 0x00000011ff11723e */ /* 0x000fc400020006ff */
[----:B------:R-:W-:-:S03]  /*700d0*/  F2FP.F16.E4M3.UNPACK_B R60, R21 ;  /* 0x00000015ff3c723e */ /* 0x000fc600020006ff */
[----:B------:R-:W-:Y:S01]  /*700e0*/  STL [R1+0x4], R17 ;  /* 0x0000041101007387 */ /* 0x000fe20000100800 */
[----:B------:R-:W-:-:S03]  /*700f0*/  F2FP.F16.E4M3.UNPACK_B R61, R20 ;  /* 0x00000014ff3d723e */ /* 0x000fc600020006ff */
[----:B0-----:R-:W-:Y:S04]  /*70100*/  STL.64 [R1+0xd30], R40 ;  /* 0x000d302801007387 */ /* 0x001fe80000100a00 */
[----:B------:R-:W-:Y:S04]  /*70110*/  STL.64 [R1+0xd38], R42 ;  /* 0x000d382a01007387 */ /* 0x000fe80000100a00 */
[----:B------:R-:W4:Y:S04]  /*70120*/  LDL.LU.64 R20, [R1+0x790] ;  /* 0x0007900001147983 */ /* 0x000f280000300a00 */
[----:B------:R-:W4:Y:S01]  /*70130*/  LDL.LU.64 R22, [R1+0x798] ;  /* 0x0007980001167983 */ /* 0x000f220000300a00 */
[----:B------:R-:W-:-:S02]  /*70140*/  IMAD.MOV.U32 R52, RZ, RZ, R16 ;  /* 0x000000ffff347224 */ /* 0x000fc400078e0010 */
[----:B------:R-:W-:Y:S02]  /*70150*/  IMAD.MOV.U32 R53, RZ, RZ, R17 ;  /* 0x000000ffff357224 */ /* 0x000fe400078e0011 */
[----:B------:R-:W-:Y:S02]  /*70160*/  IMAD.MOV.U32 R5, RZ, RZ, R40 ;  /* 0x000000ffff057224 */ /* 0x000fe400078e0028 */
[----:B------:R-:W-:Y:S01]  /*70170*/  IMAD.MOV.U32 R4, RZ, RZ, R41 ;  /* 0x000000ffff047224 */ /* 0x000fe200078e0029 */
[----:B------:R-:W-:Y:S01]  /*70180*/  F2FP.F16.E4M3.UNPACK_B R56, R24 ;  /* 0x00000018ff38723e */ /* 0x000fe200020006ff */
[----:B------:R-:W-:Y:S01]  /*70190*/  IMAD.MOV.U32 R18, RZ, RZ, R25 ;  /* 0x000000ffff127224 */ /* 0x000fe200078e0019 */
[----:B------:R-:W-:-:S04]  /*701a0*/  F2FP.F16.E4M3.UNPACK_B R58, R19 ;  /* 0x00000013ff3a723e */ /* 0x000fc800020006ff */
[----:B------:R-:W-:Y:S01]  /*701b0*/  F2FP.F16.E4M3.UNPACK_B R59, R18 ;  /* 0x00000012ff3b723e */ /* 0x000fe200020006ff */
[----:B---3--:R-:W-:-:S15]  /*701c0*/  HMMA.16816.F32 R28, R32, R16, R28 ;  /* 0x00000010201c723c */ /* 0x008fde000000181c */
[----:B------:R-:W-:-:S08]  /*701d0*/  NOP ;  /* 0x0000000000007918 */ /* 0x000fd00000000000 */
[----:B------:R-:W-:Y:S04]  /*701e0*/  STL.64 [R1+0x80], R28 ;  /* 0x0000801c01007387 */ /* 0x000fe80000100a00 */
[----:B------:R-:W-:Y:S04]  /*701f0*/  STL.64 [R1+0x88], R30 ;  /* 0x0000881e01007387 */ /* 0x000fe80000100a00 */
[----:B------:R-:W0:Y:S04]  /*70200*/  LDSM.16.M88.4 R28, [R7+UR4+0x3800] ;  /* 0x00380004071c783b */ /* 0x000e280008000200 */
[----:B0-----:R0:W-:Y:S01]  /*70210*/  STL.64 [R1+0xd40], R28 ;  /* 0x000d401c01007387 */ /* 0x0011e20000100a00 */
[----:B------:R-:W-:-:S02]  /*70220*/  IMAD.MOV.U32 R16, RZ, RZ, R28 ;  /* 0x000000ffff107224 */ /* 0x000fc400078e001c */
[----:B------:R-:W-:Y:S01]  /*70230*/  IMAD.MOV.U32 R17, RZ, RZ, R29 ;  /* 0x000000ffff117224 */ /* 0x000fe200078e001d */
[----:B------:R1:W-:Y:S04]  /*70240*/  STL.64 [R1+0xd48], R30 ;  /* 0x000d481e01007387 */ /* 0x0003e80000100a00 */
[----:B0-----:R-:W3:Y:S04]  /*70250*/  LDL.LU.64 R28, [R1+0x780] ;  /* 0x00078000011c7983 */ /* 0x001ee80000300a00 */
[----:B-1----:R-:W3:Y:S01]  /*70260*/  LDL.LU.64 R30, [R1+0x788] ;  /* 0x00078800011e7983 */ /* 0x002ee20000300a00 */
[----:B--2---:R-:W-:Y:S03]  /*70270*/  HMMA.16816.F32 R40, R32, R60, R36 ;  /* 0x0000003c2028723c */ /* 0x004fe60000001824 */
[----:B------:R-:W0:-:S15]  /*70280*/  LDSM.16.M88.4 R36, [R7+UR4+0x3c00] ;  /* 0x003c00040724783b */ /* 0x000e1e0008000200 */
[----:B------:R-:W-:-:S05]  /*70290*/  NOP ;  /* 0x0000000000007918 */ /* 0x000fca0000000000 */
[----:B------:R-:W-:Y:S04]  /*702a0*/  STL.64 [R1+0x90], R40 ;  /* 0x0000902801007387 */ /* 0x000fe80000100a00 */
[----:B------:R-:W-:Y:S04]  /*702b0*/  STL.64 [R1+0x98], R42 ;  /* 0x0000982a01007387 */ /* 0x000fe80000100a00 */
[----:B0-----:R-:W-:Y:S04]  /*702c0*/  STL.64 [R1+0xd50], R36 ;  /* 0x000d502401007387 */ /* 0x001fe80000100a00 */
[----:B------:R-:W-:Y:S04]  /*702d0*/  STL.64 [R1+0xd58], R38 ;  /* 0x000d582601007387 */ /* 0x000fe80000100a00 */
[----:B------:R-:W2:Y:S04]  /*702e0*/  LDL.LU.64 R24, [R1+0x770] ;  /* 0x0007700001187983 */ /* 0x000ea80000300a00 */
[----:B------:R-:W2:Y:S01]  /*702f0*/  LDL.LU.64 R26, [R1+0x778] ;  /* 0x00077800011a7983 */ /* 0x000ea20000300a00 */
[----:B------:R-:W-:-:S02]  /*70300*/  IMAD.MOV.U32 R18, RZ, RZ, R36 ;  /* 0x000000ffff127224 */ /* 0x000fc400078e0024 */
[----:B------:R-:W-:Y:S02]  /*70310*/  IMAD.MOV.U32 R19, RZ, RZ, R37 ;  /* 0x000000ffff137224 */ /* 0x000fe400078e0025 */
[----:B------:R-:W0:Y:S01]  /*70320*/  LDSM.16.M88.4 R36, [R7+UR4+0x4000] ;  /* 0x004000040724783b */ /* 0x000e220008000200 */
[----:B----4-:R-:W-:-:S15]  /*70330*/  HMMA.16816.F32 R20, R32, R58, R20 ;  /* 0x0000003a2014723c */ /* 0x010fde0000001814 */
[----:B------:R-:W-:-:S08]  /*70340*/  NOP ;  /* 0x0000000000007918 */ /* 0x000fd00000000000 */
[----:B------:R1:W-:Y:S04]  /*70350*/  STL.64 [R1+0xa0], R20 ;  /* 0x0000a01401007387 */ /* 0x0003e80000100a00 */
[----:B------:R-:W-:Y:S04]  /*70360*/  STL.64 [R1+0xa8], R22 ;  /* 0x0000a81601007387 */ /* 0x000fe80000100a00 */
[----:B0-----:R-:W-:Y:S04]  /*70370*/  STL.64 [R1+0xd60], R36 ;  /* 0x000d602401007387 */ /* 0x001fe80000100a00 */
[----:B------:R-:W-:Y:S04]  /*70380*/  STL.64 [R1+0xd68], R38 ;  /* 0x000d682601007387 */ /* 0x000fe80000100a00 */
[----:B------:R-:W4:Y:S04]  /*70390*/  LDL.LU.64 R40, [R1+0x760] ;  /* 0x0007600001287983 */ /* 0x000f280000300a00 */
[----:B------:R-:W4:Y:S01]  /*703a0*/  LDL.LU.64 R42, [R1+0x768] ;  /* 0x00076800012a7983 */ /* 0x000f220000300a00 */
[----:B------:R-:W-:Y:S01]  /*703b0*/  F2FP.F16.E4M3.UNPACK_B R57, R15 ;  /* 0x0000000fff39723e */ /* 0x000fe200020006ff */
[----:B-1----:R-:W-:-:S02]  /*703c0*/  IMAD.MOV.U32 R20, RZ, RZ, R36 ;  /* 0x000000ffff147224 */ /* 0x002fc400078e0024 */
[----:B------:R-:W-:Y:S02]  /*703d0*/  IMAD.MOV.U32 R21, RZ, RZ, R37 ;  /* 0x000000ffff157224 */ /* 0x000fe400078e0025 */
[----:B------:R-:W-:Y:S01]  /*703e0*/  LDSM.16.M88.4 R36, [R7+UR4+0x4800] ;  /* 0x004800040724783b */ /* 0x000fe20008000200 */
[----:B------:R-:W-:Y:S02]  /*703f0*/  F2FP.F16.E4M3.UNPACK_B R54, R14 ;  /* 0x0000000eff36723e */ /* 0x000fe400020006ff */
[----:B------:R-:W-:Y:S02]  /*70400*/  F2FP.F16.E4M3.UNPACK_B R55, R13 ;  /* 0x0000000dff37723e */ /* 0x000fe400020006ff */
[----:B------:R-:W-:Y:S02]  /*70410*/  F2FP.F16.E4M3.UNPACK_B R2, R2 ;  /* 0x00000002ff02723e */ /* 0x000fe400020006ff */
[----:B------:R-:W-:Y:S01]  /*70420*/  F2FP.F16.E4M3.UNPACK_B R3, R3 ;  /* 0x00000003ff03723e */ /* 0x000fe200020006ff */
[----:B---3--:R-:W-:-:S15]  /*70430*/  HMMA.16816.F32 R28, R32, R56, R28 ;  /* 0x00000038201c723c */ /* 0x008fde000000181c */
[----:B------:R-:W-:-:S08]  /*70440*/  NOP ;  /* 0x0000000000007918 */ /* 0x000fd00000000000 */
[----:B------:R-:W-:Y:S04]  /*70450*/  STL.64 [R1+0xb0], R28 ;  /* 0x0000b01c01007387 */ /* 0x000fe80000100a00 */
[----:B------:R-:W-:Y:S04]  /*70460*/  STL.64 [R1+0xb8], R30 ;  /* 0x0000b81e01007387 */ /* 0x000fe80000100a00 */
[----:B------:R-:W0:Y:S04]  /*70470*/  LDSM.16.M88.4 R28, [R7+UR4+0x4400] ;  /* 0x00440004071c783b */ /* 0x000e280008000200 */
[----:B------:R-:W-:Y:S04]  /*70480*/  STL.64 [R1+0x5de0], R58 ;  /* 0x005de03a01007387 */ /* 0x000fe80000100a00 */
[----:B------:R-:W-:Y:S01]  /*70490*/  STL.64 [R1+0x5dd8], R56 ;  /* 0x005dd83801007387 */ /* 0x000fe20000100a00 */
[----:B--2---:R-:W-:Y:S03]  /*704a0*/  HMMA.16816.F32 R44, R32, R54, R24 ;  /* 0x00000036202c723c */ /* 0x004fe60000001818 */
[----:B0-----:R0:W-:Y:S01]  /*704b0*/  STL.64 [R1+0xd70], R28 ;  /* 0x000d701c01007387 */ /* 0x0011e20000100a00 */
[----:B------:R-:W-:-:S02]  /*704c0*/  IMAD.MOV.U32 R22, RZ, RZ, R28 ;  /* 0x000000ffff167224 */ /* 0x000fc400078e001c */
[----:B------:R-:W-:Y:S01]  /*704d0*/  IMAD.MOV.U32 R23, RZ, RZ, R29 ;  /* 0x000000ffff177224 */ /* 0x000fe200078e001d */
[----:B------:R1:W-:Y:S04]  /*704e0*/  STL.64 [R1+0xd78], R30 ;  /* 0x000d781e01007387 */ /* 0x0003e80000100a00 */
[----:B0-----:R-:W2:Y:S04]  /*704f0*/  LDL.LU.64 R28, [R1+0x800] ;  /* 0x00080000011c7983 */ /* 0x001ea80000300a00 */
[----:B-1----:R-:W2:Y:S01]  /*70500*/  LDL.LU.64 R30, [R1+0x808] ;  /* 0x00080800011e7983 */ /* 0x002ea20000300a00 */
[----:B------:R-:W-:-:S07]  /*70510*/  IMAD.MOV.U32 R24, RZ, RZ, R36 ;  /* 0x000000ffff187224 */ /* 0x000fce00078e0024 */
[----:B------:R-:W-:Y:S01]  /*70520*/  STL.64 [R1+0xc0], R44 ;  /* 0x0000c02c01007387 */ /* 0x000fe20000100a00 */
[----:B------:R-:W-:-:S03]  /*70530*/  IMAD.MOV.U32 R25, RZ, RZ, R37 ;  /* 0x000000ffff197224 */ /* 0x000fc600078e0025 */
[----:B------:R-:W-:Y:S04]  /*70540*/  STL.64 [R1+0xc8], R46 ;  /* 0x0000c82e01007387 */ /* 0x000fe80000100a00 */
[----:B------:R0:W-:Y:S04]  /*70550*/  STL.64 [R1+0xd80], R36 ;  /* 0x000d802401007387 */ /* 0x0001e80000100a00 */
[----:B------:R1:W-:Y:S04]  /*70560*/  STL.64 [R1+0xd88], R38 ;  /* 0x000d882601007387 */ /* 0x0003e80000100a00 */
[----:B0-----:R-:W3:Y:S04]  /*70570*/  LDL.LU.64 R36, [R1+0x810] ;  /* 0x0008100001247983 */ /* 0x001ee80000300a00 */
[----:B-1----:R-:W3:Y:S01]  /*70580*/  LDL.LU.64 R38, [R1+0x818] ;  /* 0x0008180001267983 */ /* 0x002ee20000300a00 */
[----:B----4-:R-:W-:Y:S03]  /*70590*/  HMMA.16816.F32 R44, R32, R2, R40 ;  /* 0x00000002202c723c */ /* 0x010fe60000001828 */
[----:B------:R-:W0:-:S15]  /*705a0*/  LDSM.16.M88.4 R40, [R7+UR4+0x4c00] ;  /* 0x004c00040728783b */ /* 0x000e1e0008000200 */
[----:B------:R-:W-:-:S05]  /*705b0*/  NOP ;  /* 0x0000000000007918 */ /* 0x000fca0000000000 */
[----:B------:R1:W-:Y:S04]  /*705c0*/  STL.64 [R1+0xd0], R44 ;  /* 0x0000d02c01007387 */ /* 0x0003e80000100a00 */
[----:B------:R4:W-:Y:S04]  /*705d0*/  STL.64 [R1+0xd8], R46 ;  /* 0x0000d82e01007387 */ /* 0x0009e80000100a00 */
[----:B0-----:R-:W-:Y:S04]  /*705e0*/  STL.64 [R1+0xd90], R40 ;  /* 0x000d902801007387 */ /* 0x001fe80000100a00 */
[----:B------:R-:W-:Y:S04]  /*705f0*/  STL.64 [R1+0xd98], R42 ;  /* 0x000d982a01007387 */ /* 0x000fe80000100a00 */
[----:B-1----:R-:W3:Y:S04]  /*70600*/  LDL.LU.64 R44, [R1+0x840] ;  /* 0x00084000012c7983 */ /* 0x002ee80000300a00 */
[----:B----4-:R-:W4:Y:S01]  /*70610*/  LDL.LU.64 R46, [R1+0x848] ;  /* 0x00084800012e7983 */ /* 0x010f220000300a00 */
[----:B------:R-:W-:-:S02]  /*70620*/  IMAD.MOV.U32 R26, RZ, RZ, R40 ;  /* 0x000000ffff1a7224 */ /* 0x000fc400078e0028 */
[----:B------:R-:W-:Y:S02]  /*70630*/  IMAD.MOV.U32 R27, RZ, RZ, R41 ;  /* 0x000000ffff1b7224 */ /* 0x000fe400078e0029 */
[----:B------:R-:W0:Y:S01]  /*70640*/  LDSM.16.M88.4 R40, [R7+UR4+0x5000] ;  /* 0x005000040728783b */ /* 0x000e220008000200 */
[----:B------:R-:W-:Y:S02]  /*70650*/  F2FP.F16.E4M3.UNPACK_B R8, R8 ;  /* 0x00000008ff08723e */ /* 0x000fe400020006ff */
[----:B------:R-:W-:Y:S02]  /*70660*/  F2FP.F16.E4M3.UNPACK_B R9, R9 ;  /* 0x00000009ff09723e */ /* 0x000fe400020006ff */
[----:B------:R-:W-:Y:S02]  /*70670*/  F2FP.F16.E4M3.UNPACK_B R10, R10 ;  /* 0x0000000aff0a723e */ /* 0x000fe400020006ff */
[----:B------:R-:W-:Y:S02]  /*70680*/  F2FP.F16.E4M3.UNPACK_B R11, R11 ;  /* 0x0000000bff0b723e */ /* 0x000fe400020006ff */
[----:B------:R-:W-:-:S02]  /*70690*/  F2FP.F16.E4M3.UNPACK_B R13, R6 ;  /* 0x00000006ff0d723e */ /* 0x000fc400020006ff */
[----:B------:R-:W-:Y:S02]  /*706a0*/  F2FP.F16.E4M3.UNPACK_B R12, R12 ;  /* 0x0000000cff0c723e */ /* 0x000fe400020006ff */
[----:B------:R-:W-:Y:S02]  /*706b0*/  F2FP.F16.E4M3.UNPACK_B R14, R5 ;  /* 0x00000005ff0e723e */ /* 0x000fe400020006ff */
[----:B------:R-:W-:Y:S01]  /*706c0*/  F2FP.F16.E4M3.UNPACK_B R15, R4 ;  /* 0x00000004ff0f723e */ /* 0x000fe200020006ff */
[----:B--2---:R-:W-:-:S15]  /*706d0*/  HMMA.16816.F32 R28, R32, R8, R28 ;  /* 0x00000008201c723c */ /* 0x004fde000000181c */
[----:B------:R-:W-:-:S08]  /*706e0*/  NOP ;  /* 0x0000000000007918 */ /* 0x000fd00000000000 */
[----:B------:R1:W-:Y:S04]  /*706f0*/  STL.64 [R1+0xe0], R28 ;  /* 0x0000e01c01007387 */ /* 0x0003e80000100a00 */
[----:B------:R-:W-:Y:S04]  /*70700*/  STL.64 [R1+0xe8], R30 ;  /* 0x0000e81e01007387 */ /* 0x000fe80000100a00 */
[----:B0-----:R-:W-:Y:S01]  /*70710*/  STL.64 [R1+0xda0], R40 ;  /* 0x000da02801007387 */ /* 0x001fe20000100a00 */
[----:B-1----:R-:W-:-:S03]  /*70720*/  IMAD.MOV.U32 R28, RZ, RZ, R40 ;  /* 0x000000ffff1c7224 */ /* 0x002fc600078e0028 */
[----:B------:R3:W-:Y:S01]  /*70730*/  STL.64 [R1+0xda8], R42 ;  /* 0x000da82a01007387 */ /* 0x0007e20000100a00 */
[----:B------:R-:W-:Y:S02]  /*70740*/  IMAD.MOV.U32 R29, RZ, RZ, R41 ;  /* 0x000000ffff1d7224 */ /* 0x000fe400078e0029 */
[----:B---3--:R-:W-:Y:S01]  /*70750*/  HMMA.16816.F32 R40, R32, R10, R36 ;  /* 0x0000000a2028723c */ /* 0x008fe20000001824 */
[----:B------:R-:W2:Y:S04]  /*70760*/  LDL.LU.64 R36, [R1+0x850] ;  /* 0x0008500001247983 */ /* 0x000ea80000300a00 */
[----:B------:R-:W2:-:S15]  /*70770*/  LDL.LU.64 R38, [R1+0x858] ;  /* 0x0008580001267983 */ /* 0x000e9e0000300a00 */
[----:B------:R-:W-:-:S03]  /*70780*/  NOP ;  /* 0x0000000000007918 */ /* 0x000fc60000000000 */
[----:B------:R-:W-:Y:S04]  /*70790*/  STL.64 [R1+0xf0], R40 ;  /* 0x0000f02801007387 */ /* 0x000fe80000100a00 */
[----:B------:R-:W-:Y:S04]  /*707a0*/  STL.64 [R1+0xf8], R42 ;  /* 0x0000f82a01007387 */ /* 0x000fe80000100a00 */
[----:B------:R-:W0:Y:S04]  /*707b0*/  LDSM.16.M88.4 R40, [R7+UR4+0x5400] ;  /* 0x005400040728783b */ /* 0x000e280008000200 */
[----:B------:R-:W-:Y:S04]  /*707c0*/  STL.64 [R1+0x5dc0], R10 ;  /* 0x005dc00a01007387 */ /* 0x000fe80000100a00 */
[----:B------:R-:W-:Y:S04]  /*707d0*/  STL.64 [R1+0x5db8], R8 ;  /* 0x005db80801007387 */ /* 0x000fe80000100a00 */
[----:B------:R-:W1:Y:S01]  /*707e0*/  LDSM.16.M88.4 R8, [R7+UR4+0x5800] ;  /* 0x005800040708783b */ /* 0x000e620008000200 */
[----:B----4-:R-:W-:Y:S03]  /*707f0*/  HMMA.16816.F32 R44, R32, R12, R44 ;  /* 0x0000000c202c723c */ /* 0x010fe6000000182c */
[----:B0-----:R0:W-:Y:S01]  /*70800*/  STL.64 [R1+0xdb0], R40 ;  /* 0x000db02801007387 */ /* 0x0011e20000100a00 */
[----:B------:R-:W-:-:S02]  /*70810*/  IMAD.MOV.U32 R30, RZ, RZ, R40 ;  /* 0x000000ffff1e7224 */ /* 0x000fc400078e0028 */
[----:B------:R-:W-:Y:S01]  /*70820*/  IMAD.MOV.U32 R6, RZ, RZ, R41 ;  /* 0x000000ffff067224 */ /* 0x000fe200078e0029 */
[----:B------:R3:W-:Y:S04]  /*70830*/  STL.64 [R1+0xdb8], R42 ;  /* 0x000db82a01007387 */ /* 0x0007e80000100a00 */
[----:B0-----:R-:W4:Y:S04]  /*70840*/  LDL.LU.64 R40, [R1+0x880] ;  /* 0x0008800001287983 */ /* 0x001f280000300a00 */
[----:B---3--:R-:W4:Y:S01]  /*70850*/  LDL.LU.64 R42, [R1+0x888] ;  /* 0x00088800012a7983 */ /* 0x008f220000300a00 */
[----:B-1----:R-:W-:-:S07]  /*70860*/  IMAD.MOV.U32 R5, RZ, RZ, R8 ;  /* 0x000000ffff057224 */ /* 0x002fce00078e0008 */
[----:B------:R-:W-:Y:S01]  /*70870*/  STL.64 [R1+0x100], R44 ;  /* 0x0001002c01007387 */ /* 0x000fe20000100a00 */
[----:B------:R-:W-:-:S03]  /*70880*/  IMAD.MOV.U32 R4, RZ, RZ, R9 ;  /* 0x000000ffff047224 */ /* 0x000fc600078e0009 */
[----:B------:R-:W-:Y:S04]  /*70890*/  STL.64 [R1+0x108], R46 ;  /* 0x0001082e01007387 */ /* 0x000fe80000100a00 */
[----:B------:R0:W-:Y:S04]  /*708a0*/  STL.64 [R1+0xdc0], R8 ;  /* 0x000dc00801007387 */ /* 0x0001e80000100a00 */
[----:B------:R1:W-:Y:S04]  /*708b0*/  STL.64 [R1+0xdc8], R10 ;  /* 0x000dc80a01007387 */ /* 0x0003e80000100a00 */
[----:B------:R-:W3:Y:S04]  /*708c0*/  LDSM.16.M88.4 R44, [R7+UR4+0x5c00] ;  /* 0x005c0004072c783b */ /* 0x000ee80008000200 */
[----:B0-----:R-:W4:Y:S04]  /*708d0*/  LDL.LU.64 R8, [R1+0x890] ;  /* 0x0008900001087983 */ /* 0x001f280000300a00 */
[----:B-1----:R-:W4:Y:S01]  /*708e0*/  LDL.LU.64 R10, [R1+0x898] ;  /* 0x00089800010a7983 */ /* 0x002f220000300a00 */
[----:B------:R-:W-:-:S02]  /*708f0*/  F2FP.F16.E4M3.UNPACK_B R16, R16 ;  /* 0x00000010ff10723e */ /* 0x000fc400020006ff */
[----:B------:R-:W-:Y:S01]  /*70900*/  F2FP.F16.E4M3.UNPACK_B R17, R17 ;  /* 0x00000011ff11723e */ /* 0x000fe200020006ff */
[----:B------:R-:W-:Y:S04]  /*70910*/  STL.64 [R1+0x5db0], R14 ;  /* 0x005db00e01007387 */ /* 0x000fe80000100a00 */
[----:B------:R-:W-:Y:S01]  /*70920*/  STL.64 [R1+0x5da8], R12 ;  /* 0x005da80c01007387 */ /* 0x000fe20000100a00 */
[----:B------:R-:W-:Y:S02]  /*70930*/  F2FP.F16.E4M3.UNPACK_B R18, R18 ;  /* 0x00000012ff12723e */ /* 0x000fe400020006ff */
[----:B------:R-:W-:Y:S01]  /*70940*/  F2FP.F16.E4M3.UNPACK_B R19, R19 ;  /* 0x00000013ff13723e */ /* 0x000fe200020006ff */
[----:B--2---:R-:W-:-:S15]  /*70950*/  HMMA.16816.F32 R36, R32, R14, R36 ;  /* 0x0000000e2024723c */ /* 0x004fde0000001824 */
[----:B------:R-:W-:-:S08]  /*70960*/  NOP ;  /* 0x0000000000007918 */ /* 0x000fd00000000000 */
[----:B------:R-:W-:Y:S04]  /*70970*/  STL.64 [R1+0x110], R36 ;  /* 0x0001102401007387 */ /* 0x000fe80000100a00 */
[----:B------:R0:W-:Y:S04]  /*70980*/  STL.64 [R1+0x118], R38 ;  /* 0x0001182601007387 */ /* 0x0001e80000100a00 */
[----:B---3--:R1:W-:Y:S04]  /*70990*/  STL.64 [R1+0xdd0], R44 ;  /* 0x000dd02c01007387 */ /* 0x0083e80000100a00 */
[----:B------:R2:W-:Y:S01]  /*709a0*/  STL.64 [R1+0xdd8], R46 ;  /* 0x000dd82e01007387 */ /* 0x0005e20000100a00 */
[----:B0-----:R-:W-:-:S02]  /*709b0*/  IMAD.MOV.U32 R38, RZ, RZ, R44 ;  /* 0x000000ffff267224 */ /* 0x001fc400078e002c */
[----:B------:R-:W-:Y:S02]  /*709c0*/  IMAD.MOV.U32 R39, RZ, RZ, R45 ;  /* 0x000000ffff277224 */ /* 0x000fe400078e002d */
[----:B-1----:R-:W3:Y:S04]  /*709d0*/  LDL.LU.64 R44, [R1+0x8a0] ;  /* 0x0008a000012c7983 */ /* 0x002ee80000300a00 */
[----:B--2---:R-:W3:Y:S01]  /*709e0*/  LDL.LU.64 R46, [R1+0x8a8] ;  /* 0x0008a800012e7983 */ /* 0x004ee20000300a00 */
[----:B----4-:R-:W-:-:S15]  /*709f0*/  HMMA.16816.F32 R12, R32, R16, R40 ;  /* 0x00000010200c723c */ /* 0x010fde0000001828 */
[----:B------:R-:W-:-:S08]  /*70a00*/  NOP ;  /* 0x0000000000007918 */ /* 0x000fd00000000000 */
[----:B------:R-:W-:Y:S04]  /*70a10*/  STL.64 [R1+0x120], R12 ;  /* 0x0001200c01007387 */ /* 0x000fe80000100a00 */
[----:B------:R-:W-:Y:S04]  /*70a20*/  STL.64 [R1+0x128], R14 ;  /* 0x0001280e01007387 */ /* 0x000fe80000100a00 */
[----:B------:R-:W0:Y:S01]  /*70a30*/  LDSM.16.M88.4 R12, [R7+UR4+0x6000] ;  /* 0x00600004070c783b */ /* 0x000e220008000200 */
[----:B------:R-:W-:Y:S03]  /*70a40*/  HMMA.16816.F32 R8, R32, R18, R8 ;  /* 0x000000122008723c */ /* 0x000fe60000001808 */
[----:B0-----:R0:W-:Y:S01]  /*70a50*/  STL.64 [R1+0xde0], R12 ;  /* 0x000de00c01007387 */ /* 0x0011e20000100a00 */
[----:B------:R-:W-:-:S02]  /*70a60*/  IMAD.MOV.U32 R40, RZ, RZ, R12 ;  /* 0x000000ffff287224 */ /* 0x000fc400078e000c */
[----:B------:R-:W-:Y:S01]  /*70a70*/  IMAD.MOV.U32 R41, RZ, RZ, R13 ;  /* 0x000000ffff297224 */ /* 0x000fe200078e000d */
[----:B------:R1:W-:Y:S04]  /*70a80*/  STL.64 [R1+0xde8], R14 ;  /* 0x000de80e01007387 */ /* 0x0003e80000100a00 */
[----:B0-----:R-:W2:Y:S04]  /*70a90*/  LDL.LU.64 R12, [R1+0x8b0] ;  /* 0x0008b000010c7983 */ /* 0x001ea80000300a00 */
[----:B-1----:R-:W2:Y:S08]  /*70aa0*/  LDL.LU.64 R14, [R1+0x8b8] ;  /* 0x0008b800010e7983 */ /* 0x002eb00000300a00 */
[----:B------:R-:W-:Y:S04]  /*70ab0*/  STL.64 [R1+0x130], R8 ;  /* 0x0001300801007387 */ /* 0x000fe80000100a00 */
[----:B------:R-:W-:Y:S04]  /*70ac0*/  STL.64 [R1+0x138], R10 ;  /* 0x0001380a01007387 */ /* 0x000fe80000100a00 */
[----:B------:R-:W0:Y:S04]  /*70ad0*/  LDSM.16.M88.4 R8, [R7+UR4+0x6400] ;  /* 0x006400040708783b */ /* 0x000e280008000200 */
[----:B------:R-:W-:Y:S04]  /*70ae0*/  STL.64 [R1+0x5da0], R18 ;  /* 0x005da01201007387 */ /* 0x000fe80000100a00 */
[----:B------:R-:W-:Y:S04]  /*70af0*/  STL.64 [R1+0x5d98], R16 ;  /* 0x005d981001007387 */ /* 0x000fe80000100a00 */
[----:B------:R-:W1:Y:S04]  /*70b00*/  LDSM.16.M88.4 R16, [R7+UR4+0x6800] ;  /* 0x006800040710783b */ /* 0x000e680008000200 */
[----:B0-----:R0:W-:Y:S01]  /*70b10*/  STL.64 [R1+0xdf0], R8 ;  /* 0x000df00801007387 */ /* 0x0011e20000100a00 */
[----:B------:R-:W-:-:S02]  /*70b20*/  IMAD.MOV.U32 R42, RZ, RZ, R8 ;  /* 0x000000ffff2a7224 */ /* 0x000fc400078e0008 */
[----:B------:R-:W-:Y:S01]  /*70b30*/  IMAD.MOV.U32 R43, RZ, RZ, R9 ;  /* 0x000000ffff2b7224 */ /* 0x000fe200078e0009 */
[----:B------:R4:W-:Y:S04]  /*70b40*/  STL.64 [R1+0xdf8], R10 ;  /* 0x000df80a01007387 */ /* 0x0009e80000100a00 */
[----:B0-----:R-:W2:Y:S04]  /*70b50*/  LDL.LU.64 R8, [R1+0x8c0] ;  /* 0x0008c00001087983 */ /* 0x001ea80000300a00 */
[----:B----4-:R-:W4:Y:S01]  /*70b60*/  LDL.LU.64 R10, [R1+0x8c8] ;  /* 0x0008c800010a7983 */ /* 0x010f220000300a00 */
[----:B------:R-:W-:-:S02]  /*70b70*/  F2FP.F16.E4M3.UNPACK_B R20, R20 ;  /* 0x00000014ff14723e */ /* 0x000fc400020006ff */
[----:B------:R-:W-:Y:S02]  /*70b80*/  F2FP.F16.E4M3.UNPACK_B R21, R21 ;  /* 0x00000015ff15723e */ /* 0x000fe400020006ff */
[----:B------:R-:W-:Y:S02]  /*70b90*/  F2FP.F16.E4M3.UNPACK_B R22, R22 ;  /* 0x00000016ff16723e */ /* 0x000fe400020006ff */
[----:B------:R-:W-:-:S03]  /*70ba0*/  F2FP.F16.E4M3.UNPACK_B R23, R23 ;  /* 0x00000017ff17723e */ /* 0x000fc600020006ff */
[----:B---3--:R-:W-:Y:S07]  /*70bb0*/  HMMA.16816.F32 R48, R32, R20, R44 ;  /* 0x000000142030723c */ /* 0x008fee000000182c */
[----:B-1----:R-:W-:Y:S02]  /*70bc0*/  IMAD.MOV.U32 R44, RZ, RZ, R16 ;  /* 0x000000ffff2c7224 */ /* 0x002fe400078e0010 */
[----:B------:R-:W-:-:S14]  /*70bd0*/  IMAD.MOV.U32 R45, RZ, RZ, R17 ;  /* 0x000000ffff2d7224 */ /* 0x000fdc00078e0011 */
[----:B------:R-:W-:Y:S04]  /*70be0*/  STL.64 [R1+0x140], R48 ;  /* 0x0001403001007387 */ /* 0x000fe80000100a00 */
        /* <DEDUP_REMOVED lines=9> */
[----:B------:R4:W-:Y:S01]  /*70c80*/  STL.64 [R1+0x5dc8], R20 ;  /* 0x005dc81401007387 */ /* 0x0009e20000100a00 */
[----:B--2---:R-:W-:-:S15]  /*70c90*/  HMMA.16816.F32 R12, R32, R22, R12 ;  /* 0x00000016200c723c */ /* 0x004fde000000180c */
[----:B------:R-:W-:-:S08]  /*70ca0*/  NOP ;  /* 0x0000000000007918 */ /* 0x000fd00000000000 */
[----:B------:R-:W-:Y:S04]  /*70cb0*/  STL.64 [R1+0x150], R12 ;  /* 0x0001500c01007387 */ /* 0x000fe80000100a00 */
[----:B------:R-:W-:Y:S04]  /*70cc0*/  STL.64 [R1+0x158], R14 ;  /* 0x0001580e01007387 */ /* 0x000fe80000100a00 */
[----:B---3--:R-:W-:Y:S04]  /*70cd0*/  STL.64 [R1+0xe10], R48 ;  /* 0x000e103001007387 */ /* 0x008fe80000100a00 */
[----:B------:R-:W-:Y:S01]  /*70ce0*/  STL.64 [R1+0xe18], R50 ;  /* 0x000e183201007387 */ /* 0x000fe20000100a00 */
[----:B----4-:R-:W-:Y:S03]  /*70cf0*/  HMMA.16816.F32 R20, R32, R24, R8 ;  /* 0x000000182014723c */ /* 0x010fe60000001808 */
[----:B------:R-:W2:Y:S04]  /*70d00*/  LDL.LU.64 R8, [R1+0x6b0] ;  /* 0x0006b00001087983 */ /* 0x000ea80000300a00 */
[----:B------:R-:W2:Y:S01]  /*70d10*/  LDL.LU.64 R10, [R1+0x6b8] ;  /* 0x0006b800010a7983 */ /* 0x000ea20000300a00 */
[----:B------:R-:W-:-:S15]  /*70d20*/  F2FP.F16.E4M3.UNPACK_B R26, R26 ;  /* 0x0000001aff1a723e */ /* 0x000fde00020006ff */
[----:B------:R-:W-:Y:S04]  /*70d30*/  STL.64 [R1+0x160], R20 ;  /* 0x0001601401007387 */ /* 0x000fe80000100a00 */
[----:B------:R-:W-:Y:S04]  /*70d40*/  STL.64 [R1+0x168], R22 ;  /* 0x0001681601007387 */ /* 0x000fe80000100a00 */
[----:B------:R-:W0:Y:S01]  /*70d50*/  LDSM.16.M88.4 R20, [R7+UR4+0x7000] ;  /* 0x007000040714783b */ /* 0x000e220008000200 */
[----:B------:R-:W-:-:S03]  /*70d60*/  F2FP.F16.E4M3.UNPACK_B R27, R27 ;  /* 0x0000001bff1b723e */ /* 0x000fc600020006ff */
[----:B0-----:R-:W-:Y:S04]  /*70d70*/  STL.64 [R1+0xe20], R20 ;  /* 0x000e201401007387 */ /* 0x001fe80000100a00 */
[----:B------:R-:W-:Y:S04]  /*70d80*/  STL.64 [R1+0xe28], R22 ;  /* 0x000e281601007387 */ /* 0x000fe80000100a00 */
[----:B------:R-:W-:Y:S04]  /*70d90*/  STL.64 [R1+0x5df0], R26 ;  /* 0x005df01a01007387 */ /* 0x000fe80000100a00 */
[----:B------:R-:W-:Y:S01]  /*70da0*/  STL.64 [R1+0x5de8], R24 ;  /* 0x005de81801007387 */ /* 0x000fe20000100a00 */
[----:B------:R-:W-:-:S15]  /*70db0*/  HMMA.16816.F32 R16, R32, R26, R16 ;  /* 0x0000001a2010723c */ /* 0x000fde0000001810 */
[----:B------:R-:W-:-:S08]  /*70dc0*/  NOP ;  /* 0x0000000000007918 */ /* 0x000fd00000000000 */
[----:B------:R-:W-:Y:S04]  /*70dd0*/  STL.64 [R1+0x170], R16 ;  /* 0x0001701001007387 */ /* 0x000fe80000100a00 */
[----:B------:R-:W-:Y:S04]  /*70de0*/  STL.64 [R1+0x178], R18 ;  /* 0x0001781201007387 */ /* 0x000fe80000100a00 */
[----:B------:R-:W0:Y:S01]  /*70df0*/  LDSM.16.M88.4 R16, [R7+UR4+0x7400] ;  /* 0x007400040710783b */ /* 0x000e220008000200 */
[----:B------:R-:W-:Y:S02]  /*70e00*/  F2FP.F16.E4M3.UNPACK_B R28, R28 ;  /* 0x0000001cff1c723e */ /* 0x000fe400020006ff */
[----:B------:R-:W-:Y:S01]  /*70e10*/  F2FP.F16.E4M3.UNPACK_B R29, R29 ;  /* 0x0000001dff1d723e */ /* 0x000fe200020006ff */
[----:B0-----:R-:W-:Y:S01]  /*70e20*/  STL.64 [R1+0xe30], R16 ;  /* 0x000e301001007387 */ /* 0x001fe20000100a00 */
[----:B------:R-:W-:-:S02]  /*70e30*/  IMAD.MOV.U32 R50, RZ, RZ, R16 ;  /* 0x000000ffff327224 */ /* 0x000fc400078e0010 */
[----:B------:R-:W-:Y:S01]  /*70e40*/  IMAD.MOV.U32 R51, RZ, RZ, R17 ;  /* 0x000000ffff337224 */ /* 0x000fe200078e0011 */
[----:B------:R-:W-:Y:S04]  /*70e50*/  STL.64 [R1+0xe38], R18 ;  /* 0x000e381201007387 */ /* 0x000fe80000100a00 */
[----:B------:R-:W0:Y:S01]  /*70e60*/  LDSM.16.M88.4 R16, [R7+UR4+0x7800] ;  /* 0x007800040710783b */ /* 0x000e220008000200 */
[----:B------:R-:W-:Y:S02]  /*70e70*/  IMAD.MOV.U32 R13, RZ, RZ, R20 ;  /* 0x000000ffff0d7224 */ /* 0x000fe400078e0014 */
[----:B------:R-:W-:Y:S01]  /*70e80*/  IMAD.MOV.U32 R12, RZ, RZ, R21 ;  /* 0x000000ffff0c7224 */ /* 0x000fe200078e0015 */
[----:B0-----:R0:W-:Y:S04]  /*70e90*/  STL.64 [R1+0xe40], R16 ;  /* 0x000e401001007387 */ /* 0x0011e80000100a00 */
[----:B------:R1:W-:Y:S04]  /*70ea0*/  STL.64 [R1+0xe48], R18 ;  /* 0x000e481201007387 */ /* 0x0003e80000100a00 */
[----:B------:R-:W3:Y:S04]  /*70eb0*/  LDL.LU.64 R20, [R1+0xbf0] ;  /* 0x000bf00001147983 */ /* 0x000ee80000300a00 */
[----:B------:R-:W3:Y:S01]  /*70ec0*/  LDL.LU.64 R22, [R1+0xbf8] ;  /* 0x000bf80001167983 */ /* 0x000ee20000300a00 */
[----:B--2---:R-:W-:-:S15]  /*70ed0*/  HMMA.16816.F32 R8, R32, R28, R8 ;  /* 0x0000001c2008723c */ /* 0x004fde0000001808 */
[----:B------:R-:W-:-:S08]  /*70ee0*/  NOP ;  /* 0x0000000000007918 */ /* 0x000fd00000000000 */
[----:B------:R-:W-:Y:S04]  /*70ef0*/  STL.64 [R1+0x180], R8 ;  /* 0x0001800801007387 */ /* 0x000fe80000100a00 */
[----:B------:R-:W-:Y:S04]  /*70f00*/  STL.64 [R1+0x188], R10 ;  /* 0x0001880a01007387 */ /* 0x000fe80000100a00 */
[----:B------:R-:W2:Y:S01]  /*70f10*/  LDSM.16.M88.4 R8, [R7+UR4+0x7c00] ;  /* 0x007c00040708783b */ /* 0x000ea20008000200 */
[----:B------:R-:W-:Y:S02]  /*70f20*/  IMAD.MOV.U32 R27, RZ, RZ, R16 ;  /* 0x000000ffff1b7224 */ /* 0x000fe400078e0010 */
[----:B------:R-:W-:-:S02]  /*70f30*/  IMAD.MOV.U32 R26, RZ, RZ, R17 ;  /* 0x000000ffff1a7224 */ /* 0x000fc400078e0011 */
[----:B0-----:R-:W4:Y:S01]  /*70f40*/  LDL.LU.64 R16, [R1+0xbe0] ;  /* 0x000be00001107983 */ /* 0x001f220000300a00 */
[----:B------:R-:W-:-:S03]  /*70f50*/  F2FP.F16.E4M3.UNPACK_B R37, R4 ;  /* 0x00000004ff25723e */ /* 0x000fc600020006ff */
[----:B-1----:R-:W4:Y:S01]  /*70f60*/  LDL.LU.64 R18, [R1+0xbe8] ;  /* 0x000be80001127983 */ /* 0x002f220000300a00 */
[----:B------:R-:W-:Y:S01]  /*70f70*/  F2FP.F16.E4M3.UNPACK_B R36, R5 ;  /* 0x00000005ff24723e */ /* 0x000fe200020006ff */
[----:B------:R-:W-:Y:S02]  /*70f80*/  IMAD.MOV.U32 R15, RZ, RZ, R48 ;  /* 0x000000ffff0f7224 */ /* 0x000fe400078e0030 */
[----:B------:R-:W4:Y:S01]  /*70f90*/  LDL.LU R58, [R1+0xec0] ;  /* 0x000ec000013a7983 */ /* 0x000f220000300800 */
[----:B------:R-:W-:-:S03]  /*70fa0*/  IMAD.MOV.U32 R14, RZ, RZ, R49 ;  /* 0x000000ffff0e7224 */ /* 0x000fc600078e0031 */
[----:B------:R-:W4:Y:S01]  /*70fb0*/  LDL.LU R4, [R1+0xebc] ;  /* 0x000ebc0001047983 */ /* 0x000f220000300800 */
[----:B------:R-:W-:-:S03]  /*70fc0*/  F2FP.F16.E4M3.UNPACK_B R31, R6 ;  /* 0x00000006ff1f723e */ /* 0x000fc600020006ff */
[----:B------:R-:W4:Y:S04]  /*70fd0*/  LDL.LU R5, [R1+0xed0] ;  /* 0x000ed00001057983 */ /* 0x000f280000300800 */
[----:B------:R-:W4:Y:S04]  /*70fe0*/  LDL.LU R48, [R1+0xecc] ;  /* 0x000ecc0001307983 */ /* 0x000f280000300800 */
[----:B------:R-:W4:Y:S04]  /*70ff0*/  LDL.LU R49, [R1+0xee0] ;  /* 0x000ee00001317983 */ /* 0x000f280000300800 */
[----:B------:R-:W4:Y:S04]  /*71000*/  LDL.LU R6, [R1+0xed8] ;  /* 0x000ed80001067983 */ /* 0x000f280000300800 */
[----:B--2---:R0:W-:Y:S01]  /*71010*/  STL.64 [R1+0xe50], R8 ;  /* 0x000e500801007387 */ /* 0x0041e20000100a00 */
[----:B------:R-:W-:-:S02]  /*71020*/  IMAD.MOV.U32 R25, RZ, RZ, R8 ;  /* 0x000000ffff197224 */ /* 0x000fc400078e0008 */
[----:B------:R-:W-:Y:S01]  /*71030*/  IMAD.MOV.U32 R24, RZ, RZ, R9 ;  /* 0x000000ffff187224 */ /* 0x000fe200078e0009 */
[----:B------:R1:W-:Y:S04]  /*71040*/  STL.64 [R1+0xe58], R10 ;  /* 0x000e580a01007387 */ /* 0x0003e80000100a00 */
[----:B0-----:R-:W2:Y:S04]  /*71050*/  LDL.LU.64 R8, [R1+0xbd0] ;  /* 0x000bd00001087983 */ /* 0x001ea80000300a00 */
[----:B-1----:R-:W2:Y:S01]  /*71060*/  LDL.LU.64 R10, [R1+0xbd8] ;  /* 0x000bd800010a7983 */ /* 0x002ea20000300a00 */
[----:B------:R-:W-:-:S02]  /*71070*/  F2FP.F16.E4M3.UNPACK_B R30, R30 ;  /* 0x0000001eff1e723e */ /* 0x000fc400020006ff */
[----:B------:R-:W-:Y:S02]  /*71080*/  F2FP.F16.E4M3.UNPACK_B R38, R38 ;  /* 0x00000026ff26723e */ /* 0x000fe400020006ff */
[----:B------:R-:W-:-:S03]  /*71090*/  F2FP.F16.E4M3.UNPACK_B R39, R39 ;  /* 0x00000027ff27723e */ /* 0x000fc600020006ff */
[----:B---3--:R-:W-:-:S15]  /*710a0*/  HMMA.16816.F32 R20, R32, R30, R20 ;  /* 0x0000001e2014723c */ /* 0x008fde0000001814 */
[----:B------:R-:W-:-:S08]  /*710b0*/  NOP ;  /* 0x0000000000007918 */ /* 0x000fd00000000000 */
[----:B------:R0:W-:Y:S04]  /*710c0*/  STL.64 [R1+0x190], R20 ;  /* 0x0001901401007387 */ /* 0x0001e80000100a00 */
[----:B------:R1:W-:Y:S04]  /*710d0*/  STL.64 [R1+0x198], R22 ;  /* 0x0001981601007387 */ /* 0x0003e80000100a00 */
[----:B0-----:R-:W3:Y:S04]  /*710e0*/  LDL.LU.64 R20, [R1+0xbb0] ;  /* 0x000bb00001147983 */ /* 0x001ee80000300a00 */
[----:B-1----:R-:W3:Y:S04]  /*710f0*/  LDL.LU.64 R22, [R1+0xbb8] ;  /* 0x000bb80001167983 */ /* 0x002ee80000300a00 */
[----:B------:R-:W3:Y:S04]  /*71100*/  LDL.LU R59, [R1+0xf04] ;  /* 0x000f0400013b7983 */ /* 0x000ee80000300800 */
[----:B------:R-:W3:Y:S01]  /*71110*/  LDL.LU R7, [R1+0xf00] ;  /* 0x000f000001077983 */ /* 0x000ee20000300800 */
[C---:B----4-:R-:W-:Y:S03]  /*71120*/  HMMA.16816.F32 R16, R32.reuse, R36, R16 ;  /* 0x000000242010723c */ /* 0x050fe60000001810 */
[----:B------:R-:W-:Y:S04]  /*71130*/  STL.64 [R1+0x5e00], R30 ;  /* 0x005e001e01007387 */ /* 0x000fe80000100a00 */
[----:B------:R0:W-:Y:S04]  /*71140*/  STL.64 [R1+0x5df8], R28 ;  /* 0x005df81c01007387 */ /* 0x0001e80000100a00 */
[----:B0-----:R-:W4:Y:S04]  /*71150*/  LDL.LU.64 R28, [R1+0xbc0] ;  /* 0x000bc000011c7983 */ /* 0x001f280000300a00 */
[----:B------:R-:W4:Y:S08]  /*71160*/  LDL.LU.64 R30, [R1+0xbc8] ;  /* 0x000bc800011e7983 */ /* 0x000f300000300a00 */
[----:B------:R0:W-:Y:S01]  /*71170*/  STL.64 [R1+0x1a0], R16 ;  /* 0x0001a01001007387 */ /* 0x0001e20000100a00 */
[----:B--2---:R-:W-:Y:S03]  /*71180*/  HMMA.16816.F32 R8, R32, R38, R8 ;  /* 0x000000262008723c */ /* 0x004fe60000001808 */
[----:B------:R1:W-:Y:S04]  /*71190*/  STL.64 [R1+0x1a8], R18 ;  /* 0x0001a81201007387 */ /* 0x0003e80000100a00 */
[----:B0-----:R-:W2:Y:S04]  /*711a0*/  LDL.LU.64 R16, [R1+0xba0] ;  /* 0x000ba00001107983 */ /* 0x001ea80000300a00 */
[----:B-1----:R-:W2:-:S12]  /*711b0*/  LDL.LU.64 R18, [R1+0xba8] ;  /* 0x000ba80001127983 */ /* 0x002e980000300a00 */
[----:B------:R0:W-:Y:S04]  /*711c0*/  STL.64 [R1+0x1b0], R8 ;  /* 0x0001b00801007387 */ /* 0x0001e80000100a00 */
[----:B------:R1:W-:Y:S04]  /*711d0*/  STL.64 [R1+0x1b8], R10 ;  /* 0x0001b80a01007387 */ /* 0x0003e80000100a00 */
[----:B0-----:R-:W2:Y:S04]  /*711e0*/  LDL.LU.64 R8, [R1+0xe80] ;  /* 0x000e800001087983 */ /* 0x001ea80000300a00 */
[----:B-1----:R-:W2:Y:S01]  /*711f0*/  LDL.LU.64 R10, [R1+0xe88] ;  /* 0x000e8800010a7983 */ /* 0x002ea20000300a00 */
        /* <DEDUP_REMOVED lines=8> */
[----:B------:R-:W-:Y:S04]  /*71280*/  STL.64 [R1+0x5d90], R38 ;  /* 0x005d902601007387 */ /* 0x000fe80000100a00 */
[----:B------:R-:W-:Y:S01]  /*71290*/  STL.64 [R1+0x5d88], R36 ;  /* 0x005d882401007387 */ /* 0x000fe20000100a00 */
[----:B------:R-:W-:Y:S02]  /*712a0*/  IMAD.MOV.U32 R14, RZ, RZ, R52 ;  /* 0x000000ffff0e7224 */ /* 0x000fe400078e0034 */
[----:B------:R-:W-:Y:S02]  /*712b0*/  IMAD.MOV.U32 R15, RZ, RZ, R53 ;  /* 0x000000ffff0f7224 */ /* 0x000fe400078e0035 */
[----:B------:R-:W-:Y:S01]  /*712c0*/  IMAD R5, R48, 0x100, R5 ;  /* 0x0000010030057824 */ /* 0x000fe200078e0205 */
[----:B------:R-:W-:Y:S01]  /*712d0*/  F2FP.F16.E4M3.UNPACK_B R48, R13 ;  /* 0x0000000dff30723e */ /* 0x000fe200020006ff */
[----:B------:R-:W-:Y:S01]  /*712e0*/  IMAD R6, R6, 0x100, R49 ;  /* 0x0000010006067824 */ /* 0x000fe200078e0231 */
[----:B------:R-:W-:Y:S01]  /*712f0*/  F2FP.F16.E4M3.UNPACK_B R49, R12 ;  /* 0x0000000cff31723e */ /* 0x000fe200020006ff */
[C---:B---3--:R-:W-:Y:S06]  /*71300*/  HMMA.16816.F32 R20, R32.reuse, R42, R20 ;  /* 0x0000002a2014723c */ /* 0x048fec0000001814 */
[C---:B----4-:R-:W-:Y:S06]  /*71310*/  HMMA.16816.F32 R28, R32.reuse, R40, R28 ;  /* 0x00000028201c723c */ /* 0x050fec000000181c */
[----:B--2---:R-:W-:-:S15]  /*71320*/  HMMA.16816.F32 R16, R32, R44, R16 ;  /* 0x0000002c2010723c */ /* 0x004fde0000001810 */
[----:B------:R-:W-:-:S02]  /*71330*/  NOP ;  /* 0x0000000000007918 */ /* 0x000fc40000000000 */
[----:B------:R0:W-:Y:S04]  /*71340*/  STL.64 [R1+0x1c0], R28 ;  /* 0x0001c01c01007387 */ /* 0x0001e80000100a00 */
[----:B------:R1:W-:Y:S04]  /*71350*/  STL.64 [R1+0x1c8], R30 ;  /* 0x0001c81e01007387 */ /* 0x0003e80000100a00 */
[----:B------:R-:W-:Y:S01]  /*71360*/  STL.64 [R1+0x5e10], R42 ;  /* 0x005e102a01007387 */ /* 0x000fe20000100a00 */
[----:B------:R-:W-:Y:S03]  /*71370*/  HMMA.16816.F32 R8, R32, R46, R8 ;  /* 0x0000002e2008723c */ /* 0x000fe60000001808 */
[----:B------:R-:W-:Y:S04]  /*71380*/  STL.64 [R1+0x5e08], R40 ;  /* 0x005e082801007387 */ /* 0x000fe80000100a00 */
[----:B------:R2:W-:Y:S04]  /*71390*/  STL.64 [R1+0x1d0], R20 ;  /* 0x0001d01401007387 */ /* 0x0005e80000100a00 */
[----:B------:R3:W-:Y:S04]  /*713a0*/  STL.64 [R1+0x1d8], R22 ;  /* 0x0001d81601007387 */ /* 0x0007e80000100a00 */
[----:B------:R-:W-:Y:S04]  /*713b0*/  STL.64 [R1+0x1e0], R16 ;  /* 0x0001e01001007387 */ /* 0x000fe80000100a00 */
[----:B------:R-:W-:Y:S04]  /*713c0*/  STL.64 [R1+0x1e8], R18 ;  /* 0x0001e81201007387 */ /* 0x000fe80000100a00 */
[----:B0-----:R-:W4:Y:S04]  /*713d0*/  LDL.LU.64 R28, [R1+0xe90] ;  /* 0x000e9000011c7983 */ /* 0x001f280000300a00 */
[----:B-1----:R-:W4:Y:S04]  /*713e0*/  LDL.LU.64 R30, [R1+0xe98] ;  /* 0x000e9800011e7983 */ /* 0x002f280000300a00 */
[----:B------:R-:W-:Y:S04]  /*713f0*/  STL.64 [R1+0x1f0], R8 ;  /* 0x0001f00801007387 */ /* 0x000fe80000100a00 */
[----:B------:R0:W-:Y:S04]  /*71400*/  STL.64 [R1+0x1f8], R10 ;  /* 0x0001f80a01007387 */ /* 0x0001e80000100a00 */
[----:B------:R-:W-:Y:S04]  /*71410*/  STL.64 [R1+0x5e20], R46 ;  /* 0x005e202e01007387 */ /* 0x000fe80000100a00 */
[----:B------:R-:W-:Y:S04]  /*71420*/  STL.64 [R1+0x5e18], R44 ;  /* 0x005e182c01007387 */ /* 0x000fe80000100a00 */
[----:B--2---:R-:W2:Y:S04]  /*71430*/  LDL.LU.64 R20, [R1+0xe70] ;  /* 0x000e700001147983 */ /* 0x004ea80000300a00 */
[----:B---3--:R-:W2:Y:S01]  /*71440*/  LDL.LU.64 R22, [R1+0xe78] ;  /* 0x000e780001167983 */ /* 0x008ea20000300a00 */
[----:B0-----:R-:W-:-:S03]  /*71450*/  IMAD.MOV.U32 R10, RZ, RZ, R0 ;  /* 0x000000ffff0a7224 */ /* 0x001fc600078e0000 */
[----:B------:R-:W3:Y:S04]  /*71460*/  LDL.LU.64 R16, [R1+0xc20] ;  /* 0x000c200001107983 */ /* 0x000ee80000300a00 */
[----:B------:R-:W3:Y:S04]  /*71470*/  LDL.LU.64 R18, [R1+0xc28] ;  /* 0x000c280001127983 */ /* 0x000ee80000300a00 */
[----:B------:R-:W2:Y:S04]  /*71480*/  LDL.LU R52, [R1+0x5e44] ;  /* 0x005e440001347983 */ /* 0x000ea80000300800 */
[----:B------:R-:W3:Y:S04]  /*71490*/  LDL.LU R53, [R1+0x5e40] ;  /* 0x005e400001357983 */ /* 0x000ee80000300800 */
[----:B------:R-:W4:Y:S04]  /*714a0*/  LDL.LU R0, [R1+0x5e3c] ;  /* 0x005e3c0001007983 */ /* 0x000f280000300800 */
[----:B------:R-:W2:Y:S04]  /*714b0*/  LDL R12, [R1+0x8] ;  /* 0x00000800010c7983 */ /* 0x000ea80000100800 */
[----:B------:R-:W2:Y:S04]  /*714c0*/  LDL R13, [R1+0xc] ;  /* 0x00000c00010d7983 */ /* 0x000ea80000100800 */
[----:B------:R-:W3:Y:S04]  /*714d0*/  LDL R11, [R1+0x1c] ;  /* 0x00001c00010b7983 */ /* 0x000ee80000100800 */
[----:B------:R-:W-:Y:S04]  /*714e0*/  STL.64 [R1+0x5e30], R14 ;  /* 0x005e300e01007387 */ /* 0x000fe80000100a00 */
[----:B--2---:R0:W-:Y:S01]  /*714f0*/  STL.64 [R1+0x5e28], R12 ;  /* 0x005e280c01007387 */ /* 0x0041e20000100a00 */
[----:B----4-:R-:W-:-:S03]  /*71500*/  IMAD.MOV.U32 R9, RZ, RZ, R0 ;  /* 0x000000ffff097224 */ /* 0x010fc600078e0000 */
[----:B------:R-:W2:Y:S04]  /*71510*/  LDL R8, [R1+0x20] ;  /* 0x0000200001087983 */ /* 0x000ea80000100800 */
[----:B------:R-:W4:Y:S01]  /*71520*/  LDL.LU R0, [R1+0x5e38] ;  /* 0x005e380001007983 */ /* 0x000f220000300800 */
[----:B0-----:R-:W-:-:S15]  /*71530*/  HMMA.16816.F32 R12, R32, R48, R28 ;  /* 0x00000030200c723c */ /* 0x001fde000000181c */
[----:B------:R-:W-:-:S08]  /*71540*/  NOP ;  /* 0x0000000000007918 */ /* 0x000fd00000000000 */
[----:B------:R0:W-:Y:S04]  /*71550*/  STL.64 [R1+0x200], R12 ;  /* 0x0002000c01007387 */ /* 0x0001e80000100a00 */
[----:B------:R1:W-:Y:S04]  /*71560*/  STL.64 [R1+0x208], R14 ;  /* 0x0002080e01007387 */ /* 0x0003e80000100a00 */
[----:B0-----:R-:W2:Y:S04]  /*71570*/  LDL.LU.64 R12, [R1+0xb90] ;  /* 0x000b9000010c7983 */ /* 0x001ea80000300a00 */
[----:B-1----:R-:W2:Y:S01]  /*71580*/  LDL.LU.64 R14, [R1+0xb98] ;  /* 0x000b9800010e7983 */ /* 0x002ea20000300a00 */
[----:B------:R-:W-:-:S02]  /*71590*/  F2FP.F16.E4M3.UNPACK_B R50, R50 ;  /* 0x00000032ff32723e */ /* 0x000fc400020006ff */
[----:B------:R-:W-:Y:S01]  /*715a0*/  F2FP.F16.E4M3.UNPACK_B R51, R51 ;  /* 0x00000033ff33723e */ /* 0x000fe200020006ff */
[----:B---3--:R-:W-:Y:S01]  /*715b0*/  IMAD.MOV.U32 R42, RZ, RZ, R53 ;  /* 0x000000ffff2a7224 */ /* 0x008fe200078e0035 */
[----:B------:R-:W-:Y:S01]  /*715c0*/  F2FP.F16.E4M3.UNPACK_B R53, R26 ;  /* 0x0000001aff35723e */ /* 0x000fe200020006ff */
[----:B------:R-:W-:Y:S01]  /*715d0*/  IMAD.MOV.U32 R43, RZ, RZ, R52 ;  /* 0x000000ffff2b7224 */ /* 0x000fe200078e0034 */
[----:B------:R-:W-:-:S03]  /*715e0*/  F2FP.F16.E4M3.UNPACK_B R52, R27 ;  /* 0x0000001bff34723e */ /* 0x000fc600020006ff */
[C---:B------:R-:W-:Y:S06]  /*715f0*/  HMMA.16816.F32 R20, R32.reuse, R50, R20 ;  /* 0x000000322014723c */ /* 0x040fec0000001814 */
[----:B------:R-:W-:Y:S01]  /*71600*/  HMMA.16816.F32 R16, R32, R52, R16 ;  /* 0x000000342010723c */ /* 0x000fe20000001810 */
[----:B------:R-:W-:Y:S02]  /*71610*/  F2FP.F16.E4M3.UNPACK_B R40, R25 ;  /* 0x00000019ff28723e */ /* 0x000fe400020006ff */
[----:B------:R-:W-:-:S14]  /*71620*/  F2FP.F16.E4M3.UNPACK_B R41, R24 ;  /* 0x00000018ff29723e */ /* 0x000fdc00020006ff */
[----:B------:R0:W-:Y:S04]  /*71630*/  STL.64 [R1+0x450], R20 ;  /* 0x0004501401007387 */ /* 0x0001e80000100a00 */
[----:B------:R1:W-:Y:S04]  /*71640*/  STL.64 [R1+0x458], R22 ;  /* 0x0004581601007387 */ /* 0x0003e80000100a00 */
[----:B------:R-:W3:Y:S04]  /*71650*/  LDL.LU.64 R36, [R1+0xb70] ;  /* 0x000b700001247983 */ /* 0x000ee80000300a00 */
[----:B------:R-:W-:Y:S04]  /*71660*/  STL [R1+0x28], R40 ;  /* 0x0000282801007387 */ /* 0x000fe80000100800 */
[----:B------:R-:W3:Y:S04]  /*71670*/  LDL.LU.64 R38, [R1+0xb78] ;  /* 0x000b780001267983 */ /* 0x000ee80000300a00 */
[----:B------:R-:W-:Y:S04]  /*71680*/  STL [R1+0x2c], R41 ;  /* 0x00002c2901007387 */ /* 0x000fe80000100800 */
[----:B------:R-:W4:Y:S04]  /*71690*/  LDL.LU.64 R44, [R1+0xb60] ;  /* 0x000b6000012c7983 */ /* 0x000f280000300a00 */
[----:B------:R-:W4:Y:S04]  /*716a0*/  LDL.LU.64 R46, [R1+0xb68] ;  /* 0x000b6800012e7983 */ /* 0x000f280000300a00 */
[----:B------:R1:W-:Y:S04]  /*716b0*/  STL.64 [R1+0x440], R16 ;  /* 0x0004401001007387 */ /* 0x0003e80000100a00 */
[----:B------:R1:W-:Y:S04]  /*716c0*/  STL.64 [R1+0x448], R18 ;  /* 0x0004481201007387 */ /* 0x0003e80000100a00 */
[----:B------:R-:W3:Y:S01]  /*716d0*/  LDL.LU.64 R28, [R1+0xb50] ;  /* 0x000b5000011c7983 */ /* 0x000ee20000300a00 */
[----:B------:R-:W-:-:S03]  /*716e0*/  IMAD R4, R4, 0x100, R58 ;  /* 0x0000010004047824 */ /* 0x000fc600078e023a */
[----:B------:R-:W3:Y:S01]  /*716f0*/  LDL.LU.64 R30, [R1+0xb58] ;  /* 0x000b5800011e7983 */ /* 0x000ee20000300a00 */
[----:B------:R-:W-:-:S03]  /*71700*/  IMAD R7, R7, 0x100, R59 ;  /* 0x0000010007077824 */ /* 0x000fc600078e023b */
[----:B------:R-:W3:Y:S04]  /*71710*/  LDL.LU.64 R24, [R1+0xb40] ;  /* 0x000b400001187983 */ /* 0x000ee80000300a00 */
[----:B------:R-:W3:Y:S04]  /*71720*/  LDL.LU.64 R26, [R1+0xb48] ;  /* 0x000b4800011a7983 */ /* 0x000ee80000300a00 */
[----:B------:R-:W3:Y:S04]  /*71730*/  LDL.LU.64 R56, [R1+0xb30] ;  /* 0x000b300001387983 */ /* 0x000ee80000300a00 */
[----:B------:R-:W3:Y:S04]  /*71740*/  LDL.LU.64 R58, [R1+0xb38] ;  /* 0x000b3800013a7983 */ /* 0x000ee80000300a00 */
[----:B0-----:R-:W3:Y:S04]  /*71750*/  LDL.LU.64 R20, [R1+0xb20] ;  /* 0x000b200001147983 */ /* 0x001ee80000300a00 */
[----:B-1----:R-:W3:Y:S04]  /*71760*/  LDL.LU.64 R22, [R1+0xb28] ;  /* 0x000b280001167983 */ /* 0x002ee80000300a00 */
[----:B------:R-:W3:Y:S04]  /*71770*/  LDL.LU.64 R16, [R1+0xb10] ;  /* 0x000b100001107983 */ /* 0x000ee80000300a00 */
[----:B------:R-:W3:Y:S01]  /*71780*/  LDL.LU.64 R18, [R1+0xb18] ;  /* 0x000b180001127983 */ /* 0x000ee20000300a00 */
[----:B--2---:R-:W-:Y:S03]  /*71790*/  HMMA.16816.F32 R32, R32, R40, R12 ;  /* 0x000000282020723c */ /* 0x004fe6000000180c */
[----:B------:R-:W2:Y:S04]  /*717a0*/  LDL.LU.64 R14, [R1+0x5e30] ;  /* 0x005e3000010e7983 */ /* 0x000ea80000300a00 */
[----:B------:R-:W2:-:S15]  /*717b0*/  LDL.LU.64 R12, [R1+0x5e28] ;  /* 0x005e2800010c7983 */ /* 0x000e9e0000300a00 */
[----:B------:R-:W-:-:S01]  /*717c0*/  NOP ;  /* 0x0000000000007918 */ /* 0x000fc20000000000 */
[----:B------:R0:W-:Y:S04]  /*717d0*/  STL.64 [R1+0x410], R32 ;  /* 0x0004102001007387 */ /* 0x0001e80000100a00 */
[----:B------:R1:W-:Y:S04]  /*717e0*/  STL.64 [R1+0x418], R34 ;  /* 0x0004182201007387 */ /* 0x0003e80000100a00 */
[----:B0-----:R-:W2:Y:S04]  /*717f0*/  LDL.LU.64 R32, [R1+0xb80] ;  /* 0x000b800001207983 */ /* 0x001ea80000300a00 */
[----:B-1----:R-:W2:Y:S01]  /*71800*/  LDL.LU.64 R34, [R1+0xb88] ;  /* 0x000b880001227983 */ /* 0x002ea20000300a00 */
[----:B------:R-:W-:-:S02]  /*71810*/  F2FP.F16.E4M3.UNPACK_B R4, R4 ;  /* 0x00000004ff04723e */ /* 0x000fc400020006ff */
[----:B------:R-:W-:Y:S02]  /*71820*/  F2FP.F16.E4M3.UNPACK_B R5, R5 ;  /* 0x00000005ff05723e */ /* 0x000fe400020006ff */
[----:B------:R-:W-:Y:S02]  /*71830*/  F2FP.F16.E4M3.UNPACK_B R6, R6 ;  /* 0x00000006ff06723e */ /* 0x000fe400020006ff */
[----:B------:R-:W-:-:S07]  /*71840*/  F2FP.F16.E4M3.UNPACK_B R7, R7 ;  /* 0x00000007ff07723e */ /* 0x000fce00020006ff */
[C---:B----4-:R-:W-:Y:S06]  /*71850*/  HMMA.16816.F32 R40, R4.reuse, R42, R44 ;  /* 0x0000002a0428723c */ /* 0x050fec000000182c */
[C---:B---3--:R-:W-:Y:S06]  /*71860*/  HMMA.16816.F32 R56, R4.reuse, R60, R56 ;  /* 0x0000003c0438723c */ /* 0x048fec0000001838 */
[C---:B--2---:R-:W-:Y:S06]  /*71870*/  HMMA.16816.F32 R32, R4.reuse, R8, R32 ;  /* 0x000000080420723c */ /* 0x044fec0000001820 */
[----:B------:R-:W-:-:S15]  /*71880*/  HMMA.16816.F32 R28, R4, R12, R28 ;  /* 0x0000000c041c723c */ /* 0x000fde000000181c */
[----:B------:R-:W-:-:S02]  /*71890*/  NOP ;  /* 0x0000000000007918 */ /* 0x000fc40000000000 */
[----:B------:R-:W-:Y:S04]  /*718a0*/  STL.64 [R1+0x400], R32 ;  /* 0x0004002001007387 */ /* 0x000fe80000100a00 */
[----:B------:R0:W-:Y:S01]  /*718b0*/  STL.64 [R1+0x408], R34 ;  /* 0x0004082201007387 */ /* 0x0001e20000100a00 */
[C---:B------:R-:W-:Y:S03]  /*718c0*/  HMMA.16816.F32 R12, R4.reuse, R14, R24 ;  /* 0x0000000e040c723c */ /* 0x040fe60000001818 */
[----:B------:R-:W2:Y:S03]  /*718d0*/  LDL.LU.64 R8, [R1+0xb00] ;  /* 0x000b000001087983 */ /* 0x000ea60000300a00 */
[----:B0-----:R-:W-:Y:S01]  /*718e0*/  HMMA.16816.F32 R32, R4, R10, R36 ;  /* 0x0000000a0420723c */ /* 0x001fe20000001824 */
[----:B------:R-:W2:-:S15]  /*718f0*/  LDL.LU.64 R10, [R1+0xb08] ;  /* 0x000b0800010a7983 */ /* 0x000e9e0000300a00 */
[----:B------:R-:W-:-:S07]  /*71900*/  NOP ;  /* 0x0000000000007918 */ /* 0x000fce0000000000 */
[----:B------:R0:W-:Y:S04]  /*71910*/  STL.64 [R1+0x3f0], R32 ;  /* 0x0003f02001007387 */ /* 0x0001e80000100a00 */
[----:B------:R1:W-:Y:S04]  /*71920*/  STL.64 [R1+0x3f8], R34 ;  /* 0x0003f82201007387 */ /* 0x0003e80000100a00 */
[----:B------:R-:W3:Y:S04]  /*71930*/  LDL.LU.64 R36, [R1+0xaf0] ;  /* 0x000af00001247983 */ /* 0x000ee80000300a00 */
[----:B------:R-:W3:Y:S04]  /*71940*/  LDL.LU.64 R38, [R1+0xaf8] ;  /* 0x000af80001267983 */ /* 0x000ee80000300a00 */
[----:B0-----:R-:W4:Y:S04]  /*71950*/  LDL.LU.64 R32, [R1+0xae0] ;  /* 0x000ae00001207983 */ /* 0x001f280000300a00 */
[----:B-1----:R-:W4:Y:S04]  /*71960*/  LDL.LU.64 R34, [R1+0xae8] ;  /* 0x000ae80001227983 */ /* 0x002f280000300a00 */
[----:B------:R-:W4:Y:S04]  /*71970*/  LDL.LU.64 R46, [R1+0x5e20] ;  /* 0x005e2000012e7983 */ /* 0x000f280000300a00 */
[----:B------:R-:W4:Y:S04]  /*71980*/  LDL.LU.64 R44, [R1+0x5e18] ;  /* 0x005e1800012c7983 */ /* 0x000f280000300a00 */
[----:B------:R-:W-:Y:S04]  /*71990*/  STL.64 [R1+0x3e0], R40 ;  /* 0x0003e02801007387 */ /* 0x000fe80000100a00 */
[----:B------:R0:W-:Y:S04]  /*719a0*/  STL.64 [R1+0x3e8], R42 ;  /* 0x0003e82a01007387 */ /* 0x0001e80000100a00 */
[----:B0-----:R-:W4:Y:S04]  /*719b0*/  LDL.LU.64 R42, [R1+0x5e10] ;  /* 0x005e1000012a7983 */ /* 0x001f280000300a00 */
[----:B------:R-:W4:Y:S04]  /*719c0*/  LDL.LU.64 R40, [R1+0x5e08] ;  /* 0x005e080001287983 */ /* 0x000f280000300a00 */
[----:B------:R-:W-:Y:S04]  /*719d0*/  STL.64 [R1+0x3d0], R28 ;  /* 0x0003d01c01007387 */ /* 0x000fe80000100a00 */
[----:B------:R0:W-:Y:S04]  /*719e0*/  STL.64 [R1+0x3d8], R30 ;  /* 0x0003d81e01007387 */ /* 0x0001e80000100a00 */
[----:B0-----:R-:W4:Y:S04]  /*719f0*/  LDL.LU.64 R30, [R1+0x5e00] ;  /* 0x005e0000011e7983 */ /* 0x001f280000300a00 */
[----:B------:R-:W4:Y:S04]  /*71a00*/  LDL.LU.64 R28, [R1+0x5df8] ;  /* 0x005df800011c7983 */ /* 0x000f280000300a00 */
[----:B------:R-:W4:Y:S04]  /*71a10*/  LDL.LU.64 R26, [R1+0x5df0] ;  /* 0x005df000011a7983 */ /* 0x000f280000300a00 */
[----:B------:R-:W4:Y:S04]  /*71a20*/  LDL.LU.64 R24, [R1+0x5de8] ;  /* 0x005de80001187983 */ /* 0x000f280000300a00 */
[----:B------:R0:W-:Y:S04]  /*71a30*/  STL.64 [R1+0x3c0], R12 ;  /* 0x0003c00c01007387 */ /* 0x0001e80000100a00 */
[----:B------:R1:W-:Y:S04]  /*71a40*/  STL.64 [R1+0x3c8], R14 ;  /* 0x0003c80e01007387 */ /* 0x0003e80000100a00 */
[----:B0-----:R-:W4:Y:S04]  /*71a50*/  LDL.LU.64 R12, [R1+0xad0] ;  /* 0x000ad000010c7983 */ /* 0x001f280000300a00 */
[----:B-1----:R-:W4:Y:S04]  /*71a60*/  LDL.LU.64 R14, [R1+0xad8] ;  /* 0x000ad800010e7983 */ /* 0x002f280000300a00 */
[----:B------:R-:W-:Y:S04]  /*71a70*/  STL.64 [R1+0x3b0], R56 ;  /* 0x0003b03801007387 */ /* 0x000fe80000100a00 */
[----:B------:R0:W-:Y:S04]  /*71a80*/  STL.64 [R1+0x3b8], R58 ;  /* 0x0003b83a01007387 */ /* 0x0001e80000100a00 */
[----:B0-----:R-:W3:Y:S04]  /*71a90*/  LDL.LU.64 R58, [R1+0x5de0] ;  /* 0x005de000013a7983 */ /* 0x001ee80000300a00 */
[----:B------:R-:W4:Y:S01]  /*71aa0*/  LDL.LU.64 R56, [R1+0x5dd8] ;  /* 0x005dd80001387983 */ /* 0x000f220000300a00 */
[C---:B--2---:R-:W-:Y:S06]  /*71ab0*/  HMMA.16816.F32 R8, R4.reuse, R54, R8 ;  /* 0x000000360408723c */ /* 0x044fec0000001808 */
[C---:B---3--:R-:W-:Y:S06]  /*71ac0*/  HMMA.16816.F32 R20, R4.reuse, R58, R20 ;  /* 0x0000003a0414723c */ /* 0x048fec0000001814 */
[----:B----4-:R-:W-:-:S15]  /*71ad0*/  HMMA.16816.F32 R16, R4, R56, R16 ;  /* 0x000000380410723c */ /* 0x010fde0000001810 */
[----:B------:R-:W-:-:S02]  /*71ae0*/  NOP ;  /* 0x0000000000007918 */ /* 0x000fc40000000000 */
[----:B------:R-:W-:Y:S04]  /*71af0*/  STL.64 [R1+0x3a0], R20 ;  /* 0x0003a01401007387 */ /* 0x000fe80000100a00 */
[----:B------:R0:W-:Y:S04]  /*71b00*/  STL.64 [R1+0x3a8], R22 ;  /* 0x0003a81601007387 */ /* 0x0001e80000100a00 */
[----:B0-----:R-:W2:Y:S04]  /*71b10*/  LDL.LU.64 R22, [R1+0x5dd0] ;  /* 0x005dd00001167983 */ /* 0x001ea80000300a00 */
[----:B------:R-:W3:Y:S04]  /*71b20*/  LDL.LU.64 R20, [R1+0x5dc8] ;  /* 0x005dc80001147983 */ /* 0x000ee80000300a00 */
[----:B------:R0:W-:Y:S04]  /*71b30*/  STL.64 [R1+0x390], R16 ;  /* 0x0003901001007387 */ /* 0x0001e80000100a00 */
[----:B------:R1:W-:Y:S04]  /*71b40*/  STL.64 [R1+0x398], R18 ;  /* 0x0003981201007387 */ /* 0x0003e80000100a00 */
[----:B0-----:R-:W4:Y:S04]  /*71b50*/  LDL.LU.64 R16, [R1+0xac0] ;  /* 0x000ac00001107983 */ /* 0x001f280000300a00 */
[----:B-1----:R-:W4:Y:S04]  /*71b60*/  LDL.LU.64 R18, [R1+0xac8] ;  /* 0x000ac80001127983 */ /* 0x002f280000300a00 */
[----:B------:R-:W-:Y:S04]  /*71b70*/  STL.64 [R1+0x5d70], R58 ;  /* 0x005d703a01007387 */ /* 0x000fe80000100a00 */
[----:B------:R0:W-:Y:S04]  /*71b80*/  STL.64 [R1+0x5d68], R56 ;  /* 0x005d683801007387 */ /* 0x0001e80000100a00 */
[----:B0-----:R-:W2:Y:S04]  /*71b90*/  LDL.LU.64 R56, [R1+0xab0] ;  /* 0x000ab00001387983 */ /* 0x001ea80000300a00 */
[----:B------:R-:W2:Y:S04]  /*71ba0*/  LDL.LU.64 R58, [R1+0xab8] ;  /* 0x000ab800013a7983 */ /* 0x000ea80000300a00 */
[----:B------:R-:W-:Y:S04]  /*71bb0*/  STL.64 [R1+0x380], R8 ;  /* 0x0003800801007387 */ /* 0x000fe80000100a00 */
[----:B------:R0:W-:Y:S04]  /*71bc0*/  STL.64 [R1+0x388], R10 ;  /* 0x0003880a01007387 */ /* 0x0001e80000100a00 */
[----:B0-----:R-:W3:Y:S04]  /*71bd0*/  LDL.LU.64 R10, [R1+0x5dc0] ;  /* 0x005dc000010a7983 */ /* 0x001ee80000300a00 */
[----:B------:R-:W4:Y:S01]  /*71be0*/  LDL.LU.64 R8, [R1+0x5db8] ;  /* 0x005db80001087983 */ /* 0x000f220000300a00 */
[----:B------:R-:W-:-:S15]  /*71bf0*/  HMMA.16816.F32 R36, R4, R2, R36 ;  /* 0x000000020424723c */ /* 0x000fde0000001824 */
[----:B------:R-:W-:-:S08]  /*71c00*/  NOP ;  /* 0x0000000000007918 */ /* 0x000fd00000000000 */
[----:B------:R0:W-:Y:S04]  /*71c10*/  STL.64 [R1+0x370], R36 ;  /* 0x0003702401007387 */ /* 0x0001e80000100a00 */
[----:B------:R1:W-:Y:S04]  /*71c20*/  STL.64 [R1+0x378], R38 ;  /* 0x0003782601007387 */ /* 0x0003e80000100a00 */
[----:B0-----:R-:W2:Y:S04]  /*71c30*/  LDL.LU.64 R36, [R1+0xa80] ;  /* 0x000a800001247983 */ /* 0x001ea80000300a00 */
[----:B-1----:R-:W2:Y:S01]  /*71c40*/  LDL.LU.64 R38, [R1+0xa88] ;  /* 0x000a880001267983 */ /* 0x002ea20000300a00 */
[C---:B---3--:R-:W-:Y:S06]  /*71c50*/  HMMA.16816.F32 R12, R4.reuse, R10, R12 ;  /* 0x0000000a040c723c */ /* 0x048fec000000180c */
[----:B----4-:R-:W-:-:S15]  /*71c60*/  HMMA.16816.F32 R32, R4, R8, R32 ;  /* 0x000000080420723c */ /* 0x010fde0000001820 */
[----:B------:R-:W-:-:S08]  /*71c70*/  NOP ;  /* 0x0000000000007918 */ /* 0x000fd00000000000 */
[----:B------:R0:W-:Y:S04]  /*71c80*/  STL.64 [R1+0x360], R32 ;  /* 0x0003602001007387 */ /* 0x0001e80000100a00 */
[----:B------:R1:W-:Y:S04]  /*71c90*/  STL.64 [R1+0x368], R34 ;  /* 0x0003682201007387 */ /* 0x0003e80000100a00 */
[----:B0-----:R-:W3:Y:S04]  /*71ca0*/  LDL.LU.64 R32, [R1+0xa70] ;  /* 0x000a700001207983 */ /* 0x001ee80000300a00 */
[----:B-1----:R-:W3:Y:S04]  /*71cb0*/  LDL.LU.64 R34, [R1+0xa78] ;  /* 0x000a780001227983 */ /* 0x002ee80000300a00 */
[----:B------:R-:W-:Y:S04]  /*71cc0*/  STL.64 [R1+0x350], R12 ;  /* 0x0003500c01007387 */ /* 0x000fe80000100a00 */
[----:B------:R0:W-:Y:S04]  /*71cd0*/  STL.64 [R1+0x358], R14 ;  /* 0x0003580e01007387 */ /* 0x0001e80000100a00 */
[----:B0-----:R-:W2:Y:S04]  /*71ce0*/  LDL.LU.64 R14, [R1+0x5db0] ;  /* 0x005db000010e7983 */ /* 0x001ea80000300a00 */
[----:B------:R-:W4:Y:S04]  /*71cf0*/  LDL.LU.64 R12, [R1+0x5da8] ;  /* 0x005da800010c7983 */ /* 0x000f280000300a00 */
[----:B------:R-:W-:Y:S04]  /*71d00*/  STL.64 [R1+0x5d50], R10 ;  /* 0x005d500a01007387 */ /* 0x000fe80000100a00 */
[----:B------:R0:W-:Y:S04]  /*71d10*/  STL.64 [R1+0x5d48], R8 ;  /* 0x005d480801007387 */ /* 0x0001e80000100a00 */
[----:B0-----:R-:W3:Y:S04]  /*71d20*/  LDL.LU.64 R8, [R1+0xa90] ;  /* 0x000a900001087983 */ /* 0x001ee80000300a00 */
[----:B------:R-:W3:Y:S01]  /*71d30*/  LDL.LU.64 R10, [R1+0xa98] ;  /* 0x000a9800010a7983 */ /* 0x000ee20000300a00 */
[C---:B--2---:R-:W-:Y:S06]  /*71d40*/  HMMA.16816.F32 R56, R4.reuse, R14, R56 ;  /* 0x0000000e0438723c */ /* 0x044fec0000001838 */
[----:B----4-:R-:W-:-:S15]  /*71d50*/  HMMA.16816.F32 R16, R4, R12, R16 ;  /* 0x0000000c0410723c */ /* 0x010fde0000001810 */
[----:B------:R-:W-:-:S08]  /*71d60*/  NOP ;  /* 0x0000000000007918 */ /* 0x000fd00000000000 */
[----:B------:R-:W-:Y:S04]  /*71d70*/  STL.64 [R1+0x340], R16 ;  /* 0x0003401001007387 */ /* 0x000fe80000100a00 */
[----:B------:R0:W-:Y:S04]  /*71d80*/  STL.64 [R1+0x348], R18 ;  /* 0x0003481201007387 */ /* 0x0001e80000100a00 */
[----:B0-----:R-:W3:Y:S04]  /*71d90*/  LDL.LU.64 R18, [R1+0x5da0] ;  /* 0x005da00001127983 */ /* 0x001ee80000300a00 */
[----:B------:R-:W2:Y:S04]  /*71da0*/  LDL.LU.64 R16, [R1+0x5d98] ;  /* 0x005d980001107983 */ /* 0x000ea80000300a00 */
[----:B------:R0:W-:Y:S04]  /*71db0*/  STL.64 [R1+0x330], R56 ;  /* 0x0003303801007387 */ /* 0x0001e80000100a00 */
[----:B------:R1:W-:Y:S04]  /*71dc0*/  STL.64 [R1+0x338], R58 ;  /* 0x0003383a01007387 */ /* 0x0003e80000100a00 */
[----:B0-----:R-:W4:Y:S04]  /*71dd0*/  LDL.LU.64 R56, [R1+0xa50] ;  /* 0x000a500001387983 */ /* 0x001f280000300a00 */
[----:B-1----:R-:W4:Y:S04]  /*71de0*/  LDL.LU.64 R58, [R1+0xa58] ;  /* 0x000a5800013a7983 */ /* 0x002f280000300a00 */
[----:B------:R-:W-:Y:S04]  /*71df0*/  STL.64 [R1+0x5d40], R14 ;  /* 0x005d400e01007387 */ /* 0x000fe80000100a00 */
[----:B------:R0:W-:Y:S04]  /*71e00*/  STL.64 [R1+0x5d38], R12 ;  /* 0x005d380c01007387 */ /* 0x0001e80000100a00 */
[----:B0-----:R-:W2:Y:S04]  /*71e10*/  LDL.LU.64 R12, [R1+0xaa0] ;  /* 0x000aa000010c7983 */ /* 0x001ea80000300a00 */
[----:B------:R-:W2:Y:S01]  /*71e20*/  LDL.LU.64 R14, [R1+0xaa8] ;  /* 0x000aa800010e7983 */ /* 0x000ea20000300a00 */
[C---:B---3--:R-:W-:Y:S06]  /*71e30*/  HMMA.16816.F32 R8, R4.reuse, R18, R8 ;  /* 0x000000120408723c */ /* 0x048fec0000001808 */
[----:B------:R-:W-:Y:S01]  /*71e40*/  STL.64 [R1+0x5d60], R18 ;  /* 0x005d601201007387 */ /* 0x000fe20000100a00 */
[----:B--2---:R-:W-:-:S15]  /*71e50*/  HMMA.16816.F32 R12, R4, R16, R12 ;  /* 0x00000010040c723c */ /* 0x004fde000000180c */
[----:B------:R-:W-:-:S08]  /*71e60*/  NOP ;  /* 0x0000000000007918 */ /* 0x000fd00000000000 */
[----:B------:R-:W-:Y:S04]  /*71e70*/  STL.64 [R1+0x320], R12 ;  /* 0x0003200c01007387 */ /* 0x000fe80000100a00 */
[----:B------:R-:W-:Y:S04]  /*71e80*/  STL.64 [R1+0x328], R14 ;  /* 0x0003280e01007387 */ /* 0x000fe80000100a00 */
[----:B------:R0:W-:Y:S04]  /*71e90*/  STL.64 [R1+0x5d58], R16 ;  /* 0x005d581001007387 */ /* 0x0001e80000100a00 */
[----:B------:R-:W-:Y:S04]  /*71ea0*/  STL.64 [R1+0x310], R8 ;  /* 0x0003100801007387 */ /* 0x000fe80000100a00 */
[----:B------:R1:W-:Y:S04]  /*71eb0*/  STL.64 [R1+0x318], R10 ;  /* 0x0003180a01007387 */ /* 0x0003e80000100a00 */
[----:B0-----:R-:W2:Y:S04]  /*71ec0*/  LDL.LU.64 R16, [R1+0xa60] ;  /* 0x000a600001107983 */ /* 0x001ea80000300a00 */
[----:B------:R-:W2:Y:S01]  /*71ed0*/  LDL.LU.64 R18, [R1+0xa68] ;  /* 0x000a680001127983 */ /* 0x000ea20000300a00 */
[----:B------:R-:W-:Y:S03]  /*71ee0*/  HMMA.16816.F32 R12, R4, R20, R36 ;  /* 0x00000014040c723c */ /* 0x000fe60000001824 */
[----:B------:R-:W3:-:S15]  /*71ef0*/  LDL.LU.64 R36, [R1+0xa40] ;  /* 0x000a400001247983 */ /* 0x000ede0000300a00 */
[----:B------:R-:W-:-:S05]  /*71f00*/  NOP ;  /* 0x0000000000007918 */ /* 0x000fca0000000000 */
[----:B------:R-:W-:Y:S04]  /*71f10*/  STL.64 [R1+0x300], R12 ;  /* 0x0003000c01007387 */ /* 0x000fe80000100a00 */
[----:B------:R0:W-:Y:S04]  /*71f20*/  STL.64 [R1+0x308], R14 ;  /* 0x0003080e01007387 */ /* 0x0001e80000100a00 */
[----:B------:R-:W3:Y:S01]  /*71f30*/  LDL.LU.64 R38, [R1+0xa48] ;  /* 0x000a480001267983 */ /* 0x000ee20000300a00 */
[----:B-1----:R-:W-:-:S15]  /*71f40*/  HMMA.16816.F32 R8, R4, R22, R32 ;  /* 0x000000160408723c */ /* 0x002fde0000001820 */
[----:B------:R-:W-:-:S08]  /*71f50*/  NOP ;  /* 0x0000000000007918 */ /* 0x000fd00000000000 */
[----:B------:R-:W-:Y:S04]  /*71f60*/  STL.64 [R1+0x2f0], R8 ;  /* 0x0002f00801007387 */ /* 0x000fe80000100a00 */
[----:B------:R1:W-:Y:S04]  /*71f70*/  STL.64 [R1+0x2f8], R10 ;  /* 0x0002f80a01007387 */ /* 0x0003e80000100a00 */
[----:B0-----:R-:W3:Y:S04]  /*71f80*/  LDL.LU R15, [R1+0x1150] ;  /* 0x00115000010f7983 */ /* 0x001ee80000300800 */
[----:B------:R-:W3:Y:S04]  /*71f90*/  LDL.LU R32, [R1+0x114c] ;  /* 0x00114c0001207983 */ /* 0x000ee80000300800 */
[----:B-1----:R-:W3:Y:S04]  /*71fa0*/  LDL.LU R10, [R1+0x1160] ;  /* 0x00116000010a7983 */ /* 0x002ee80000300800 */
[----:B------:R-:W3:Y:S04]  /*71fb0*/  LDL.LU R33, [R1+0x115c] ;  /* 0x00115c0001217983 */ /* 0x000ee80000300800 */
[----:B------:R-:W-:Y:S04]  /*71fc0*/  STL.64 [R1+0x5d20], R22 ;  /* 0x005d201601007387 */ /* 0x000fe80000100a00 */
[----:B------:R2:W-:Y:S02]  /*71fd0*/  STL.64 [R1+0x5d18], R20 ;  /* 0x005d181401007387 */ /* 0x0005e40000100a00 */
[C---:B--2---:R-:W-:Y:S06]  /*71fe0*/  HMMA.16816.F32 R20, R4.reuse, R24, R16 ;  /* 0x000000180414723c */ /* 0x044fec0000001810 */
[----:B----4-:R-:W-:-:S15]  /*71ff0*/  HMMA.16816.F32 R16, R4, R26, R56 ;  /* 0x0000001a0410723c */ /* 0x010fde0000001838 */
[----:B------:R-:W-:-:S02]  /*72000*/  NOP ;  /* 0x0000000000007918 */ /* 0x000fc40000000000 */
[----:B------:R0:W-:Y:S04]  /*72010*/  STL.64 [R1+0x2e0], R20 ;  /* 0x0002e01401007387 */ /* 0x0001e80000100a00 */
[----:B------:R1:W-:Y:S04]  /*72020*/  STL.64 [R1+0x2e8], R22 ;  /* 0x0002e81601007387 */ /* 0x0003e80000100a00 */
[----:B0-----:R-:W2:Y:S04]  /*72030*/  LDL.LU.64 R20, [R1+0xa20] ;  /* 0x000a200001147983 */ /* 0x001ea80000300a00 */
[----:B-1----:R-:W2:Y:S04]  /*72040*/  LDL.LU.64 R22, [R1+0xa28] ;  /* 0x000a280001167983 */ /* 0x002ea80000300a00 */
[----:B------:R0:W-:Y:S04]  /*72050*/  STL.64 [R1+0x2d0], R16 ;  /* 0x0002d01001007387 */ /* 0x0001e80000100a00 */
[----:B------:R1:W-:Y:S04]  /*72060*/  STL.64 [R1+0x2d8], R18 ;  /* 0x0002d81201007387 */ /* 0x0003e80000100a00 */
[----:B0-----:R-:W4:Y:S04]  /*72070*/  LDL.LU.64 R16, [R1+0xa10] ;  /* 0x000a100001107983 */ /* 0x001f280000300a00 */
[----:B-1----:R-:W4:Y:S04]  /*72080*/  LDL.LU.64 R18, [R1+0xa18] ;  /* 0x000a180001127983 */ /* 0x002f280000300a00 */
[----:B------:R-:W4:Y:S04]  /*72090*/  LDL.LU.64 R56, [R1+0x9f0] ;  /* 0x0009f00001387983 */ /* 0x000f280000300a00 */
[----:B------:R-:W4:Y:S04]  /*720a0*/  LDL.LU.64 R58, [R1+0x9f8] ;  /* 0x0009f800013a7983 */ /* 0x000f280000300a00 */
[----:B------:R-:W4:Y:S04]  /*720b0*/  LDL.LU R11, [R1+0x1180] ;  /* 0x00118000010b7983 */ /* 0x000f280000300800 */
[----:B------:R-:W4:Y:S04]  /*720c0*/  LDL.LU R34, [R1+0x1178] ;  /* 0x0011780001227983 */ /* 0x000f280000300800 */
[----:B------:R-:W-:Y:S04]  /*720d0*/  STL.64 [R1+0x5d30], R26 ;  /* 0x005d301a01007387 */ /* 0x000fe80000100a00 */
[----:B------:R0:W-:Y:S04]  /*720e0*/  STL.64 [R1+0x5d28], R24 ;  /* 0x005d281801007387 */ /* 0x0001e80000100a00 */
[----:B0-----:R-:W2:Y:S04]  /*720f0*/  LDL.LU.64 R24, [R1+0xa30] ;  /* 0x000a300001187983 */ /* 0x001ea80000300a00 */
[----:B------:R-:W2:Y:S01]  /*72100*/  LDL.LU.64 R26, [R1+0xa38] ;  /* 0x000a3800011a7983 */ /* 0x000ea20000300a00 */
[----:B---3--:R-:W-:-:S15]  /*72110*/  HMMA.16816.F32 R36, R4, R28, R36 ;  /* 0x0000001c0424723c */ /* 0x008fde0000001824 */
[----:B------:R-:W-:-:S08]  /*72120*/  NOP ;  /* 0x0000000000007918 */ /* 0x000fd00000000000 */
[----:B------:R-:W-:Y:S04]  /*72130*/  STL.64 [R1+0x2c0], R36 ;  /* 0x0002c02401007387 */ /* 0x000fe80000100a00 */
[----:B------:R0:W-:Y:S04]  /*72140*/  STL.64 [R1+0x2c8], R38 ;  /* 0x0002c82601007387 */ /* 0x0001e80000100a00 */
[----:B0-----:R-:W4:Y:S04]  /*72150*/  LDL.LU.64 R38, [R1+0x5d90] ;  /* 0x005d900001267983 */ /* 0x001f280000300a00 */
[----:B------:R-:W3:Y:S01]  /*72160*/  LDL.LU.64 R36, [R1+0x5d88] ;  /* 0x005d880001247983 */ /* 0x000ee20000300a00 */
[----:B--2---:R-:W-:-:S15]  /*72170*/  HMMA.16816.F32 R24, R4, R30, R24 ;  /* 0x0000001e0418723c */ /* 0x004fde0000001818 */
[----:B------:R-:W-:-:S08]  /*72180*/  NOP ;  /* 0x0000000000007918 */ /* 0x000fd00000000000 */
[----:B------:R0:W-:Y:S04]  /*72190*/  STL.64 [R1+0x2b0], R24 ;  /* 0x0002b01801007387 */ /* 0x0001e80000100a00 */
[----:B------:R1:W-:Y:S04]  /*721a0*/  STL.64 [R1+0x2b8], R26 ;  /* 0x0002b81a01007387 */ /* 0x0003e80000100a00 */
[----:B0-----:R-:W2:Y:S04]  /*721b0*/  LDL.LU.64 R24, [R1+0x9e0] ;  /* 0x0009e00001187983 */ /* 0x001ea80000300a00 */
[----:B-1----:R-:W2:Y:S04]  /*721c0*/  LDL.LU.64 R26, [R1+0x9e8] ;  /* 0x0009e800011a7983 */ /* 0x002ea80000300a00 */
[----:B------:R-:W2:Y:S04]  /*721d0*/  LDL.LU R35, [R1+0x118c] ;  /* 0x00118c0001237983 */ /* 0x000ea80000300800 */
[----:B------:R-:W-:Y:S04]  /*721e0*/  STL.64 [R1+0x5d80], R30 ;  /* 0x005d801e01007387 */ /* 0x000fe80000100a00 */
[----:B------:R0:W-:Y:S01]  /*721f0*/  STL.64 [R1+0x5d78], R28 ;  /* 0x005d781c01007387 */ /* 0x0001e20000100a00 */
[C---:B---3--:R-:W-:Y:S03]  /*72200*/  HMMA.16816.F32 R20, R4.reuse, R36, R20 ;  /* 0x000000240414723c */ /* 0x048fe60000001814 */
[----:B0-----:R-:W3:Y:S04]  /*72210*/  LDL.LU.64 R28, [R1+0xa00] ;  /* 0x000a0000011c7983 */ /* 0x001ee80000300a00 */
[----:B------:R-:W3:Y:S01]  /*72220*/  LDL.LU.64 R30, [R1+0xa08] ;  /* 0x000a0800011e7983 */ /* 0x000ee20000300a00 */
[----:B----4-:R-:W-:-:S15]  /*72230*/  HMMA.16816.F32 R16, R4, R38, R16 ;  /* 0x000000260410723c */ /* 0x010fde0000001810 */
[----:B------:R0:W-:Y:S04]  /*72240*/  STL.64 [R1+0x2a0], R20 ;  /* 0x0002a01401007387 */ /* 0x0001e80000100a00 */
[----:B------:R1:W-:Y:S04]  /*72250*/  STL.64 [R1+0x2a8], R22 ;  /* 0x0002a81601007387 */ /* 0x0003e80000100a00 */
[----:B0-----:R-:W4:Y:S04]  /*72260*/  LDL.LU.64 R20, [R1+0x9d0] ;  /* 0x0009d00001147983 */ /* 0x001f280000300a00 */
[----:B-1----:R-:W4:Y:S04]  /*72270*/  LDL.LU.64 R22, [R1+0x9d8] ;  /* 0x0009d80001167983 */ /* 0x002f280000300a00 */
[----:B------:R0:W-:Y:S04]  /*72280*/  STL.64 [R1+0x290], R16 ;  /* 0x0002901001007387 */ /* 0x0001e80000100a00 */
[----:B------:R1:W-:Y:S04]  /*72290*/  STL.64 [R1+0x298], R18 ;  /* 0x0002981201007387 */ /* 0x0003e80000100a00 */
[----:B0-----:R-:W4:Y:S04]  /*722a0*/  LDL.LU.64 R16, [R1+0xe60] ;  /* 0x000e600001107983 */ /* 0x001f280000300a00 */
[----:B-1----:R-:W4:Y:S04]  /*722b0*/  LDL.LU.64 R18, [R1+0xe68] ;  /* 0x000e680001127983 */ /* 0x002f280000300a00 */
[----:B------:R-:W-:Y:S04]  /*722c0*/  STL [R1+0x5d14], R40 ;  /* 0x005d142801007387 */ /* 0x000fe80000100800 */
[----:B------:R-:W-:Y:S01]  /*722d0*/  STL [R1+0x5d10], R41 ;  /* 0x005d102901007387 */ /* 0x000fe20000100800 */
[C---:B---3--:R-:W-:Y:S06]  /*722e0*/  HMMA.16816.F32 R28, R4.reuse, R40, R28 ;  /* 0x00000028041c723c */ /* 0x048fec000000181c */
[----:B--2---:R-:W-:-:S15]  /*722f0*/  HMMA.16816.F32 R24, R4, R44, R24 ;  /* 0x0000002c0418723c */ /* 0x004fde0000001818 */
[----:B------:R-:W-:-:S02]  /*72300*/  NOP ;  /* 0x0000000000007918 */ /* 0x000fc40000000000 */
[----:B------:R-:W-:Y:S04]  /*72310*/  STL.64 [R1+0x280], R28 ;  /* 0x0002801c01007387 */ /* 0x000fe80000100a00 */
[----:B------:R0:W-:Y:S01]  /*72320*/  STL.64 [R1+0x288], R30 ;  /* 0x0002881e01007387 */ /* 0x0001e20000100a00 */
[C---:B----4-:R-:W-:Y:S03]  /*72330*/  HMMA.16816.F32 R20, R4.reuse, R46, R20 ;  /* 0x0000002e0414723c */ /* 0x050fe60000001814 */
[----:B------:R-:W2:Y:S04]  /*72340*/  LDL.64 R12, [R1+0x28] ;  /* 0x00002800010c7983 */ /* 0x000ea80000100a00 */
[----:B------:R-:W3:Y:S01]  /*72350*/  LDL.LU.64 R8, [R1+0x20] ;  /* 0x0000200001087983 */ /* 0x000ee20000300a00 */
[----:B0-----:R-:W-:-:S15]  /*72360*/  HMMA.16816.F32 R28, R4, R42, R56 ;  /* 0x0000002a041c723c */ /* 0x001fde0000001838 */
[----:B------:R-:W-:-:S08]  /*72370*/  NOP ;  /* 0x0000000000007918 */ /* 0x000fd00000000000 */
[----:B------:R-:W-:Y:S04]  /*72380*/  STL.64 [R1+0x270], R28 ;  /* 0x0002701c01007387 */ /* 0x000fe80000100a00 */
[----:B------:R-:W-:Y:S04]  /*72390*/  STL.64 [R1+0x278], R30 ;  /* 0x0002781e01007387 */ /* 0x000fe80000100a00 */
[----:B------:R-:W-:Y:S04]  /*723a0*/  STL [R1+0x5d0c], R42 ;  /* 0x005d0c2a01007387 */ /* 0x000fe80000100800 */
[----:B------:R-:W-:Y:S04]  /*723b0*/  STL [R1+0x5d08], R43 ;  /* 0x005d082b01007387 */ /* 0x000fe80000100800 */
[----:B------:R-:W4:Y:S04]  /*723c0*/  LDL.LU.64 R56, [R1+0x18] ;  /* 0x0000180001387983 */ /* 0x000f280000300a00 */
[----:B------:R-:W4:Y:S04]  /*723d0*/  LDL.LU.64 R58, [R1+0x10] ;  /* 0x00001000013a7983 */ /* 0x000f280000300a00 */
[----:B------:R-:W-:Y:S04]  /*723e0*/  STL.64 [R1+0x260], R24 ;  /* 0x0002601801007387 */ /* 0x000fe80000100a00 */
[----:B------:R-:W-:Y:S04]  /*723f0*/  STL.64 [R1+0x268], R26 ;  /* 0x0002681a01007387 */ /* 0x000fe80000100a00 */
[----:B------:R-:W-:Y:S04]  /*72400*/  STL [R1+0x5d04], R44 ;  /* 0x005d042c01007387 */ /* 0x000fe80000100800 */
[----:B------:R-:W-:Y:S04]  /*72410*/  STL [R1+0x5d00], R45 ;  /* 0x005d002d01007387 */ /* 0x000fe80000100800 */
[----:B------:R-:W-:Y:S04]  /*72420*/  STL.64 [R1+0x250], R20 ;  /* 0x0002501401007387 */ /* 0x000fe80000100a00 */
[----:B------:R0:W-:Y:S02]  /*72430*/  STL.64 [R1+0x258], R22 ;  /* 0x0002581601007387 */ /* 0x0001e40000100a00 */
[----:B0-----:R-:W-:Y:S02]  /*72440*/  HMMA.16816.F32 R20, R4, R48, R16 ;  /* 0x000000300414723c */ /* 0x001fe40000001810 */
[----:B------:R-:W2:Y:S04]  /*72450*/  LDL.LU.64 R16, [R1+0xc50] ;  /* 0x000c500001107983 */ /* 0x000ea80000300a00 */
[----:B------:R-:W2:-:S15]  /*72460*/  LDL.LU.64 R18, [R1+0xc58] ;  /* 0x000c580001127983 */ /* 0x000e9e0000300a00 */
[----:B------:R-:W-:-:S02]  /*72470*/  NOP ;  /* 0x0000000000007918 */ /* 0x000fc40000000000 */
[----:B------:R0:W-:Y:S04]  /*72480*/  STL.64 [R1+0x240], R20 ;  /* 0x0002401401007387 */ /* 0x0001e80000100a00 */
[----:B------:R1:W-:Y:S04]  /*72490*/  STL.64 [R1+0x248], R22 ;  /* 0x0002481601007387 */ /* 0x0003e80000100a00 */
[----:B------:R-:W-:Y:S04]  /*724a0*/  STL [R1+0x5cf4], R48 ;  /* 0x005cf43001007387 */ /* 0x000fe80000100800 */
[----:B------:R-:W-:Y:S04]  /*724b0*/  STL [R1+0x5cf0], R49 ;  /* 0x005cf03101007387 */ /* 0x000fe80000100800 */
[----:B------:R-:W3:Y:S04]  /*724c0*/  LDL.LU.64 R40, [R1+0xc10] ;  /* 0x000c100001287983 */ /* 0x000ee80000300a00 */
[----:B------:R-:W3:Y:S04]  /*724d0*/  LDL.LU.64 R42, [R1+0xc18] ;  /* 0x000c1800012a7983 */ /* 0x000ee80000300a00 */
[----:B------:R-:W4:Y:S04]  /*724e0*/  LDL.LU.64 R28, [R1+0x9c0] ;  /* 0x0009c000011c7983 */ /* 0x000f280000300a00 */
[----:B------:R-:W4:Y:S01]  /*724f0*/  LDL.LU.64 R30, [R1+0x9c8] ;  /* 0x0009c800011e7983 */ /* 0x000f220000300a00 */
[----:B------:R-:W-:-:S02]  /*72500*/  IMAD R33, R33, 0x100, R10 ;  /* 0x0000010021217824 */ /* 0x000fc400078e020a */
[----:B------:R-:W-:Y:S02]  /*72510*/  IMAD R34, R34, 0x100, R11 ;  /* 0x0000010022227824 */ /* 0x000fe400078e020b */
[----:B------:R-:W4:Y:S04]  /*72520*/  LDL.LU.64 R10, [R1+0x8] ;  /* 0x00000800010a7983 */ /* 0x000f280000300a00 */
[----:B0-----:R-:W4:Y:S04]  /*72530*/  LDL.LU.64 R20, [R1+0x9b0] ;  /* 0x0009b00001147983 */ /* 0x001f280000300a00 */
[----:B-1----:R-:W4:Y:S04]  /*72540*/  LDL.LU.64 R22, [R1+0x9b8] ;  /* 0x0009b80001167983 */ /* 0x002f280000300a00 */
[----:B------:R-:W4:Y:S04]  /*72550*/  LDL.LU.64 R24, [R1+0x990] ;  /* 0x0009900001187983 */ /* 0x000f280000300a00 */
[----:B------:R-:W4:Y:S01]  /*72560*/  LDL.LU.64 R26, [R1+0x998] ;  /* 0x00099800011a7983 */ /* 0x000f220000300a00 */
[----:B--2---:R-:W-:-:S15]  /*72570*/  HMMA.16816.F32 R16, R4, R50, R16 ;  /* 0x000000320410723c */ /* 0x004fde0000001810 */
[----:B------:R-:W-:-:S08]  /*72580*/  NOP ;  /* 0x0000000000007918 */ /* 0x000fd00000000000 */
[----:B------:R0:W-:Y:S04]  /*72590*/  STL.64 [R1+0x430], R16 ;  /* 0x0004301001007387 */ /* 0x0001e80000100a00 */
[----:B------:R1:W-:Y:S04]  /*725a0*/  STL.64 [R1+0x438], R18 ;  /* 0x0004381201007387 */ /* 0x0003e80000100a00 */
[----:B0-----:R-:W2:Y:S04]  /*725b0*/  LDL.LU.64 R16, [R1+0x980] ;  /* 0x0009800001107983 */ /* 0x001ea80000300a00 */
[----:B-1----:R-:W2:Y:S01]  /*725c0*/  LDL.LU.64 R18, [R1+0x988] ;  /* 0x0009880001127983 */ /* 0x002ea20000300a00 */
[C---:B---3--:R-:W-:Y:S06]  /*725d0*/  HMMA.16816.F32 R40, R4.reuse, R52, R40 ;  /* 0x000000340428723c */ /* 0x048fec0000001828 */
[----:B----4-:R-:W-:Y:S01]  /*725e0*/  HMMA.16816.F32 R4, R4, R12, R28 ;  /* 0x0000000c0404723c */ /* 0x010fe2000000181c */
[----:B------:R-:W-:-:S02]  /*725f0*/  IMAD R32, R32, 0x100, R15 ;  /* 0x0000010020207824 */ /* 0x000fc400078e020f */
[----:B------:R-:W-:Y:S01]  /*72600*/  IMAD R35, R0, 0x100, R35 ;  /* 0x0000010000237824 */ /* 0x000fe200078e0223 */
[----:B------:R-:W-:Y:S01]  /*72610*/  F2FP.F16.E4M3.UNPACK_B R33, R33 ;  /* 0x00000021ff21723e */ /* 0x000fe200020006ff */
[----:B------:R-:W3:Y:S01]  /*72620*/  LDL.64 R14, [R1] ;  /* 0x00000000010e7983 */ /* 0x000ee20000100a00 */
[----:B------:R-:W-:Y:S02]  /*72630*/  F2FP.F16.E4M3.UNPACK_B R32, R32 ;  /* 0x00000020ff20723e */ /* 0x000fe400020006ff */
[----:B------:R-:W-:Y:S01]  /*72640*/  F2FP.F16.E4M3.UNPACK_B R34, R34 ;  /* 0x00000022ff22723e */ /* 0x000fe200020006ff */
[----:B------:R-:W-:Y:S01]  /*72650*/  STL [R1+0x5cfc], R50 ;  /* 0x005cfc3201007387 */ /* 0x000fe20000100800 */
[----:B------:R-:W-:-:S03]  /*72660*/  F2FP.F16.E4M3.UNPACK_B R35, R35 ;  /* 0x00000023ff23723e */ /* 0x000fc600020006ff */
[----:B------:R-:W-:Y:S04]  /*72670*/  STL [R1+0x5cf8], R51 ;  /* 0x005cf83301007387 */ /* 0x000fe80000100800 */
[----:B------:R-:W-:Y:S04]  /*72680*/  STL.64 [R1+0x420], R40 ;  /* 0x0004202801007387 */ /* 0x000fe80000100a00 */
[----:B------:R-:W-:Y:S04]  /*72690*/  STL.64 [R1+0x428], R42 ;  /* 0x0004282a01007387 */ /* 0x000fe80000100a00 */
[----:B------:R-:W-:Y:S04]  /*726a0*/  STL.64 [R1+0x230], R4 ;  /* 0x0002300401007387 */ /* 0x000fe80000100a00 */
[----:B------:R0:W-:Y:S02]  /*726b0*/  STL.64 [R1+0x238], R6 ;  /* 0x0002380601007387 */ /* 0x0001e40000100a00 */
[----:B0-----:R-:W-:-:S15]  /*726c0*/  HMMA.16816.F32 R4, R32, R8, R20 ;  /* 0x000000082004723c */ /* 0x001fde0000001814 */
[----:B------:R-:W-:-:S08]  /*726d0*/  NOP ;  /* 0x0000000000007918 */ /* 0x000fd00000000000 */
[----:B------:R-:W-:Y:S04]  /*726e0*/  STL.64 [R1+0x220], R4 ;  /* 0x0002200401007387 */ /* 0x000fe80000100a00 */
[----:B------:R0:W-:Y:S04]  /*726f0*/  STL.64 [R1+0x228], R6 ;  /* 0x0002280601007387 */ /* 0x0001e80000100a00 */
[----:B------:R-:W4:Y:S04]  /*72700*/  LDL.LU.64 R20, [R1+0x970] ;  /* 0x0009700001147983 */ /* 0x000f280000300a00 */
[----:B------:R-:W4:Y:S01]  /*72710*/  LDL.LU.64 R22, [R1+0x978] ;  /* 0x0009780001167983 */ /* 0x000f220000300a00 */
[----:B0-----:R-:W-:-:S15]  /*72720*/  HMMA.16816.F32 R4, R32, R56, R24 ;  /* 0x000000382004723c */ /* 0x001fde0000001818 */
[----:B------:R-:W-:-:S08]  /*72730*/  NOP ;  /* 0x0000000000007918 */ /* 0x000fd00000000000 */
[----:B------:R-:W-:Y:S04]  /*72740*/  STL.64 [R1+0x210], R4 ;  /* 0x0002100401007387 */ /* 0x000fe80000100a00 */
[----:B------:R2:W-:Y:S01]  /*72750*/  STL.64 [R1+0x218], R6 ;  /* 0x0002180601007387 */ /* 0x0005e20000100a00 */
[----:B------:R-:W-:Y:S02]  /*72760*/  IMAD.MOV.U32 R44, RZ, RZ, R56 ;  /* 0x000000ffff2c7224 */ /* 0x000fe400078e0038 */
[----:B------:R-:W-:Y:S02]  /*72770*/  IMAD.MOV.U32 R45, RZ, RZ, R57 ;  /* 0x000000ffff2d7224 */ /* 0x000fe400078e0039 */
[----:B------:R-:W-:Y:S02]  /*72780*/  IMAD.MOV.U32 R42, RZ, RZ, R58 ;  /* 0x000000ffff2a7224 */ /* 0x000fe400078e003a */
[----:B------:R-:W-:Y:S01]  /*72790*/  IMAD.MOV.U32 R43, RZ, RZ, R59 ;  /* 0x000000ffff2b7224 */ /* 0x000fe200078e003b */
[----:B--2---:R-:W-:-:S15]  /*727a0*/  HMMA.16816.F32 R4, R32, R58, R16 ;  /* 0x0000003a2004723c */ /* 0x004fde0000001810 */
[----:B------:R-:W-:-:S08]  /*727b0*/  NOP ;  /* 0x0000000000007918 */ /* 0x000fd00000000000 */
[----:B------:R0:W-:Y:S04]  /*727c0*/  STL.64 [R1+0x470], R4 ;  /* 0x0004700401007387 */ /* 0x0001e80000100a00 */
[----:B------:R1:W-:Y:S04]  /*727d0*/  STL.64 [R1+0x478], R6 ;  /* 0x0004780601007387 */ /* 0x0003e80000100a00 */
[----:B------:R-:W2:Y:S04]  /*727e0*/  LDL.LU.64 R28, [R1+0x6a0] ;  /* 0x0006a000011c7983 */ /* 0x000ea80000300a00 */
[----:B------:R-:W2:Y:S04]  /*727f0*/  LDL.LU.64 R30, [R1+0x6a8] ;  /* 0x0006a800011e7983 */ /* 0x000ea80000300a00 */
[----:B------:R-:W2:Y:S04]  /*72800*/  LDL.LU.64 R56, [R1+0x4b0] ;  /* 0x0004b00001387983 */ /* 0x000ea80000300a00 */
[----:B------:R-:W2:Y:S04]  /*72810*/  LDL.LU.64 R58, [R1+0x4b8] ;  /* 0x0004b800013a7983 */ /* 0x000ea80000300a00 */
[----:B------:R-:W2:Y:S04]  /*72820*/  LDL.LU.64 R16, [R1+0x4c0] ;  /* 0x0004c00001107983 */ /* 0x000ea80000300a00 */
[----:B------:R-:W2:Y:S01]  /*72830*/  LDL.LU.64 R18, [R1+0x4c8] ;  /* 0x0004c80001127983 */ /* 0x000ea20000300a00 */
[----:B------:R-:W-:-:S03]  /*72840*/  IMAD.MOV.U32 R50, RZ, RZ, R8 ;  /* 0x000000ffff327224 */ /* 0x000fc600078e0008 */
[----:B0-----:R-:W2:Y:S01]  /*72850*/  LDL.LU.64 R4, [R1+0x4d0] ;  /* 0x0004d00001047983 */ /* 0x001ea20000300a00 */
[----:B------:R-:W-:-:S03]  /*72860*/  IMAD.MOV.U32 R51, RZ, RZ, R9 ;  /* 0x000000ffff337224 */ /* 0x000fc600078e0009 */
[----:B-1----:R-:W2:Y:S01]  /*72870*/  LDL.LU.64 R6, [R1+0x4d8] ;  /* 0x0004d80001067983 */ /* 0x002ea20000300a00 */
[----:B----4-:R-:W-:Y:S06]  /*72880*/  HMMA.16816.F32 R20, R32, R10, R20 ;  /* 0x0000000a2014723c */ /* 0x010fec0000001814 */
[----:B------:R-:W-:Y:S02]  /*72890*/  IMAD.MOV.U32 R40, RZ, RZ, R10 ;  /* 0x000000ffff287224 */ /* 0x000fe400078e000a */
[----:B------:R-:W-:Y:S02]  /*728a0*/  IMAD.MOV.U32 R41, RZ, RZ, R11 ;  /* 0x000000ffff297224 */ /* 0x000fe400078e000b */
[----:B------:R-:W-:-:S02]  /*728b0*/  IMAD.MOV.U32 R48, RZ, RZ, R12 ;  /* 0x000000ffff307224 */ /* 0x000fc400078e000c */
[----:B------:R-:W-:Y:S02]  /*728c0*/  IMAD.MOV.U32 R49, RZ, RZ, R13 ;  /* 0x000000ffff317224 */ /* 0x000fe400078e000d */
[----:B---3--:R-:W-:-:S09]  /*728d0*/  IMAD.MOV.U32 R0, RZ, RZ, R15 ;  /* 0x000000ffff007224 */ /* 0x008fd200078e000f */
[----:B------:R0:W-:Y:S04]  /*728e0*/  STL.64 [R1+0x480], R20 ;  /* 0x0004801401007387 */ /* 0x0001e80000100a00 */
[----:B------:R1:W-:Y:S04]  /*728f0*/  STL.64 [R1+0x488], R22 ;  /* 0x0004881601007387 */ /* 0x0003e80000100a00 */
[----:B------:R-:W3:Y:S04]  /*72900*/  LDL.LU.64 R8, [R1+0x4f0] ;  /* 0x0004f00001087983 */ /* 0x000ee80000300a00 */
[----:B------:R-:W3:Y:S04]  /*72910*/  LDL.LU.64 R10, [R1+0x4f8] ;  /* 0x0004f800010a7983 */ /* 0x000ee80000300a00 */
[----:B------:R-:W4:Y:S04]  /*72920*/  LDL.LU.64 R24, [R1+0x500] ;  /* 0x0005000001187983 */ /* 0x000f280000300a00 */
[----:B------:R-:W4:Y:S04]  /*72930*/  LDL.LU.64 R26, [R1+0x508] ;  /* 0x00050800011a7983 */ /* 0x000f280000300a00 */
[----:B0-----:R-:W4:Y:S04]  /*72940*/  LDL.LU.64 R20, [R1+0x520] ;  /* 0x0005200001147983 */ /* 0x001f280000300a00 */
[----:B-1----:R-:W4:Y:S01]  /*72950*/  LDL.LU.64 R22, [R1+0x528] ;  /* 0x0005280001167983 */ /* 0x002f220000300a00 */
[C---:B--2---:R-:W-:Y:S06]  /*72960*/  HMMA.16816.F32 R28, R32.reuse, R14, R28 ;  /* 0x0000000e201c723c */ /* 0x044fec000000181c */
[----:B------:R-:W-:-:S15]  /*72970*/  HMMA.16816.F32 R56, R32, R60, R56 ;  /* 0x0000003c2038723c */ /* 0x000fde0000001838 */
[----:B------:R-:W-:-:S02]  /*72980*/  NOP ;  /* 0x0000000000007918 */ /* 0x000fc40000000000 */
[----:B------:R-:W-:Y:S04]  /*72990*/  STL.64 [R1+0x4a0], R28 ;  /* 0x0004a01c01007387 */ /* 0x000fe80000100a00 */
[----:B------:R0:W-:Y:S04]  /*729a0*/  STL.64 [R1+0x4a8], R30 ;  /* 0x0004a81e01007387 */ /* 0x0001e80000100a00 */
[----:B0-----:R-:W2:Y:S04]  /*729b0*/  LDL.LU.64 R30, [R1+0x5d80] ;  /* 0x005d8000011e7983 */ /* 0x001ea80000300a00 */
[----:B------:R-:W2:Y:S04]  /*729c0*/  LDL.LU.64 R28, [R1+0x5d78] ;  /* 0x005d7800011c7983 */ /* 0x000ea80000300a00 */
[----:B------:R-:W2:Y:S04]  /*729d0*/  LDL.LU.64 R12, [R1+0x530] ;  /* 0x00053000010c7983 */ /* 0x000ea80000300a00 */
[----:B------:R-:W2:Y:S04]  /*729e0*/  LDL.LU.64 R14, [R1+0x538] ;  /* 0x00053800010e7983 */ /* 0x000ea80000300a00 */
[----:B------:R-:W-:Y:S04]  /*729f0*/  STL.64 [R1+0x4b0], R56 ;  /* 0x0004b03801007387 */ /* 0x000fe80000100a00 */
[----:B------:R0:W-:Y:S04]  /*72a00*/  STL.64 [R1+0x4b8], R58 ;  /* 0x0004b83a01007387 */ /* 0x0001e80000100a00 */
[----:B0-----:R-:W4:Y:S04]  /*72a10*/  LDL.LU.64 R58, [R1+0x5d70] ;  /* 0x005d7000013a7983 */ /* 0x001f280000300a00 */
[----:B------:R-:W2:Y:S01]  /*72a20*/  LDL.LU.64 R56, [R1+0x5d68] ;  /* 0x005d680001387983 */ /* 0x000ea20000300a00 */
[C---:B---3--:R-:W-:Y:S06]  /*72a30*/  HMMA.16816.F32 R8, R32.reuse, R54, R8 ;  /* 0x000000362008723c */ /* 0x048fec0000001808 */
[C---:B----4-:R-:W-:Y:S06]  /*72a40*/  HMMA.16816.F32 R16, R32.reuse, R58, R16 ;  /* 0x0000003a2010723c */ /* 0x050fec0000001810 */
[----:B--2---:R-:W-:-:S15]  /*72a50*/  HMMA.16816.F32 R4, R32, R56, R4 ;  /* 0x000000382004723c */ /* 0x004fde0000001804 */
        /* <DEDUP_REMOVED lines=11> */
[----:B0-----:R-:W4:Y:S04]  /*72b10*/  LDL.LU.64 R56, [R1+0x550] ;  /* 0x0005500001387983 */ /* 0x001f280000300a00 */
[----:B------:R-:W4:Y:S04]  /*72b20*/  LDL.LU.64 R58, [R1+0x558] ;  /* 0x00055800013a7983 */ /* 0x000f280000300a00 */
[----:B------:R-:W-:Y:S04]  /*72b30*/  STL.64 [R1+0x4f0], R8 ;  /* 0x0004f00801007387 */ /* 0x000fe80000100a00 */
[----:B------:R0:W-:Y:S04]  /*72b40*/  STL.64 [R1+0x4f8], R10 ;  /* 0x0004f80a01007387 */ /* 0x0001e80000100a00 */
[----:B0-----:R-:W2:Y:S04]  /*72b50*/  LDL.LU.64 R10, [R1+0x5d50] ;  /* 0x005d5000010a7983 */ /* 0x001ea80000300a00 */
[----:B------:R-:W3:Y:S01]  /*72b60*/  LDL.LU.64 R8, [R1+0x5d48] ;  /* 0x005d480001087983 */ /* 0x000ee20000300a00 */
[----:B------:R-:W-:-:S15]  /*72b70*/  HMMA.16816.F32 R24, R32, R2, R24 ;  /* 0x000000022018723c */ /* 0x000fde0000001818 */
[----:B------:R-:W-:-:S08]  /*72b80*/  NOP ;  /* 0x0000000000007918 */ /* 0x000fd00000000000 */
[----:B------:R0:W-:Y:S04]  /*72b90*/  STL.64 [R1+0x500], R24 ;  /* 0x0005001801007387 */ /* 0x0001e80000100a00 */
[----:B------:R1:W-:Y:S04]  /*72ba0*/  STL.64 [R1+0x508], R26 ;  /* 0x0005081a01007387 */ /* 0x0003e80000100a00 */
[----:B0-----:R-:W4:Y:S04]  /*72bb0*/  LDL.LU.64 R24, [R1+0x580] ;  /* 0x0005800001187983 */ /* 0x001f280000300a00 */
[----:B-1----:R-:W4:Y:S01]  /*72bc0*/  LDL.LU.64 R26, [R1+0x588] ;  /* 0x00058800011a7983 */ /* 0x002f220000300a00 */
[C---:B--2---:R-:W-:Y:S06]  /*72bd0*/  HMMA.16816.F32 R12, R32.reuse, R10, R12 ;  /* 0x0000000a200c723c */ /* 0x044fec000000180c */
[----:B---3--:R-:W-:-:S15]  /*72be0*/  HMMA.16816.F32 R20, R32, R8, R20 ;  /* 0x000000082014723c */ /* 0x008fde0000001814 */
[----:B------:R-:W-:-:S08]  /*72bf0*/  NOP ;  /* 0x0000000000007918 */ /* 0x000fd00000000000 */
[----:B------:R0:W-:Y:S04]  /*72c00*/  STL.64 [R1+0x520], R20 ;  /* 0x0005201401007387 */ /* 0x0001e80000100a00 */
[----:B------:R1:W-:Y:S04]  /*72c10*/  STL.64 [R1+0x528], R22 ;  /* 0x0005281601007387 */ /* 0x0003e80000100a00 */
[----:B0-----:R-:W2:Y:S04]  /*72c20*/  LDL.LU.64 R20, [R1+0x590] ;  /* 0x0005900001147983 */ /* 0x001ea80000300a00 */
[----:B-1----:R-:W2:Y:S04]  /*72c30*/  LDL.LU.64 R22, [R1+0x598] ;  /* 0x0005980001167983 */ /* 0x002ea80000300a00 */
[----:B------:R-:W-:Y:S04]  /*72c40*/  STL.64 [R1+0x530], R12 ;  /* 0x0005300c01007387 */ /* 0x000fe80000100a00 */
[----:B------:R0:W-:Y:S04]  /*72c50*/  STL.64 [R1+0x538], R14 ;  /* 0x0005380e01007387 */ /* 0x0001e80000100a00 */
[----:B0-----:R-:W3:Y:S04]  /*72c60*/  LDL.LU.64 R14, [R1+0x5d40] ;  /* 0x005d4000010e7983 */ /* 0x001ee80000300a00 */
[----:B------:R-:W3:Y:S04]  /*72c70*/  LDL.LU.64 R12, [R1+0x5d38] ;  /* 0x005d3800010c7983 */ /* 0x000ee80000300a00 */
[----:B------:R-:W-:Y:S04]  /*72c80*/  STL.64 [R1+0x5c98], R10 ;  /* 0x005c980a01007387 */ /* 0x000fe80000100a00 */
[----:B------:R0:W-:Y:S01]  /*72c90*/  STL.64 [R1+0x5c90], R8 ;  /* 0x005c900801007387 */ /* 0x0001e20000100a00 */
[C---:B----4-:R-:W-:Y:S06]  /*72ca0*/  HMMA.16816.F32 R24, R32.reuse, R16, R24 ;  /* 0x000000102018723c */ /* 0x050fec0000001818 */
[C---:B--2---:R-:W-:Y:S06]  /*72cb0*/  HMMA.16816.F32 R20, R32.reuse, R18, R20 ;  /* 0x000000122014723c */ /* 0x044fec0000001814 */
[C---:B---3--:R-:W-:Y:S06]  /*72cc0*/  HMMA.16816.F32 R4, R32.reuse, R14, R4 ;  /* 0x0000000e2004723c */ /* 0x048fec0000001804 */
[----:B0-----:R-:W-:Y:S01]  /*72cd0*/  HMMA.16816.F32 R8, R32, R12, R56 ;  /* 0x0000000c2008723c */ /* 0x001fe20000001838 */
[----:B------:R-:W2:Y:S04]  /*72ce0*/  LDL.LU.64 R56, [R1+0x5f0] ;  /* 0x0005f00001387983 */ /* 0x000ea80000300a00 */
[----:B------:R-:W2:-:S15]  /*72cf0*/  LDL.LU.64 R58, [R1+0x5f8] ;  /* 0x0005f800013a7983 */ /* 0x000e9e0000300a00 */
[----:B------:R-:W-:-:S03]  /*72d00*/  NOP ;  /* 0x0000000000007918 */ /* 0x000fc60000000000 */
[----:B------:R0:W-:Y:S04]  /*72d10*/  STL.64 [R1+0x550], R8 ;  /* 0x0005500801007387 */ /* 0x0001e80000100a00 */
[----:B------:R1:W-:Y:S04]  /*72d20*/  STL.64 [R1+0x558], R10 ;  /* 0x0005580a01007387 */ /* 0x0003e80000100a00 */
[----:B0-----:R-:W3:Y:S04]  /*72d30*/  LDL.LU.64 R8, [R1+0x600] ;  /* 0x0006000001087983 */ /* 0x001ee80000300a00 */
[----:B-1----:R-:W3:Y:S04]  /*72d40*/  LDL.LU.64 R10, [R1+0x608] ;  /* 0x00060800010a7983 */ /* 0x002ee80000300a00 */
        /* <DEDUP_REMOVED lines=11> */
[----:B------:R-:W4:Y:S04]  /*72e00*/  LDL.LU.64 R24, [R1+0x5d28] ;  /* 0x005d280001187983 */ /* 0x000f280000300a00 */
[----:B------:R-:W-:Y:S04]  /*72e10*/  STL.64 [R1+0x590], R20 ;  /* 0x0005901401007387 */ /* 0x000fe80000100a00 */
[----:B------:R0:W-:Y:S04]  /*72e20*/  STL.64 [R1+0x598], R22 ;  /* 0x0005981601007387 */ /* 0x0001e80000100a00 */
[----:B0-----:R-:W2:Y:S04]  /*72e30*/  LDL.LU.64 R22, [R1+0x5d20] ;  /* 0x005d200001167983 */ /* 0x001ea80000300a00 */
[----:B------:R-:W3:Y:S04]  /*72e40*/  LDL.LU.64 R20, [R1+0x5d18] ;  /* 0x005d180001147983 */ /* 0x000ee80000300a00 */
[----:B------:R-:W-:Y:S04]  /*72e50*/  STL.64 [R1+0x5c68], R18 ;  /* 0x005c681201007387 */ /* 0x000fe80000100a00 */
[----:B------:R0:W-:Y:S04]  /*72e60*/  STL.64 [R1+0x5c60], R16 ;  /* 0x005c601001007387 */ /* 0x0001e80000100a00 */
[----:B0-----:R-:W3:Y:S04]  /*72e70*/  LDL.LU.64 R16, [R1+0x5b0] ;  /* 0x0005b00001107983 */ /* 0x001ee80000300a00 */
[----:B------:R-:W3:Y:S01]  /*72e80*/  LDL.LU.64 R18, [R1+0x5b8] ;  /* 0x0005b80001127983 */ /* 0x000ee20000300a00 */
[C---:B--2---:R-:W-:Y:S06]  /*72e90*/  HMMA.16816.F32 R12, R32.reuse, R22, R12 ;  /* 0x00000016200c723c */ /* 0x044fec000000180c */
[C---:B---3--:R-:W-:Y:S06]  /*72ea0*/  HMMA.16816.F32 R16, R32.reuse, R20, R16 ;  /* 0x000000142010723c */ /* 0x048fec0000001810 */
[----:B------:R-:W-:-:S15]  /*72eb0*/  HMMA.16816.F32 R8, R32, R26, R8 ;  /* 0x0000001a2008723c */ /* 0x000fde0000001808 */
[----:B------:R-:W-:-:S02]  /*72ec0*/  NOP ;  /* 0x0000000000007918 */ /* 0x000fc40000000000 */
[----:B------:R0:W-:Y:S04]  /*72ed0*/  STL.64 [R1+0x5b0], R16 ;  /* 0x0005b01001007387 */ /* 0x0001e80000100a00 */
[----:B------:R1:W-:Y:S04]  /*72ee0*/  STL.64 [R1+0x5b8], R18 ;  /* 0x0005b81201007387 */ /* 0x0003e80000100a00 */
[----:B0-----:R-:W2:Y:S04]  /*72ef0*/  LDL.LU.64 R16, [R1+0x630] ;  /* 0x0006300001107983 */ /* 0x001ea80000300a00 */
[----:B-1----:R-:W2:Y:S04]  /*72f00*/  LDL.LU.64 R18, [R1+0x638] ;  /* 0x0006380001127983 */ /* 0x002ea80000300a00 */
[----:B------:R-:W-:Y:S04]  /*72f10*/  STL.64 [R1+0x5d0], R12 ;  /* 0x0005d00c01007387 */ /* 0x000fe80000100a00 */
[----:B------:R4:W-:Y:S02]  /*72f20*/  STL.64 [R1+0x5d8], R14 ;  /* 0x0005d80e01007387 */ /* 0x0009e40000100a00 */
[----:B----4-:R-:W-:Y:S02]  /*72f30*/  HMMA.16816.F32 R12, R32, R24, R56 ;  /* 0x00000018200c723c */ /* 0x010fe40000001838 */
[----:B------:R-:W-:Y:S04]  /*72f40*/  STL.64 [R1+0x5c88], R22 ;  /* 0x005c881601007387 */ /* 0x000fe80000100a00 */
[----:B------:R0:W-:Y:S04]  /*72f50*/  STL.64 [R1+0x5c80], R20 ;  /* 0x005c801401007387 */ /* 0x0001e80000100a00 */
[----:B0-----:R-:W3:-:S13]  /*72f60*/  LDL.LU.64 R20, [R1+0x640] ;  /* 0x0006400001147983 */ /* 0x001eda0000300a00 */
[----:B------:R0:W-:Y:S04]  /*72f70*/  STL.64 [R1+0x5f0], R12 ;  /* 0x0005f00c01007387 */ /* 0x0001e80000100a00 */
[----:B------:R1:W-:Y:S04]  /*72f80*/  STL.64 [R1+0x5f8], R14 ;  /* 0x0005f80e01007387 */ /* 0x0003e80000100a00 */
[----:B------:R-:W3:Y:S04]  /*72f90*/  LDL.LU.64 R22, [R1+0x648] ;  /* 0x0006480001167983 */ /* 0x000ee80000300a00 */
[----:B------:R4:W-:Y:S04]  /*72fa0*/  STL.64 [R1+0x600], R8 ;  /* 0x0006000801007387 */ /* 0x0009e80000100a00 */
[----:B------:R-:W-:Y:S04]  /*72fb0*/  STL.64 [R1+0x608], R10 ;  /* 0x0006080a01007387 */ /* 0x000fe80000100a00 */
[----:B------:R-:W-:Y:S04]  /*72fc0*/  STL.64 [R1+0x5ca8], R26 ;  /* 0x005ca81a01007387 */ /* 0x000fe80000100a00 */
[----:B------:R-:W-:Y:S04]  /*72fd0*/  STL.64 [R1+0x5ca0], R24 ;  /* 0x005ca01801007387 */ /* 0x000fe80000100a00 */
[----:B0-----:R-:W3:Y:S04]  /*72fe0*/  LDL.LU.64 R12, [R1+0x650] ;  /* 0x00065000010c7983 */ /* 0x001ee80000300a00 */
[----:B-1----:R-:W3:Y:S01]  /*72ff0*/  LDL.LU.64 R14, [R1+0x658] ;  /* 0x00065800010e7983 */ /* 0x002ee20000300a00 */
[----:B------:R-:W-:Y:S01]  /*73000*/  HMMA.16816.F32 R4, R32, R28, R4 ;  /* 0x0000001c2004723c */ /* 0x000fe20000001804 */
[----:B------:R-:W-:-:S15]  /*73010*/  IMAD.MOV.U32 R58, RZ, RZ, R40 ;  /* 0x000000ffff3a7224 */ /* 0x000fde00078e0028 */
[----:B------:R-:W-:-:S07]  /*73020*/  NOP ;  /* 0x0000000000007918 */ /* 0x000fce0000000000 */
[----:B------:R0:W-:Y:S04]  /*73030*/  STL.64 [R1+0x620], R4 ;  /* 0x0006200401007387 */ /* 0x0001e80000100a00 */
[----:B------:R1:W-:Y:S04]  /*73040*/  STL.64 [R1+0x628], R6 ;  /* 0x0006280601007387 */ /* 0x0003e80000100a00 */
[----:B----4-:R-:W4:Y:S04]  /*73050*/  LDL.LU R8, [R1+0x139c] ;  /* 0x00139c0001087983 */ /* 0x010f280000300800 */
[----:B0-----:R-:W4:Y:S04]  /*73060*/  LDL.LU R4, [R1+0x1398] ;  /* 0x0013980001047983 */ /* 0x001f280000300800 */
[----:B------:R-:W4:Y:S04]  /*73070*/  LDL.LU R9, [R1+0x13ac] ;  /* 0x0013ac0001097983 */ /* 0x000f280000300800 */
[----:B------:R-:W4:Y:S04]  /*73080*/  LDL.LU R5, [R1+0x13a4] ;  /* 0x0013a40001057983 */ /* 0x000f280000300800 */
[----:B------:R-:W4:Y:S04]  /*73090*/  LDL.LU R10, [R1+0x13c8] ;  /* 0x0013c800010a7983 */ /* 0x000f280000300800 */
[----:B-1----:R-:W4:Y:S01]  /*730a0*/  LDL.LU R6, [R1+0x13c4] ;  /* 0x0013c40001067983 */ /* 0x002f220000300800 */
[----:B------:R-:W-:-:S02]  /*730b0*/  IMAD.MOV.U32 R59, RZ, RZ, R41 ;  /* 0x000000ffff3b7224 */ /* 0x000fc400078e0029 */
[----:B------:R-:W-:Y:S02]  /*730c0*/  IMAD.MOV.U32 R56, RZ, RZ, R42 ;  /* 0x000000ffff387224 */ /* 0x000fe400078e002a */
[----:B------:R-:W-:Y:S01]  /*730d0*/  IMAD.MOV.U32 R57, RZ, RZ, R43 ;  /* 0x000000ffff397224 */ /* 0x000fe200078e002b */
[----:B--2---:R-:W-:Y:S01]  /*730e0*/  HMMA.16816.F32 R24, R32, R30, R16 ;  /* 0x0000001e2018723c */ /* 0x004fe20000001810 */
[----:B------:R-:W2:Y:S04]  /*730f0*/  LDL.LU.64 R16, [R1+0x660] ;  /* 0x0006600001107983 */ /* 0x000ea80000300a00 */
[----:B------:R-:W2:-:S15]  /*73100*/  LDL.LU.64 R18, [R1+0x668] ;  /* 0x0006680001127983 */ /* 0x000e9e0000300a00 */
[----:B------:R-:W-:-:S03]  /*73110*/  NOP ;  /* 0x0000000000007918 */ /* 0x000fc60000000000 */
[----:B------:R-:W-:Y:S04]  /*73120*/  STL.64 [R1+0x630], R24 ;  /* 0x0006301801007387 */ /* 0x000fe80000100a00 */
[----:B------:R-:W-:Y:S04]  /*73130*/  STL.64 [R1+0x638], R26 ;  /* 0x0006381a01007387 */ /* 0x000fe80000100a00 */
[----:B------:R-:W4:Y:S04]  /*73140*/  LDL.LU R11, [R1+0x13d8] ;  /* 0x0013d800010b7983 */ /* 0x000f280000300800 */
[----:B------:R-:W4:Y:S01]  /*73150*/  LDL.LU R7, [R1+0x13d4] ;  /* 0x0013d40001077983 */ /* 0x000f220000300800 */
[C---:B---3--:R-:W-:Y:S03]  /*73160*/  HMMA.16816.F32 R20, R32.reuse, R36, R20 ;  /* 0x000000242014723c */ /* 0x048fe60000001814 */
[----:B------:R-:W-:Y:S04]  /*73170*/  STL.64 [R1+0x5c58], R30 ;  /* 0x005c581e01007387 */ /* 0x000fe80000100a00 */
[----:B------:R0:W-:Y:S04]  /*73180*/  STL.64 [R1+0x5c50], R28 ;  /* 0x005c501c01007387 */ /* 0x0001e80000100a00 */
[----:B0-----:R-:W3:Y:S04]  /*73190*/  LDL.LU.64 R28, [R1+0x670] ;  /* 0x00067000011c7983 */ /* 0x001ee80000300a00 */
[----:B------:R-:W3:Y:S01]  /*731a0*/  LDL.LU.64 R30, [R1+0x678] ;  /* 0x00067800011e7983 */ /* 0x000ee20000300a00 */
[C---:B------:R-:W-:Y:S07]  /*731b0*/  HMMA.16816.F32 R12, R32.reuse, R38, R12 ;  /* 0x00000026200c723c */ /* 0x040fee000000180c */
[----:B------:R0:W-:Y:S04]  /*731c0*/  STL.64 [R1+0x640], R20 ;  /* 0x0006401401007387 */ /* 0x0001e80000100a00 */
[----:B------:R1:W-:Y:S04]  /*731d0*/  STL.64 [R1+0x648], R22 ;  /* 0x0006481601007387 */ /* 0x0003e80000100a00 */
[----:B------:R-:W2:Y:S08]  /*731e0*/  LDL.LU R40, [R1+0x5d14] ;  /* 0x005d140001287983 */ /* 0x000eb00000300800 */
[----:B------:R1:W-:Y:S04]  /*731f0*/  STL.64 [R1+0x650], R12 ;  /* 0x0006500c01007387 */ /* 0x0003e80000100a00 */
[----:B------:R1:W-:Y:S04]  /*73200*/  STL.64 [R1+0x658], R14 ;  /* 0x0006580e01007387 */ /* 0x0003e80000100a00 */
[----:B------:R-:W2:Y:S04]  /*73210*/  LDL.LU R41, [R1+0x5d10] ;  /* 0x005d100001297983 */ /* 0x000ea80000300800 */
[----:B------:R-:W4:Y:S04]  /*73220*/  LDL.LU.64 R24, [R1+0x680] ;  /* 0x0006800001187983 */ /* 0x000f280000300a00 */
[----:B------:R-:W4:Y:S04]  /*73230*/  LDL.LU.64 R26, [R1+0x688] ;  /* 0x00068800011a7983 */ /* 0x000f280000300a00 */
[----:B0-----:R-:W4:Y:S04]  /*73240*/  LDL.LU.64 R20, [R1+0x690] ;  /* 0x0006900001147983 */ /* 0x001f280000300a00 */
[----:B-1----:R-:W4:Y:S04]  /*73250*/  LDL.LU.64 R22, [R1+0x698] ;  /* 0x0006980001167983 */ /* 0x002f280000300a00 */
[----:B------:R-:W3:Y:S04]  /*73260*/  LDL.LU R42, [R1+0x5d0c] ;  /* 0x005d0c00012a7983 */ /* 0x000ee80000300800 */
[----:B------:R-:W3:Y:S04]  /*73270*/  LDL.LU R43, [R1+0x5d08] ;  /* 0x005d0800012b7983 */ /* 0x000ee80000300800 */
[----:B------:R-:W4:Y:S04]  /*73280*/  LDL.LU.64 R12, [R1+0xc40] ;  /* 0x000c4000010c7983 */ /* 0x000f280000300a00 */
[----:B------:R-:W4:Y:S04]  /*73290*/  LDL.LU.64 R14, [R1+0xc48] ;  /* 0x000c4800010e7983 */ /* 0x000f280000300a00 */
[----:B------:R-:W-:Y:S04]  /*732a0*/  STL.64 [R1+0x5c38], R38 ;  /* 0x005c382601007387 */ /* 0x000fe80000100a00 */
[----:B------:R2:W-:Y:S02]  /*732b0*/  STL.64 [R1+0x5c30], R36 ;  /* 0x005c302401007387 */ /* 0x0005e40000100a00 */
[----:B--2---:R-:W-:Y:S07]  /*732c0*/  HMMA.16816.F32 R36, R32, R40, R16 ;  /* 0x000000282024723c */ /* 0x004fee0000001810 */
[----:B------:R-:W-:-:S02]  /*732d0*/  IMAD.MOV.U32 R18, RZ, RZ, R44 ;  /* 0x000000ffff127224 */ /* 0x000fc400078e002c */
[----:B------:R-:W2:Y:S01]  /*732e0*/  LDL.LU R44, [R1+0x5d04] ;  /* 0x005d0400012c7983 */ /* 0x000ea20000300800 */
[----:B---3--:R-:W-:-:S13]  /*732f0*/  HMMA.16816.F32 R28, R32, R42, R28 ;  /* 0x0000002a201c723c */ /* 0x008fda000000181c */
[----:B------:R-:W-:Y:S01]  /*73300*/  STL.64 [R1+0x660], R36 ;  /* 0x0006602401007387 */ /* 0x000fe20000100a00 */
[----:B------:R-:W-:Y:S02]  /*73310*/  IMAD.MOV.U32 R19, RZ, RZ, R45 ;  /* 0x000000ffff137224 */ /* 0x000fe400078e002d */
[----:B------:R-:W-:Y:S01]  /*73320*/  IMAD.MOV.U32 R16, RZ, RZ, R50 ;  /* 0x000000ffff107224 */ /* 0x000fe200078e0032 */
[----:B------:R-:W-:Y:S01]  /*73330*/  STL.64 [R1+0x668], R38 ;  /* 0x0006682601007387 */ /* 0x000fe20000100a00 */
[----:B------:R-:W-:-:S03]  /*73340*/  IMAD.MOV.U32 R17, RZ, RZ, R51 ;  /* 0x000000ffff117224 */ /* 0x000fc600078e0033 */
[----:B------:R-:W2:Y:S04]  /*73350*/  LDL.LU R45, [R1+0x5d00] ;  /* 0x005d0000012d7983 */ /* 0x000ea80000300800 */
[----:B------:R-:W3:Y:S04]  /*73360*/  LDL.LU R50, [R1+0x5cfc] ;  /* 0x005cfc0001327983 */ /* 0x000ee80000300800 */
[----:B------:R-:W-:Y:S04]  /*73370*/  STL.64 [R1+0x670], R28 ;  /* 0x0006701c01007387 */ /* 0x000fe80000100a00 */
[----:B------:R0:W-:Y:S04]  /*73380*/  STL.64 [R1+0x678], R30 ;  /* 0x0006781e01007387 */ /* 0x0001e80000100a00 */
[----:B------:R-:W3:Y:S01]  /*73390*/  LDL.LU R51, [R1+0x5cf8] ;  /* 0x005cf80001337983 */ /* 0x000ee20000300800 */
[----:B0-----:R-:W-:-:S03]  /*733a0*/  IMAD.MOV.U32 R30, RZ, RZ, R48 ;  /* 0x000000ffff1e7224 */ /* 0x001fc600078e0030 */
[----:B------:R-:W3:Y:S01]  /*733b0*/  LDL.LU R48, [R1+0x5cf4] ;  /* 0x005cf40001307983 */ /* 0x000ee20000300800 */
[----:B------:R-:W-:-:S03]  /*733c0*/  IMAD.MOV.U32 R31, RZ, RZ, R49 ;  /* 0x000000ffff1f7224 */ /* 0x000fc600078e0031 */
[----:B------:R-:W3:Y:S01]  /*733d0*/  LDL.LU R49, [R1+0x5cf0] ;  /* 0x005cf00001317983 */ /* 0x000ee20000300800 */
[----:B----4-:R-:W-:Y:S03]  /*733e0*/  HMMA.16816.F32 R20, R32, R46, R20 ;  /* 0x0000002e2014723c */ /* 0x010fe60000001814 */
[----:B------:R-:W-:Y:S04]  /*733f0*/  STL.64 [R1+0x5c28], R42 ;  /* 0x005c282a01007387 */ /* 0x000fe80000100a00 */
[----:B------:R-:W-:Y:S04]  /*73400*/  STL.64 [R1+0x5c20], R40 ;  /* 0x005c202801007387 */ /* 0x000fe80000100a00 */
[----:B------:R-:W-:Y:S01]  /*73410*/  STL.64 [R1+0x5c48], R46 ;  /* 0x005c482e01007387 */ /* 0x000fe20000100a00 */
[----:B------:R-:W-:-:S02]  /*73420*/  IMAD R4, R4, 0x100, R8 ;  /* 0x0000010004047824 */ /* 0x000fc400078e0208 */
[----:B------:R-:W-:Y:S02]  /*73430*/  IMAD R5, R5, 0x100, R9 ;  /* 0x0000010005057824 */ /* 0x000fe400078e0209 */
[----:B------:R-:W-:Y:S02]  /*73440*/  IMAD R6, R6, 0x100, R10 ;  /* 0x0000010006067824 */ /* 0x000fe400078e020a */
[----:B------:R-:W-:Y:S01]  /*73450*/  IMAD R7, R7, 0x100, R11 ;  /* 0x0000010007077824 */ /* 0x000fe200078e020b */
[C---:B--2---:R-:W-:Y:S06]  /*73460*/  HMMA.16816.F32 R24, R32.reuse, R44, R24 ;  /* 0x0000002c2018723c */ /* 0x044fec0000001818 */
[----:B---3--:R-:W-:-:S15]  /*73470*/  HMMA.16816.F32 R12, R32, R48, R12 ;  /* 0x00000030200c723c */ /* 0x008fde000000180c */
[----:B------:R-:W-:-:S02]  /*73480*/  NOP ;  /* 0x0000000000007918 */ /* 0x000fc40000000000 */
[----:B------:R-:W-:Y:S04]  /*73490*/  STL.64 [R1+0x680], R24 ;  /* 0x0006801801007387 */ /* 0x000fe80000100a00 */
[----:B------:R-:W-:Y:S04]  /*734a0*/  STL.64 [R1+0x688], R26 ;  /* 0x0006881a01007387 */ /* 0x000fe80000100a00 */
[----:B------:R0:W-:Y:S04]  /*734b0*/  STL.64 [R1+0x5c40], R44 ;  /* 0x005c402c01007387 */ /* 0x0001e80000100a00 */
[----:B------:R1:W-:Y:S04]  /*734c0*/  STL.64 [R1+0x690], R20 ;  /* 0x0006901401007387 */ /* 0x0003e80000100a00 */
[----:B------:R2:W-:Y:S04]  /*734d0*/  STL.64 [R1+0x698], R22 ;  /* 0x0006981601007387 */ /* 0x0005e80000100a00 */
[----:B0-----:R-:W3:Y:S04]  /*734e0*/  LDL.LU.64 R44, [R1+0xc30] ;  /* 0x000c3000012c7983 */ /* 0x001ee80000300a00 */
[----:B------:R0:W-:Y:S04]  /*734f0*/  STL.64 [R1+0x6a0], R12 ;  /* 0x0006a00c01007387 */ /* 0x0001e80000100a00 */
[----:B------:R4:W-:Y:S04]  /*73500*/  STL.64 [R1+0x6a8], R14 ;  /* 0x0006a80e01007387 */ /* 0x0009e80000100a00 */
[----:B------:R-:W3:Y:S04]  /*73510*/  LDL.LU.64 R46, [R1+0xc38] ;  /* 0x000c3800012e7983 */ /* 0x000ee80000300a00 */
[----:B------:R-:W3:Y:S04]  /*73520*/  LDL.LU.64 R40, [R1+0xc00] ;  /* 0x000c000001287983 */ /* 0x000ee80000300a00 */
[----:B------:R-:W3:Y:S04]  /*73530*/  LDL.LU.64 R42, [R1+0xc08] ;  /* 0x000c0800012a7983 */ /* 0x000ee80000300a00 */
[----:B------:R-:W3:Y:S04]  /*73540*/  LDL.LU.64 R36, [R1+0x960] ;  /* 0x0009600001247983 */ /* 0x000ee80000300a00 */
[----:B------:R-:W3:Y:S04]  /*73550*/  LDL.LU.64 R38, [R1+0x968] ;  /* 0x0009680001267983 */ /* 0x000ee80000300a00 */
[----:B------:R-:W3:Y:S04]  /*73560*/  LDL.LU.64 R24, [R1+0x950] ;  /* 0x0009500001187983 */ /* 0x000ee80000300a00 */
[----:B------:R-:W3:Y:S04]  /*73570*/  LDL.LU.64 R26, [R1+0x958] ;  /* 0x00095800011a7983 */ /* 0x000ee80000300a00 */
[----:B-1----:R-:W3:Y:S04]  /*73580*/  LDL.LU.64 R20, [R1+0x940] ;  /* 0x0009400001147983 */ /* 0x002ee80000300a00 */
[----:B--2---:R-:W2:Y:S04]  /*73590*/  LDL.LU.64 R22, [R1+0x948] ;  /* 0x0009480001167983 */ /* 0x004ea80000300a00 */
[----:B0-----:R-:W2:Y:S04]  /*735a0*/  LDL.LU.64 R12, [R1+0x920] ;  /* 0x00092000010c7983 */ /* 0x001ea80000300a00 */
[----:B----4-:R-:W4:Y:S04]  /*735b0*/  LDL.LU.64 R14, [R1+0x928] ;  /* 0x00092800010e7983 */ /* 0x010f280000300a00 */
[----:B------:R-:W4:Y:S04]  /*735c0*/  LDL.LU.64 R8, [R1+0x870] ;  /* 0x0008700001087983 */ /* 0x000f280000300a00 */
[----:B------:R-:W4:Y:S01]  /*735d0*/  LDL.LU.64 R10, [R1+0x878] ;  /* 0x00087800010a7983 */ /* 0x000f220000300a00 */
[----:B------:R-:W-:-:S02]  /*735e0*/  F2FP.F16.E4M3.UNPACK_B R4, R4 ;  /* 0x00000004ff04723e */ /* 0x000fc400020006ff */
[----:B------:R-:W-:Y:S02]  /*735f0*/  F2FP.F16.E4M3.UNPACK_B R5, R5 ;  /* 0x00000005ff05723e */ /* 0x000fe400020006ff */
[----:B------:R-:W-:Y:S02]  /*73600*/  F2FP.F16.E4M3.UNPACK_B R6, R6 ;  /* 0x00000006ff06723e */ /* 0x000fe400020006ff */
[----:B------:R-:W-:Y:S01]  /*73610*/  F2FP.F16.E4M3.UNPACK_B R7, R7 ;  /* 0x00000007ff07723e */ /* 0x000fe200020006ff */
[----:B------:R-:W-:Y:S04]  /*73620*/  STL.64 [R1+0x5cb8], R50 ;  /* 0x005cb83201007387 */ /* 0x000fe80000100a00 */
[----:B------:R-:W-:Y:S01]  /*73630*/  STL.64 [R1+0x5cb0], R48 ;  /* 0x005cb03001007387 */ /* 0x000fe20000100a00 */
[C---:B---3--:R-:W-:Y:S06]  /*73640*/  HMMA.16816.F32 R44, R32.reuse, R50, R44 ;  /* 0x00000032202c723c */ /* 0x048fec000000182c */
[C---:B------:R-:W-:Y:S06]  /*73650*/  HMMA.16816.F32 R40, R32.reuse, R52, R40 ;  /* 0x000000342028723c */ /* 0x040fec0000001828 */
[----:B------:R-:W-:Y:S06]  /*73660*/  HMMA.16816.F32 R28, R32, R30, R36 ;  /* 0x0000001e201c723c */ /* 0x000fec0000001824 */
[C---:B------:R-:W-:Y:S06]  /*73670*/  HMMA.16816.F32 R24, R4.reuse, R16, R24 ;  /* 0x000000100418723c */ /* 0x040fec0000001818 */
[C---:B--2---:R-:W-:Y:S06]  /*73680*/  HMMA.16816.F32 R16, R4.reuse, R18, R20 ;  /* 0x000000120410723c */ /* 0x044fec0000001814 */
[C---:B----4-:R-:W-:Y:S01]  /*73690*/  HMMA.16816.F32 R12, R4.reuse, R56, R12 ;  /* 0x00000038040c723c */ /* 0x050fe2000000180c */
[----:B------:R-:W-:Y:S04]  /*736a0*/  STL.64 [R1+0x6b0], R44 ;  /* 0x0006b02c01007387 */ /* 0x000fe80000100a00 */
[----:B------:R-:W-:Y:S04]  /*736b0*/  STL.64 [R1+0x6b8], R46 ;  /* 0x0006b82e01007387 */ /* 0x000fe80000100a00 */
[----:B------:R0:W-:Y:S04]  /*736c0*/  STL.64 [R1+0x5cd8], R54 ;  /* 0x005cd83601007387 */ /* 0x0001e80000100a00 */
[----:B0-----:R-:W2:Y:S04]  /*736d0*/  LDL.LU R54, [R1] ;  /* 0x0000000001367983 */ /* 0x001ea80000300800 */
[----:B------:R-:W-:Y:S04]  /*736e0*/  STL.64 [R1+0x8c0], R40 ;  /* 0x0008c02801007387 */ /* 0x000fe80000100a00 */
[----:B------:R-:W-:Y:S04]  /*736f0*/  STL.64 [R1+0x8c8], R42 ;  /* 0x0008c82a01007387 */ /* 0x000fe80000100a00 */
[----:B------:R-:W-:Y:S04]  /*73700*/  STL.64 [R1+0x5cd0], R52 ;  /* 0x005cd03401007387 */ /* 0x000fe80000100a00 */
[----:B------:R-:W-:Y:S04]  /*73710*/  STL.64 [R1+0x8b0], R28 ;  /* 0x0008b01c01007387 */ /* 0x000fe80000100a00 */
[----:B------:R-:W-:Y:S04]  /*73720*/  STL.64 [R1+0x8b8], R30 ;  /* 0x0008b81e01007387 */ /* 0x000fe80000100a00 */
[----:B------:R-:W-:Y:S04]  /*73730*/  STL.64 [R1+0x8a0], R24 ;  /* 0x0008a01801007387 */ /* 0x000fe80000100a00 */
[----:B------:R-:W-:Y:S04]  /*73740*/  STL.64 [R1+0x8a8], R26 ;  /* 0x0008a81a01007387 */ /* 0x000fe80000100a00 */
[----:B------:R-:W-:Y:S01]  /*73750*/  STL.64 [R1+0x890], R16 ;  /* 0x0008901001007387 */ /* 0x000fe20000100a00 */
[----:B------:R-:W-:Y:S03]  /*73760*/  HMMA.16816.F32 R8, R4, R58, R8 ;  /* 0x0000003a0408723c */ /* 0x000fe60000001808 */
[----:B------:R-:W-:Y:S04]  /*73770*/  STL.64 [R1+0x898], R18 ;  /* 0x0008981201007387 */ /* 0x000fe80000100a00 */
[----:B------:R-:W3:Y:S04]  /*73780*/  LDL.LU.64 R56, [R1+0x910] ;  /* 0x0009100001387983 */ /* 0x000ee80000300a00 */
[----:B------:R-:W-:Y:S04]  /*73790*/  STL.64 [R1+0x880], R12 ;  /* 0x0008800c01007387 */ /* 0x000fe80000100a00 */
[----:B------:R-:W-:Y:S04]  /*737a0*/  STL.64 [R1+0x888], R14 ;  /* 0x0008880e01007387 */ /* 0x000fe80000100a00 */
[----:B------:R-:W4:Y:S04]  /*737b0*/  LDL.LU.64 R58, [R1+0x918] ;  /* 0x00091800013a7983 */ /* 0x000f280000300a00 */
[----:B------:R-:W-:Y:S04]  /*737c0*/  STL.64 [R1+0x870], R8 ;  /* 0x0008700801007387 */ /* 0x000fe80000100a00 */
[----:B------:R-:W-:Y:S04]  /*737d0*/  STL.64 [R1+0x878], R10 ;  /* 0x0008780a01007387 */ /* 0x000fe80000100a00 */
[----:B----4-:R-:W-:Y:S04]  /*737e0*/  STL.64 [R1+0x5ce8], R58 ;  /* 0x005ce83a01007387 */ /* 0x010fe80000100a00 */
[----:B---3--:R0:W-:Y:S04]  /*737f0*/  STL.64 [R1+0x5ce0], R56 ;  /* 0x005ce03801007387 */ /* 0x0081e80000100a00 */
[----:B0-----:R-:W2:Y:S04]  /*73800*/  LDL.LU.64 R56, [R1+0x860] ;  /* 0x0008600001387983 */ /* 0x001ea80000300a00 */
[----:B------:R-:W2:Y:S04]  /*73810*/  LDL.LU.64 R58, [R1+0x868] ;  /* 0x00086800013a7983 */ /* 0x000ea80000300a00 */
[----:B------:R-:W3:Y:S04]  /*73820*/  LDL.LU.64 R48, [R1+0x900] ;  /* 0x0009000001307983 */ /* 0x000ee80000300a00 */
[----:B------:R-:W3:Y:S04]  /*73830*/  LDL.LU.64 R50, [R1+0x908] ;  /* 0x0009080001327983 */ /* 0x000ee80000300a00 */
[----:B------:R-:W4:Y:S04]  /*73840*/  LDL.LU.64 R32, [R1+0x830] ;  /* 0x0008300001207983 */ /* 0x000f280000300a00 */
[----:B------:R-:W4:Y:S04]  /*73850*/  LDL.LU.64 R34, [R1+0x838] ;  /* 0x0008380001227983 */ /* 0x000f280000300a00 */
[----:B------:R-:W3:Y:S04]  /*73860*/  LDL.LU.64 R24, [R1+0x820] ;  /* 0x0008200001187983 */ /* 0x000ee80000300a00 */
[----:B------:R-:W3:Y:S04]  /*73870*/  LDL.LU.64 R26, [R1+0x828] ;  /* 0x00082800011a7983 */ /* 0x000ee80000300a00 */
[----:B------:R-:W4:Y:S04]  /*73880*/  LDL.LU.64 R8, [R1+0x8f0] ;  /* 0x0008f00001087983 */ /* 0x000f280000300a00 */
[----:B------:R-:W4:Y:S04]  /*73890*/  LDL.LU.64 R10, [R1+0x8f8] ;  /* 0x0008f800010a7983 */ /* 0x000f280000300a00 */
[----:B------:R-:W4:Y:S04]  /*738a0*/  LDL.LU.64 R20, [R1+0x8e0] ;  /* 0x0008e00001147983 */ /* 0x000f280000300a00 */
[----:B------:R-:W4:Y:S04]  /*738b0*/  LDL.LU.64 R22, [R1+0x8e8] ;  /* 0x0008e80001167983 */ /* 0x000f280000300a00 */
[----:B------:R-:W4:Y:S01]  /*738c0*/  LDL.LU.64 R12, [R1+0x8d0] ;  /* 0x0008d000010c7983 */ /* 0x000f220000300a00 */
[----:B------:R-:W-:-:S03]  /*738d0*/  IMAD.MOV.U32 R55, RZ, RZ, R0 ;  /* 0x000000ffff377224 */ /* 0x000fc600078e0000 */
[----:B------:R-:W4:Y:S04]  /*738e0*/  LDL.LU.64 R14, [R1+0x8d8] ;  /* 0x0008d800010e7983 */ /* 0x000f280000300a00 */
        /* <DEDUP_REMOVED lines=9> */
[----:B------:R-:W4:Y:S01]  /*73980*/  LDL.LU.64 R30, [R1+0x6f8] ;  /* 0x0006f800011e7983 */ /* 0x000f220000300a00 */
[----:B--2---:R-:W-:Y:S03]  /*73990*/  HMMA.16816.F32 R52, R4, R54, R56 ;  /* 0x000000360434723c */ /* 0x004fe60000001838 */
[----:B------:R-:W2:Y:S04]  /*739a0*/  LDL.LU.64 R58, [R1+0x5ce8] ;  /* 0x005ce800013a7983 */ /* 0x000ea80000300a00 */
[----:B------:R-:W2:-:S15]  /*739b0*/  LDL.LU.64 R56, [R1+0x5ce0] ;  /* 0x005ce00001387983 */ /* 0x000e9e0000300a00 */
[----:B------:R-:W-:-:S01]  /*739c0*/  NOP ;  /* 0x0000000000007918 */ /* 0x000fc20000000000 */
[----:B------:R-:W-:Y:S04]  /*739d0*/  STL.64 [R1+0x860], R52 ;  /* 0x0008603401007387 */ /* 0x000fe80000100a00 */
[----:B------:R0:W-:Y:S04]  /*739e0*/  STL.64 [R1+0x868], R54 ;  /* 0x0008683601007387 */ /* 0x0001e80000100a00 */
[----:B0-----:R-:W3:Y:S04]  /*739f0*/  LDL.LU.64 R54, [R1+0x5cd8] ;  /* 0x005cd80001367983 */ /* 0x001ee80000300a00 */
[----:B------:R-:W4:Y:S01]  /*73a00*/  LDL.LU.64 R52, [R1+0x5cd0] ;  /* 0x005cd00001347983 */ /* 0x000f220000300a00 */
[----:B--2---:R-:W-:-:S15]  /*73a10*/  HMMA.16816.F32 R56, R4, R60, R56 ;  /* 0x0000003c0438723c */ /* 0x004fde0000001838 */
[----:B------:R-:W-:-:S08]  /*73a20*/  NOP ;  /* 0x0000000000007918 */ /* 0x000fd00000000000 */
[----:B------:R-:W-:Y:S04]  /*73a30*/  STL.64 [R1+0x850], R56 ;  /* 0x0008503801007387 */ /* 0x000fe80000100a00 */
[----:B------:R0:W-:Y:S04]  /*73a40*/  STL.64 [R1+0x858], R58 ;  /* 0x0008583a01007387 */ /* 0x0001e80000100a00 */
[----:B0-----:R-:W2:Y:S04]  /*73a50*/  LDL.LU.64 R58, [R1+0x5cc8] ;  /* 0x005cc800013a7983 */ /* 0x001ea80000300a00 */
[----:B------:R-:W2:Y:S01]  /*73a60*/  LDL.LU.64 R56, [R1+0x5cc0] ;  /* 0x005cc00001387983 */ /* 0x000ea20000300a00 */
[C---:B---3--:R-:W-:Y:S06]  /*73a70*/  HMMA.16816.F32 R24, R4.reuse, R54, R24 ;  /* 0x000000360418723c */ /* 0x048fec0000001818 */
[C---:B----4-:R-:W-:Y:S06]  /*73a80*/  HMMA.16816.F32 R8, R4.reuse, R2, R8 ;  /* 0x000000020408723c */ /* 0x050fec0000001808 */
[C---:B--2---:R-:W-:Y:S06]  /*73a90*/  HMMA.16816.F32 R48, R4.reuse, R58, R48 ;  /* 0x0000003a0430723c */ /* 0x044fec0000001830 */
[----:B------:R-:W-:-:S15]  /*73aa0*/  HMMA.16816.F32 R32, R4, R56, R32 ;  /* 0x000000380420723c */ /* 0x000fde0000001820 */
[----:B------:R-:W-:-:S02]  /*73ab0*/  NOP ;  /* 0x0000000000007918 */ /* 0x000fc40000000000 */
[----:B------:R-:W-:Y:S04]  /*73ac0*/  STL.64 [R1+0x840], R48 ;  /* 0x0008403001007387 */ /* 0x000fe80000100a00 */
[----:B------:R0:W-:Y:S04]  /*73ad0*/  STL.64 [R1+0x848], R50 ;  /* 0x0008483201007387 */ /* 0x0001e80000100a00 */
[----:B0-----:R-:W2:Y:S04]  /*73ae0*/  LDL.LU.64 R50, [R1+0x5cb8] ;  /* 0x005cb80001327983 */ /* 0x001ea80000300a00 */
[----:B------:R-:W3:Y:S04]  /*73af0*/  LDL.LU.64 R48, [R1+0x5cb0] ;  /* 0x005cb00001307983 */ /* 0x000ee80000300a00 */
[----:B------:R-:W4:Y:S04]  /*73b00*/  LDL.LU.64 R56, [R1+0x730] ;  /* 0x0007300001387983 */ /* 0x000f280000300a00 */
[----:B------:R-:W4:Y:S04]  /*73b10*/  LDL.LU.64 R58, [R1+0x738] ;  /* 0x00073800013a7983 */ /* 0x000f280000300a00 */
[----:B------:R-:W-:Y:S04]  /*73b20*/  STL.64 [R1+0x830], R32 ;  /* 0x0008302001007387 */ /* 0x000fe80000100a00 */
[----:B------:R0:W-:Y:S04]  /*73b30*/  STL.64 [R1+0x838], R34 ;  /* 0x0008382201007387 */ /* 0x0001e80000100a00 */
[----:B0-----:R-:W3:Y:S04]  /*73b40*/  LDL.LU R34, [R1+0x1608] ;  /* 0x0016080001227983 */ /* 0x001ee80000300800 */
[----:B------:R-:W3:Y:S04]  /*73b50*/  LDL.LU R35, [R1+0x1600] ;  /* 0x0016000001237983 */ /* 0x000ee80000300800 */
[----:B------:R-:W-:Y:S04]  /*73b60*/  STL.64 [R1+0x820], R24 ;  /* 0x0008201801007387 */ /* 0x000fe80000100a00 */
[----:B------:R0:W-:Y:S04]  /*73b70*/  STL.64 [R1+0x828], R26 ;  /* 0x0008281a01007387 */ /* 0x0001e80000100a00 */
[----:B0-----:R-:W2:Y:S04]  /*73b80*/  LDL.LU.64 R26, [R1+0x5ca8] ;  /* 0x005ca800011a7983 */ /* 0x001ea80000300a00 */
[----:B------:R-:W3:Y:S04]  /*73b90*/  LDL.LU.64 R24, [R1+0x5ca0] ;  /* 0x005ca00001187983 */ /* 0x000ee80000300a00 */
[----:B------:R-:W-:Y:S04]  /*73ba0*/  STL.64 [R1+0x810], R8 ;  /* 0x0008100801007387 */ /* 0x000fe80000100a00 */
[----:B------:R0:W-:Y:S04]  /*73bb0*/  STL.64 [R1+0x818], R10 ;  /* 0x0008180a01007387 */ /* 0x0001e80000100a00 */
[----:B0-----:R-:W4:Y:S04]  /*73bc0*/  LDL.LU.64 R10, [R1+0x5c98] ;  /* 0x005c9800010a7983 */ /* 0x001f280000300a00 */
[----:B------:R-:W2:Y:S02]  /*73bd0*/  LDL.LU.64 R8, [R1+0x5c90] ;  /* 0x005c900001087983 */ /* 0x000ea40000300a00 */
[C---:B--2---:R-:W-:Y:S06]  /*73be0*/  HMMA.16816.F32 R20, R4.reuse, R8, R20 ;  /* 0x000000080414723c */ /* 0x044fec0000001814 */
[----:B----4-:R-:W-:-:S15]  /*73bf0*/  HMMA.16816.F32 R8, R4, R10, R12 ;  /* 0x0000000a0408723c */ /* 0x010fde000000180c */
[----:B------:R-:W-:-:S02]  /*73c00*/  NOP ;  /* 0x0000000000007918 */ /* 0x000fc40000000000 */
[----:B------:R-:W-:Y:S04]  /*73c10*/  STL.64 [R1+0x800], R20 ;  /* 0x0008001401007387 */ /* 0x000fe80000100a00 */
[----:B------:R0:W-:Y:S04]  /*73c20*/  STL.64 [R1+0x808], R22 ;  /* 0x0008081601007387 */ /* 0x0001e80000100a00 */
[----:B0-----:R-:W2:Y:S04]  /*73c30*/  LDL.LU.64 R22, [R1+0x5c88] ;  /* 0x005c880001167983 */ /* 0x001ea80000300a00 */
[----:B------:R-:W4:Y:S04]  /*73c40*/  LDL.LU.64 R20, [R1+0x5c80] ;  /* 0x005c800001147983 */ /* 0x000f280000300a00 */
[----:B------:R-:W3:Y:S04]  /*73c50*/  LDL.LU.64 R14, [R1+0x5c78] ;  /* 0x005c7800010e7983 */ /* 0x000ee80000300a00 */
[----:B------:R-:W2:Y:S04]  /*73c60*/  LDL.LU.64 R12, [R1+0x5c70] ;  /* 0x005c7000010c7983 */ /* 0x000ea80000300a00 */
[----:B------:R0:W-:Y:S04]  /*73c70*/  STL.64 [R1+0x7f0], R8 ;  /* 0x0007f00801007387 */ /* 0x0001e80000100a00 */
[----:B------:R1:W-:Y:S04]  /*73c80*/  STL.64 [R1+0x7f8], R10 ;  /* 0x0007f80a01007387 */ /* 0x0003e80000100a00 */
[----:B0-----:R-:W3:Y:S04]  /*73c90*/  LDL.LU.64 R8, [R1+0x740] ;  /* 0x0007400001087983 */ /* 0x001ee80000300a00 */
[----:B-1----:R-:W3:Y:S01]  /*73ca0*/  LDL.LU.64 R10, [R1+0x748] ;  /* 0x00074800010a7983 */ /* 0x002ee20000300a00 */
[----:B--2---:R-:W-:-:S15]  /*73cb0*/  HMMA.16816.F32 R16, R4, R12, R16 ;  /* 0x0000000c0410723c */ /* 0x004fde0000001810 */
[----:B------:R-:W-:-:S08]  /*73cc0*/  NOP ;  /* 0x0000000000007918 */ /* 0x000fd00000000000 */
[----:B------:R-:W-:Y:S04]  /*73cd0*/  STL.64 [R1+0x7e0], R16 ;  /* 0x0007e01001007387 */ /* 0x000fe80000100a00 */
[----:B------:R0:W-:Y:S04]  /*73ce0*/  STL.64 [R1+0x7e8], R18 ;  /* 0x0007e81201007387 */ /* 0x0001e80000100a00 */
[----:B0-----:R-:W2:Y:S04]  /*73cf0*/  LDL.LU.64 R18, [R1+0x5c68] ;  /* 0x005c680001127983 */ /* 0x001ea80000300a00 */
[----:B------:R-:W4:Y:S01]  /*73d00*/  LDL.LU.64 R16, [R1+0x5c60] ;  /* 0x005c600001107983 */ /* 0x000f220000300a00 */
[----:B---3--:R-:W-:-:S15]  /*73d10*/  HMMA.16816.F32 R8, R4, R14, R8 ;  /* 0x0000000e0408723c */ /* 0x008fde0000001808 */
[----:B------:R-:W-:-:S08]  /*73d20*/  NOP ;  /* 0x0000000000007918 */ /* 0x000fd00000000000 */
[----:B------:R-:W-:Y:S04]  /*73d30*/  STL.64 [R1+0x7d0], R8 ;  /* 0x0007d00801007387 */ /* 0x000fe80000100a00 */
[----:B------:R2:W-:Y:S01]  /*73d40*/  STL.64 [R1+0x7d8], R10 ;  /* 0x0007d80a01007387 */ /* 0x0005e20000100a00 */
[C---:B----4-:R-:W-:Y:S06]  /*73d50*/  HMMA.16816.F32 R12, R4.reuse, R16, R56 ;  /* 0x00000010040c723c */ /* 0x050fec0000001838 */
[C---:B--2---:R-:W-:Y:S06]  /*73d60*/  HMMA.16816.F32 R8, R4.reuse, R18, R44 ;  /* 0x000000120408723c */ /* 0x044fec000000182c */
[C---:B------:R-:W-:Y:S11]  /*73d70*/  HMMA.16816.F32 R16, R4.reuse, R20, R40 ;  /* 0x000000140410723c */ /* 0x040ff60000001828 */
[----:B------:R-:W-:Y:S04]  /*73d80*/  STL.64 [R1+0x7c0], R12 ;  /* 0x0007c00c01007387 */ /* 0x000fe80000100a00 */
[----:B------:R0:W-:Y:S02]  /*73d90*/  STL.64 [R1+0x7c8], R14 ;  /* 0x0007c80e01007387 */ /* 0x0001e40000100a00 */
[C---:B0-----:R-:W-:Y:S02]  /*73da0*/  HMMA.16816.F32 R12, R4.reuse, R22, R36 ;  /* 0x00000016040c723c */ /* 0x041fe40000001824 */
[----:B------:R-:W-:Y:S04]  /*73db0*/  STL.64 [R1+0x7b0], R8 ;  /* 0x0007b00801007387 */ /* 0x000fe80000100a00 */
[----:B------:R0:W-:Y:S04]  /*73dc0*/  STL.64 [R1+0x7b8], R10 ;  /* 0x0007b80a01007387 */ /* 0x0001e80000100a00 */
[----:B------:R1:W-:Y:S04]  /*73dd0*/  STL.64 [R1+0x7a0], R16 ;  /* 0x0007a01001007387 */ /* 0x0003e80000100a00 */
[----:B------:R2:W-:Y:S01]  /*73de0*/  STL.64 [R1+0x7a8], R18 ;  /* 0x0007a81201007387 */ /* 0x0005e20000100a00 */
[C---:B0-----:R-:W-:Y:S03]  /*73df0*/  HMMA.16816.F32 R8, R4.reuse, R24, R28 ;  /* 0x000000180408723c */ /* 0x041fe6000000181c */
[----:B------:R-:W3:Y:S05]  /*73e00*/  LDL.LU.64 R28, [R1+0x6e0] ;  /* 0x0006e000011c7983 */ /* 0x000eea0000300a00 */
[----:B------:R0:W-:Y:S04]  /*73e10*/  STL.64 [R1+0x790], R12 ;  /* 0x0007900c01007387 */ /* 0x0001e80000100a00 */
[----:B------:R4:W-:Y:S04]  /*73e20*/  STL.64 [R1+0x798], R14 ;  /* 0x0007980e01007387 */ /* 0x0009e80000100a00 */
[----:B------:R-:W3:Y:S07]  /*73e30*/  LDL.LU.64 R30, [R1+0x6e8] ;  /* 0x0006e800011e7983 */ /* 0x000eee0000300a00 */
        /* <DEDUP_REMOVED lines=18> */
[----:B---3--:R-:W-:Y:S03]  /*73f60*/  HMMA.16816.F32 R24, R4, R26, R28 ;  /* 0x0000001a0418723c */ /* 0x008fe6000000181c */
[----:B------:R-:W3:Y:S04]  /*73f70*/  LDL.LU.64 R30, [R1+0x5c58] ;  /* 0x005c5800011e7983 */ /* 0x000ee80000300a00 */
[----:B------:R-:W2:-:S15]  /*73f80*/  LDL.LU.64 R28, [R1+0x5c50] ;  /* 0x005c5000011c7983 */ /* 0x000e9e0000300a00 */
[----:B------:R-:W-:-:S01]  /*73f90*/  NOP ;  /* 0x0000000000007918 */ /* 0x000fc20000000000 */
[----:B------:R0:W-:Y:S04]  /*73fa0*/  STL.64 [R1+0x770], R24 ;  /* 0x0007701801007387 */ /* 0x0001e80000100a00 */
[----:B------:R1:W-:Y:S04]  /*73fb0*/  STL.64 [R1+0x778], R26 ;  /* 0x0007781a01007387 */ /* 0x0003e80000100a00 */
[----:B0-----:R-:W4:Y:S04]  /*73fc0*/  LDL.LU.64 R24, [R1+0x5c0] ;  /* 0x0005c00001187983 */ /* 0x001f280000300a00 */
[----:B-1----:R-:W4:Y:S01]  /*73fd0*/  LDL.LU.64 R26, [R1+0x5c8] ;  /* 0x0005c800011a7983 */ /* 0x002f220000300a00 */
[C---:B--2---:R-:W-:Y:S06]  /*73fe0*/  HMMA.16816.F32 R44, R4.reuse, R28, R44 ;  /* 0x0000001c042c723c */ /* 0x044fec000000182c */
[----:B---3--:R-:W-:-:S15]  /*73ff0*/  HMMA.16816.F32 R28, R4, R30, R36 ;  /* 0x0000001e041c723c */ /* 0x008fde0000001824 */
[----:B------:R-:W-:-:S02]  /*74000*/  NOP ;  /* 0x0000000000007918 */ /* 0x000fc40000000000 */
[----:B------:R-:W-:Y:S04]  /*74010*/  STL.64 [R1+0x760], R44 ;  /* 0x0007602c01007387 */ /* 0x000fe80000100a00 */
[----:B------:R0:W-:Y:S04]  /*74020*/  STL.64 [R1+0x768], R46 ;  /* 0x0007682e01007387 */ /* 0x0001e80000100a00 */
[----:B0-----:R-:W2:Y:S04]  /*74030*/  LDL.LU.64 R46, [R1+0x5c48] ;  /* 0x005c4800012e7983 */ /* 0x001ea80000300a00 */
[----:B------:R-:W3:Y:S04]  /*74040*/  LDL.LU.64 R44, [R1+0x5c40] ;  /* 0x005c4000012c7983 */ /* 0x000ee80000300a00 */
[----:B------:R-:W4:Y:S04]  /*74050*/  LDL.LU.64 R38, [R1+0x5c38] ;  /* 0x005c380001267983 */ /* 0x000f280000300a00 */
[----:B------:R-:W2:Y:S04]  /*74060*/  LDL.LU.64 R36, [R1+0x5c30] ;  /* 0x005c300001247983 */ /* 0x000ea80000300a00 */
[----:B------:R0:W-:Y:S04]  /*74070*/  STL.64 [R1+0x750], R28 ;  /* 0x0007501c01007387 */ /* 0x0001e80000100a00 */
[----:B------:R1:W-:Y:S04]  /*74080*/  STL.64 [R1+0x758], R30 ;  /* 0x0007581e01007387 */ /* 0x0003e80000100a00 */
[----:B0-----:R-:W4:Y:S04]  /*74090*/  LDL.LU.64 R28, [R1+0x5e0] ;  /* 0x0005e000011c7983 */ /* 0x001f280000300a00 */
[----:B-1----:R-:W4:Y:S01]  /*740a0*/  LDL.LU.64 R30, [R1+0x5e8] ;  /* 0x0005e800011e7983 */ /* 0x002f220000300a00 */
[----:B--2---:R-:W-:-:S15]  /*740b0*/  HMMA.16816.F32 R40, R4, R36, R40 ;  /* 0x000000240428723c */ /* 0x004fde0000001828 */
[----:B------:R-:W-:-:S08]  /*740c0*/  NOP ;  /* 0x0000000000007918 */ /* 0x000fd00000000000 */
[----:B------:R-:W-:Y:S04]  /*740d0*/  STL.64 [R1+0x740], R40 ;  /* 0x0007402801007387 */ /* 0x000fe80000100a00 */
[----:B------:R0:W-:Y:S04]  /*740e0*/  STL.64 [R1+0x748], R42 ;  /* 0x0007482a01007387 */ /* 0x0001e80000100a00 */
[----:B0-----:R-:W2:Y:S04]  /*740f0*/  LDL.LU.64 R42, [R1+0x5c28] ;  /* 0x005c2800012a7983 */ /* 0x001ea80000300a00 */
[----:B------:R-:W2:Y:S01]  /*74100*/  LDL.LU.64 R40, [R1+0x5c20] ;  /* 0x005c200001287983 */ /* 0x000ea20000300a00 */
[C---:B----4-:R-:W-:Y:S06]  /*74110*/  HMMA.16816.F32 R28, R4.reuse, R38, R28 ;  /* 0x00000026041c723c */ /* 0x050fec000000181c */
[----:B------:R-:W-:-:S15]  /*74120*/  HMMA.16816.F32 R16, R4, R46, R16 ;  /* 0x0000002e0410723c */ /* 0x000fde0000001810 */
[----:B------:R-:W-:-:S02]  /*74130*/  NOP ;  /* 0x0000000000007918 */ /* 0x000fc40000000000 */
[----:B------:R-:W-:Y:S01]  /*74140*/  STL.64 [R1+0x730], R28 ;  /* 0x0007301c01007387 */ /* 0x000fe20000100a00 */
[----:B------:R-:W-:-:S03]  /*74150*/  IMAD.MOV.U32 R0, RZ, RZ, R31 ;  /* 0x000000ffff007224 */ /* 0x000fc600078e001f */
[----:B------:R2:W-:Y:S01]  /*74160*/  STL [R1+0x738], R30 ;  /* 0x0007381e01007387 */ /* 0x0005e20000100800 */
[C---:B---3--:R-:W-:Y:S06]  /*74170*/  HMMA.16816.F32 R20, R4.reuse, R44, R20 ;  /* 0x0000002c0414723c */ /* 0x048fec0000001814 */
[C---:B------:R-:W-:Y:S06]  /*74180*/  HMMA.16816.F32 R8, R4.reuse, R50, R8 ;  /* 0x000000320408723c */ /* 0x040fec0000001808 */
[----:B------:R-:W-:Y:S01]  /*74190*/  HMMA.16816.F32 R12, R4, R48, R12 ;  /* 0x00000030040c723c */ /* 0x000fe2000000180c */
[----:B------:R0:W-:Y:S01]  /*741a0*/  STL [R1+0x58e8], R0 ;  /* 0x0058e80001007387 */ /* 0x0001e20000100800 */
[----:B------:R-:W-:-:S04]  /*741b0*/  IMAD R32, R35, 0x100, R34 ;  /* 0x0000010023207824 */ /* 0x000fc800078e0222 */
[C---:B--2---:R-:W-:Y:S06]  /*741c0*/  HMMA.16816.F32 R28, R4.reuse, R40, R24 ;  /* 0x00000028041c723c */ /* 0x044fec0000001818 */
[----:B------:R-:W-:-:S15]  /*741d0*/  HMMA.16816.F32 R24, R4, R42, R56 ;  /* 0x0000002a0418723c */ /* 0x000fde0000001838 */
[----:B------:R-:W-:-:S08]  /*741e0*/  NOP ;  /* 0x0000000000007918 */ /* 0x000fd00000000000 */
[----:B------:R-:W-:Y:S01]  /*741f0*/  STL.64 [R1+0x710], R24 ;  /* 0x0007101801007387 */ /* 0x000fe20000100a00 */
[----:B0-----:R-:W-:-:S03]  /*74200*/  IMAD.MOV.U32 R0, RZ, RZ, R27 ;  /* 0x000000ffff007224 */ /* 0x001fc600078e001b */
[----:B------:R-:W-:Y:S04]  /*74210*/  STL.64 [R1+0x720], R28 ;  /* 0x0007201c01007387 */ /* 0x000fe80000100a00 */
[----:B------:R-:W-:Y:S04]  /*74220*/  STL.64 [R1+0x728], R30 ;  /* 0x0007281e01007387 */ /* 0x000fe80000100a00 */
[----:B------:R-:W-:Y:S04]  /*74230*/  STL [R1+0x718], R26 ;  /* 0x0007181a01007387 */ /* 0x000fe80000100800 */
[----:B------:R0:W-:Y:S04]  /*74240*/  STL [R1+0x5930], R0 ;  /* 0x0059300001007387 */ /* 0x0001e80000100800 */
[----:B------:R-:W-:Y:S04]  /*74250*/  STL.64 [R1+0x6f0], R16 ;  /* 0x0006f01001007387 */ /* 0x000fe80000100a00 */
[----:B------:R-:W-:Y:S01]  /*74260*/  STL.64 [R1+0x700], R20 ;  /* 0x0007001401007387 */ /* 0x000fe20000100a00 */
[----:B0-----:R-:W-:-:S03]  /*74270*/  IMAD.MOV.U32 R0, RZ, RZ, R19 ;  /* 0x000000ffff007224 */ /* 0x001fc600078e0013 */
[----:B------:R-:W-:Y:S04]  /*74280*/  STL.64 [R1+0x708], R22 ;  /* 0x0007081601007387 */ /* 0x000fe80000100a00 */
[----:B------:R-:W-:Y:S04]  /*74290*/  STL [R1+0x6f8], R18 ;  /* 0x0006f81201007387 */ /* 0x000fe80000100800 */
[----:B------:R0:W-:Y:S04]  /*742a0*/  STL [R1+0x5950], R0 ;  /* 0x0059500001007387 */ /* 0x0001e80000100800 */
[----:B------:R-:W-:Y:S04]  /*742b0*/  STL.64 [R1+0x6d0], R8 ;  /* 0x0006d00801007387 */ /* 0x000fe80000100a00 */
[----:B------:R1:W-:Y:S01]  /*742c0*/  STL.64 [R1+0x6e0], R12 ;  /* 0x0006e00c01007387 */ /* 0x0003e20000100a00 */
[----:B0-----:R-:W-:-:S03]  /*742d0*/  IMAD.MOV.U32 R0, RZ, RZ, R11 ;  /* 0x000000ffff007224 */ /* 0x001fc600078e000b */
[----:B------:R0:W-:Y:S04]  /*742e0*/  STL.64 [R1+0x6e8], R14 ;  /* 0x0006e80e01007387 */ /* 0x0001e80000100a00 */
[----:B------:R2:W-:Y:S04]  /*742f0*/  STL [R1+0x6d8], R10 ;  /* 0x0006d80a01007387 */ /* 0x0005e80000100800 */
[----:B------:R-:W-:Y:S04]  /*74300*/  STL [R1+0x59d8], R0 ;  /* 0x0059d80001007387 */ /* 0x000fe80000100800 */
[----:B------:R-:W3:Y:S04]  /*74310*/  LDL.LU R41, [R1+0x1614] ;  /* 0x0016140001297983 */ /* 0x000ee80000300800 */
[----:B------:R-:W3:Y:S04]  /*74320*/  LDL.LU R33, [R1+0x1610] ;  /* 0x0016100001217983 */ /* 0x000ee80000300800 */
[----:B------:R-:W4:Y:S04]  /*74330*/  LDL.LU R26, [R1+0x1624] ;  /* 0x00162400011a7983 */ /* 0x000f280000300800 */
[----:B------:R-:W4:Y:S04]  /*74340*/  LDL.LU R34, [R1+0x1620] ;  /* 0x0016200001227983 */ /* 0x000f280000300800 */
[----:B------:R-:W4:Y:S04]  /*74350*/  LDL.LU R27, [R1+0x1634] ;  /* 0x00163400011b7983 */ /* 0x000f280000300800 */
[----:B------:R-:W4:Y:S04]  /*74360*/  LDL.LU R35, [R1+0x162c] ;  /* 0x00162c0001237983 */ /* 0x000f280000300800 */
[----:B------:R-:W4:Y:S04]  /*74370*/  LDL.LU.64 R36, [R1+0x490] ;  /* 0x0004900001247983 */ /* 0x000f280000300a00 */
[----:B------:R-:W4:Y:S04]  /*74380*/  LDL.LU.64 R38, [R1+0x498] ;  /* 0x0004980001267983 */ /* 0x000f280000300a00 */
        /* <DEDUP_REMOVED lines=12> */
[----:B-1----:R-:W4:Y:S04]  /*74450*/  LDL.LU R12, [R1+0x50] ;  /* 0x00005000010c7983 */ /* 0x002f280000300800 */
[----:B------:R-:W4:Y:S04]  /*74460*/  LDL.LU R13, [R1+0x54] ;  /* 0x00005400010d7983 */ /* 0x000f280000300800 */
[----:B0-----:R-:W4:Y:S04]  /*74470*/  LDL.LU R14, [R1+0x58] ;  /* 0x00005800010e7983 */ /* 0x001f280000300800 */
[----:B------:R-:W4:Y:S04]  /*74480*/  LDL.LU R15, [R1+0x5c] ;  /* 0x00005c00010f7983 */ /* 0x000f280000300800 */
[----:B------:R-:W4:Y:S04]  /*74490*/  LDL.LU R16, [R1+0xc80] ;  /* 0x000c800001107983 */ /* 0x000f280000300800 */
[----:B------:R-:W4:Y:S04]  /*744a0*/  LDL.LU R17, [R1+0xc84] ;  /* 0x000c840001117983 */ /* 0x000f280000300800 */
[----:B------:R-:W4:Y:S04]  /*744b0*/  LDL.LU R8, [R1+0x60] ;  /* 0x0000600001087983 */ /* 0x000f280000300800 */
[----:B------:R-:W4:Y:S04]  /*744c0*/  LDL.LU R9, [R1+0x64] ;  /* 0x0000640001097983 */ /* 0x000f280000300800 */
[----:B--2---:R-:W2:Y:S04]  /*744d0*/  LDL.LU R10, [R1+0x68] ;  /* 0x00006800010a7983 */ /* 0x004ea80000300800 */
        /* <DEDUP_REMOVED lines=8> */
[----:B------:R-:W2:Y:S01]  /*74560*/  LDL.LU R59, [R1+0x7c] ;  /* 0x00007c00013b7983 */ /* 0x000ea20000300800 */
[----:B------:R-:W-:Y:S01]  /*74570*/  F2FP.F16.E4M3.UNPACK_B R32, R32 ;  /* 0x00000020ff20723e */ /* 0x000fe200020006ff */
[----:B---3--:R-:W-:-:S02]  /*74580*/  IMAD R33, R33, 0x100, R41 ;  /* 0x0000010021217824 */ /* 0x008fc400078e0229 */
[----:B----4-:R-:W-:Y:S01]  /*74590*/  IMAD R34, R34, 0x100, R26 ;  /* 0x0000010022227824 */ /* 0x010fe200078e021a */
[C---:B------:R-:W-:Y:S01]  /*745a0*/  HMMA.16816.F32 R36, R4.reuse, R52, R36 ;  /* 0x000000340424723c */ /* 0x040fe20000001824 */
[----:B------:R-:W-:Y:S01]  /*745b0*/  IMAD R35, R35, 0x100, R27 ;  /* 0x0000010023237824 */ /* 0x000fe200078e021b */
[----:B------:R-:W-:Y:S02]  /*745c0*/  F2FP.F16.E4M3.UNPACK_B R33, R33 ;  /* 0x00000021ff21723e */ /* 0x000fe400020006ff */
[----:B------:R-:W-:Y:S02]  /*745d0*/  F2FP.F16.E4M3.UNPACK_B R34, R34 ;  /* 0x00000022ff22723e */ /* 0x000fe400020006ff */
[----:B------:R-:W-:Y:S01]  /*745e0*/  F2FP.F16.E4M3.UNPACK_B R35, R35 ;  /* 0x00000023ff23723e */ /* 0x000fe200020006ff */
[----:B------:R-:W-:Y:S01]  /*745f0*/  HMMA.16816.F32 R4, R4, R24, R28 ;  /* 0x000000180404723c */ /* 0x000fe2000000181c */
[----:B------:R-:W-:Y:S02]  /*74600*/  F2FP.F16.E4M3.UNPACK_B R18, R18.H1 ;  /* 0x00000012ff12723e */ /* 0x000fe400030006ff */
[----:B------:R-:W-:-:S13]  /*74610*/  F2FP.F16.E4M3.UNPACK_B R19, R19.H1 ;  /* 0x00000013ff13723e */ /* 0x000fda00030006ff */
[----:B------:R-:W-:Y:S01]  /*74620*/  STL.64 [R1+0x6c0], R36 ;  /* 0x0006c02401007387 */ /* 0x000fe20000100a00 */
[----:B------:R-:W-:-:S03]  /*74630*/  F2FP.F16.E4M3.UNPACK_B R2, R2.H1 ;  /* 0x00000002ff02723e */ /* 0x000fc600030006ff */
[----:B------:R-:W-:Y:S01]  /*74640*/  STL.64 [R1+0x6c8], R38 ;  /* 0x0006c82601007387 */ /* 0x000fe20000100a00 */
[----:B------:R-:W-:Y:S01]  /*74650*/  F2FP.F16.E4M3.UNPACK_B R3, R3.H1 ;  /* 0x00000003ff03723e */ /* 0x000fe200030006ff */
[C---:B------:R-:W-:Y:S06]  /*74660*/  HMMA.16816.F32 R20, R32.reuse, R18, R20 ;  /* 0x000000122014723c */ /* 0x040fec0000001814 */
[----:B------:R-:W-:Y:S04]  /*74670*/  STL [R1+0x30], R18 ;  /* 0x0000301201007387 */ /* 0x000fe80000100800 */
[----:B------:R0:W-:Y:S01]  /*74680*/  STL.64 [R1+0x8d0], R4 ;  /* 0x0008d00401007387 */ /* 0x0001e20000100a00 */
[----:B------:R-:W-:Y:S01]  /*74690*/  HMMA.16816.F32 R12, R32, R2, R12 ;  /* 0x00000002200c723c */ /* 0x000fe2000000180c */
[----:B0-----:R-:W-:-:S02]  /*746a0*/  F2FP.F16.E4M3.UNPACK_B R4, R16.H1 ;  /* 0x00000010ff04723e */ /* 0x001fc400030006ff */
[----:B------:R-:W-:-:S07]  /*746b0*/  F2FP.F16.E4M3.UNPACK_B R5, R17.H1 ;  /* 0x00000011ff05723e */ /* 0x000fce00030006ff */
[----:B--2---:R-:W-:Y:S01]  /*746c0*/  HMMA.16816.F32 R8, R32, R4, R8 ;  /* 0x000000042008723c */ /* 0x004fe20000001808 */
[----:B------:R0:W-:Y:S01]  /*746d0*/  STL.64 [R1+0x8d8], R6 ;  /* 0x0008d80601007387 */ /* 0x0001e20000100a00 */
[----:B------:R-:W-:-:S03]  /*746e0*/  IMAD.MOV.U32 R48, RZ, RZ, R2 ;  /* 0x000000ffff307224 */ /* 0x000fc600078e0002 */
[----:B------:R-:W-:Y:S04]  /*746f0*/  STL [R1+0x34], R19 ;  /* 0x0000341301007387 */ /* 0x000fe80000100800 */
[----:B------:R-:W-:Y:S01]  /*74700*/  STL.64 [R1+0x8f0], R20 ;  /* 0x0008f01401007387 */ /* 0x000fe20000100a00 */
[----:B0-----:R-:W-:-:S03]  /*74710*/  IMAD.MOV.U32 R6, RZ, RZ, R18 ;  /* 0x000000ffff067224 */ /* 0x001fc600078e0012 */
[----:B------:R-:W-:Y:S01]  /*74720*/  STL.64 [R1+0x8f8], R22 ;  /* 0x0008f81601007387 */ /* 0x000fe20000100a00 */
[----:B------:R-:W-:-:S03]  /*74730*/  IMAD.MOV.U32 R7, RZ, RZ, R3 ;  /* 0x000000ffff077224 */ /* 0x000fc600078e0003 */
[----:B------:R0:W-:Y:S04]  /*74740*/  STL.64 [R1+0x18], R2 ;  /* 0x0000180201007387 */ /* 0x0001e80000100a00 */
[----:B------:R-:W-:Y:S04]  /*74750*/  STL [R1+0x5bf0], R6 ;  /* 0x005bf00601007387 */ /* 0x000fe80000100800 */
[----:B------:R-:W-:Y:S01]  /*74760*/  STL.64 [R1+0x910], R12 ;  /* 0x0009100c01007387 */ /* 0x000fe20000100a00 */
[----:B0-----:R-:W-:Y:S02]  /*74770*/  F2FP.F16.E4M3.UNPACK_B R2, R54.H1 ;  /* 0x00000036ff02723e */ /* 0x001fe400030006ff */
[----:B------:R-:W-:Y:S01]  /*74780*/  F2FP.F16.E4M3.UNPACK_B R3, R55.H1 ;  /* 0x00000037ff03723e */ /* 0x000fe200030006ff */
[----:B------:R-:W-:Y:S04]  /*74790*/  STL.64 [R1+0x918], R14 ;  /* 0x0009180e01007387 */ /* 0x000fe80000100a00 */
[----:B------:R-:W-:Y:S04]  /*747a0*/  STL.64 [R1+0x10], R4 ;  /* 0x0000100401007387 */ /* 0x000fe80000100a00 */
[----:B------:R-:W-:Y:S04]  /*747b0*/  STL.64 [R1+0x930], R8 ;  /* 0x0009300801007387 */ /* 0x000fe80000100a00 */
[----:B------:R0:W-:Y:S02]  /*747c0*/  STL.64 [R1+0x938], R10 ;  /* 0x0009380a01007387 */ /* 0x0001e40000100a00 */
[----:B0-----:R-:W-:Y:S01]  /*747d0*/  HMMA.16816.F32 R8, R32, R2, R56 ;  /* 0x000000022008723c */ /* 0x001fe20000001838 */
[----:B------:R-:W-:Y:S01]  /*747e0*/  IMAD.MOV.U32 R50, RZ, RZ, R4 ;  /* 0x000000ffff327224 */ /* 0x000fe200078e0004 */
[----:B------:R-:W-:Y:S01]  /*747f0*/  F2FP.F16.E4M3.UNPACK_B R4, R60.H1 ;  /* 0x0000003cff04723e */ /* 0x000fe200030006ff */
[----:B------:R-:W-:Y:S01]  /*74800*/  IMAD.MOV.U32 R49, RZ, RZ, R5 ;  /* 0x000000ffff317224 */ /* 0x000fe200078e0005 */
[----:B------:R-:W-:-:S02]  /*74810*/  F2FP.F16.E4M3.UNPACK_B R5, R61.H1 ;  /* 0x0000003dff05723e */ /* 0x000fc400030006ff */
[----:B------:R0:W-:Y:S01]  /*74820*/  STL.64 [R1+0x8], R2 ;  /* 0x0000080201007387 */ /* 0x0001e20000100a00 */
[----:B------:R-:W-:-:S15]  /*74830*/  IMAD.MOV.U32 R0, RZ, RZ, R19 ;  /* 0x000000ffff007224 */ /* 0x000fde00078e0013 */
[----:B------:R-:W-:-:S01]  /*74840*/  NOP ;  /* 0x0000000000007918 */ /* 0x000fc20000000000 */
[----:B------:R1:W-:Y:S04]  /*74850*/  STL.64 [R1+0x940], R8 ;  /* 0x0009400801007387 */ /* 0x0003e80000100a00 */
[----:B------:R2:W-:Y:S04]  /*74860*/  STL.64 [R1+0x948], R10 ;  /* 0x0009480a01007387 */ /* 0x0005e80000100a00 */
[----:B------:R-:W-:Y:S04]  /*74870*/  STL.64 [R1], R4 ;  /* 0x0000000401007387 */ /* 0x000fe80000100a00 */
[----:B------:R-:W3:Y:S04]  /*74880*/  LDL.LU R16, [R1+0xf0] ;  /* 0x0000f00001107983 */ /* 0x000ee80000300800 */
[----:B------:R-:W3:Y:S04]  /*74890*/  LDL.LU R17, [R1+0xf4] ;  /* 0x0000f40001117983 */ /* 0x000ee80000300800 */
[----:B------:R-:W3:Y:S04]  /*748a0*/  LDL.LU R18, [R1+0xf8] ;  /* 0x0000f80001127983 */ /* 0x000ee80000300800 */
[----:B------:R-:W3:Y:S04]  /*748b0*/  LDL.LU R19, [R1+0xfc] ;  /* 0x0000fc0001137983 */ /* 0x000ee80000300800 */
[----:B------:R-:W4:Y:S04]  /*748c0*/  LDL.LU R20, [R1+0xe0] ;  /* 0x0000e00001147983 */ /* 0x000f280000300800 */
[----:B------:R-:W4:Y:S04]  /*748d0*/  LDL.LU R21, [R1+0xe4] ;  /* 0x0000e40001157983 */ /* 0x000f280000300800 */
[----:B------:R-:W4:Y:S04]  /*748e0*/  LDL.LU R22, [R1+0xe8] ;  /* 0x0000e80001167983 */ /* 0x000f280000300800 */
[----:B------:R-:W4:Y:S04]  /*748f0*/  LDL.LU R23, [R1+0xec] ;  /* 0x0000ec0001177983 */ /* 0x000f280000300800 */
        /* <DEDUP_REMOVED lines=20> */
[----:B------:R-:W-:-:S03]  /*74a40*/  IMAD.MOV.U32 R52, RZ, RZ, R2 ;  /* 0x000000ffff347224 */ /* 0x000fc600078e0002 */
[----:B------:R-:W4:Y:S01]  /*74a50*/  LDL.LU R28, [R1+0xc0] ;  /* 0x0000c000011c7983 */ /* 0x000f220000300800 */
[----:B------:R-:W-:-:S03]  /*74a60*/  IMAD.MOV.U32 R51, RZ, RZ, R3 ;  /* 0x000000ffff337224 */ /* 0x000fc600078e0003 */
[----:B------:R-:W4:Y:S04]  /*74a70*/  LDL.LU R29, [R1+0xc4] ;  /* 0x0000c400011d7983 */ /* 0x000f280000300800 */
[----:B------:R-:W4:Y:S04]  /*74a80*/  LDL.LU R30, [R1+0xc8] ;  /* 0x0000c800011e7983 */ /* 0x000f280000300800 */
[----:B------:R-:W4:Y:S04]  /*74a90*/  LDL.LU R31, [R1+0xcc] ;  /* 0x0000cc00011f7983 */ /* 0x000f280000300800 */
[----:B0-----:R-:W4:Y:S04]  /*74aa0*/  LDL.LU R2, [R1+0xcd0] ;  /* 0x000cd00001027983 */ /* 0x001f280000300800 */
[----:B------:R-:W4:Y:S04]  /*74ab0*/  LDL.LU R3, [R1+0xcd4] ;  /* 0x000cd40001037983 */ /* 0x000f280000300800 */
[----:B-1----:R-:W4:Y:S04]  /*74ac0*/  LDL.LU R8, [R1+0xd00] ;  /* 0x000d000001087983 */ /* 0x002f280000300800 */
        /* <DEDUP_REMOVED lines=9> */
[----:B------:R-:W-:Y:S04]  /*74b60*/  STL.64 [R1+0x5c00], R50 ;  /* 0x005c003201007387 */ /* 0x000fe80000100a00 */
[----:B------:R0:W-:Y:S04]  /*74b70*/  STL.64 [R1+0x5bf8], R48 ;  /* 0x005bf83001007387 */ /* 0x0001e80000100a00 */
[----:B0-----:R-:W2:Y:S04]  /*74b80*/  LDL.LU R48, [R1+0x80] ;  /* 0x0000800001307983 */ /* 0x001ea80000300800 */
[----:B------:R-:W2:Y:S04]  /*74b90*/  LDL.LU R49, [R1+0x84] ;  /* 0x0000840001317983 */ /* 0x000ea80000300800 */
[----:B------:R-:W2:Y:S04]  /*74ba0*/  LDL.LU R50, [R1+0x88] ;  /* 0x0000880001327983 */ /* 0x000ea80000300800 */
[----:B------:R-:W2:Y:S01]  /*74bb0*/  LDL.LU R51, [R1+0x8c] ;  /* 0x00008c0001337983 */ /* 0x000ea20000300800 */
[----:B------:R-:W-:-:S02]  /*74bc0*/  IMAD.MOV.U32 R6, RZ, RZ, R4 ;  /* 0x000000ffff067224 */ /* 0x000fc400078e0004 */
[----:B------:R-:W-:Y:S01]  /*74bd0*/  IMAD.MOV.U32 R53, RZ, RZ, R5 ;  /* 0x000000ffff357224 */ /* 0x000fe200078e0005 */
[----:B---3--:R-:W-:Y:S02]  /*74be0*/  F2FP.F16.E4M3.UNPACK_B R60, R60.H1 ;  /* 0x0000003cff3c723e */ /* 0x008fe400030006ff */
[----:B----4-:R-:W-:Y:S02]  /*74bf0*/  F2FP.F16.E4M3.UNPACK_B R61, R61.H1 ;  /* 0x0000003dff3d723e */ /* 0x010fe400030006ff */
[----:B------:R-:W-:Y:S02]  /*74c00*/  F2FP.F16.E4M3.UNPACK_B R58, R58.H1 ;  /* 0x0000003aff3a723e */ /* 0x000fe400030006ff */
[----:B------:R-:W-:Y:S02]  /*74c10*/  F2FP.F16.E4M3.UNPACK_B R59, R59.H1 ;  /* 0x0000003bff3b723e */ /* 0x000fe400030006ff */
[----:B------:R-:W-:Y:S02]  /*74c20*/  F2FP.F16.E4M3.UNPACK_B R56, R56.H1 ;  /* 0x00000038ff38723e */ /* 0x000fe400030006ff */
[----:B------:R-:W-:-:S02]  /*74c30*/  F2FP.F16.E4M3.UNPACK_B R57, R57.H1 ;  /* 0x00000039ff39723e */ /* 0x000fc400030006ff */
[----:B------:R-:W-:Y:S02]  /*74c40*/  F2FP.F16.E4M3.UNPACK_B R54, R54.H1 ;  /* 0x00000036ff36723e */ /* 0x000fe400030006ff */
[----:B------:R-:W-:Y:S01]  /*74c50*/  F2FP.F16.E4M3.UNPACK_B R55, R55.H1 ;  /* 0x00000037ff37723e */ /* 0x000fe200030006ff */
[----:B--2---:R-:W-:-:S15]  /*74c60*/  HMMA.16816.F32 R48, R32, R4, R48 ;  /* 0x000000042030723c */ /* 0x004fde0000001830 */
[----:B------:R-:W-:-:S08]  /*74c70*/  NOP ;  /* 0x0000000000007918 */ /* 0x000fd00000000000 */
[----:B------:R-:W-:Y:S04]  /*74c80*/  STL.64 [R1+0x960], R48 ;  /* 0x0009603001007387 */ /* 0x000fe80000100a00 */
[----:B------:R-:W-:Y:S04]  /*74c90*/  STL.64 [R1+0x968], R50 ;  /* 0x0009683201007387 */ /* 0x000fe80000100a00 */
[----:B------:R0:W-:Y:S02]  /*74ca0*/  STL.64 [R1+0x5c18], R6 ;  /* 0x005c180601007387 */ /* 0x0001e40000100a00 */
[----:B0-----:R-:W-:-:S15]  /*74cb0*/  HMMA.16816.F32 R4, R32, R60, R44 ;  /* 0x0000003c2004723c */ /* 0x001fde000000182c */
[----:B------:R-:W-:-:S08]  /*74cc0*/  NOP ;  /* 0x0000000000007918 */ /* 0x000fd00000000000 */
[----:B------:R-:W-:Y:S04]  /*74cd0*/  STL.64 [R1+0x970], R4 ;  /* 0x0009700401007387 */ /* 0x000fe80000100a00 */
[----:B------:R0:W-:Y:S02]  /*74ce0*/  STL.64 [R1+0x978], R6 ;  /* 0x0009780601007387 */ /* 0x0001e40000100a00 */
[----:B0-----:R-:W-:-:S15]  /*74cf0*/  HMMA.16816.F32 R4, R32, R58, R40 ;  /* 0x0000003a2004723c */ /* 0x001fde0000001828 */
[----:B------:R-:W-:-:S08]  /*74d00*/  NOP ;  /* 0x0000000000007918 */ /* 0x000fd00000000000 */
[----:B------:R-:W-:Y:S04]  /*74d10*/  STL.64 [R1+0x990], R4 ;  /* 0x0009900401007387 */ /* 0x000fe80000100a00 */
[----:B------:R0:W-:Y:S02]  /*74d20*/  STL.64 [R1+0x998], R6 ;  /* 0x0009980601007387 */ /* 0x0001e40000100a00 */
[----:B0-----:R-:W-:Y:S02]  /*74d30*/  HMMA.16816.F32 R4, R32, R56, R36 ;  /* 0x000000382004723c */ /* 0x001fe40000001824 */
[----:B------:R-:W-:Y:S04]  /*74d40*/  STL.64 [R1+0x5bb8], R58 ;  /* 0x005bb83a01007387 */ /* 0x000fe80000100a00 */
[----:B------:R-:W-:-:S15]  /*74d50*/  STL.64 [R1+0x5bb0], R56 ;  /* 0x005bb03801007387 */ /* 0x000fde0000100a00 */
[----:B------:R-:W-:-:S02]  /*74d60*/  NOP ;  /* 0x0000000000007918 */ /* 0x000fc40000000000 */
[----:B------:R-:W-:Y:S04]  /*74d70*/  STL.64 [R1+0x9c0], R4 ;  /* 0x0009c00401007387 */ /* 0x000fe80000100a00 */
[----:B------:R0:W-:Y:S02]  /*74d80*/  STL.64 [R1+0x9c8], R6 ;  /* 0x0009c80601007387 */ /* 0x0001e40000100a00 */
[----:B0-----:R-:W-:Y:S01]  /*74d90*/  HMMA.16816.F32 R4, R32, R54, R28 ;  /* 0x000000362004723c */ /* 0x001fe2000000181c */
[----:B------:R-:W-:Y:S02]  /*74da0*/  F2FP.F16.E4M3.UNPACK_B R2, R2.H1 ;  /* 0x00000002ff02723e */ /* 0x000fe400030006ff */
[----:B------:R-:W-:-:S03]  /*74db0*/  F2FP.F16.E4M3.UNPACK_B R3, R3.H1 ;  /* 0x00000003ff03723e */ /* 0x000fc600030006ff */
[----:B------:R-:W-:Y:S04]  /*74dc0*/  STL.64 [R1+0x5c10], R54 ;  /* 0x005c103601007387 */ /* 0x000fe80000100a00 */
[----:B------:R-:W-:-:S13]  /*74dd0*/  STL.64 [R1+0x5c08], R52 ;  /* 0x005c083401007387 */ /* 0x000fda0000100a00 */
[----:B------:R-:W-:Y:S04]  /*74de0*/  STL.64 [R1+0x9d0], R4 ;  /* 0x0009d00401007387 */ /* 0x000fe80000100a00 */
[----:B------:R0:W-:Y:S02]  /*74df0*/  STL.64 [R1+0x9d8], R6 ;  /* 0x0009d80601007387 */ /* 0x0001e40000100a00 */
[----:B0-----:R-:W-:Y:S01]  /*74e00*/  HMMA.16816.F32 R4, R32, R2, R24 ;  /* 0x000000022004723c */ /* 0x001fe20000001818 */
[----:B------:R-:W-:Y:S02]  /*74e10*/  F2FP.F16.E4M3.UNPACK_B R8, R8.H1 ;  /* 0x00000008ff08723e */ /* 0x000fe400030006ff */
[----:B------:R-:W-:-:S15]  /*74e20*/  F2FP.F16.E4M3.UNPACK_B R9, R9.H1 ;  /* 0x00000009ff09723e */ /* 0x000fde00030006ff */
[----:B------:R-:W-:-:S05]  /*74e30*/  NOP ;  /* 0x0000000000007918 */ /* 0x000fca0000000000 */
[----:B------:R-:W-:Y:S04]  /*74e40*/  STL.64 [R1+0x9f0], R4 ;  /* 0x0009f00401007387 */ /* 0x000fe80000100a00 */
[----:B------:R0:W-:Y:S02]  /*74e50*/  STL.64 [R1+0x9f8], R6 ;  /* 0x0009f80601007387 */ /* 0x0001e40000100a00 */
[----:B0-----:R-:W-:Y:S01]  /*74e60*/  HMMA.16816.F32 R4, R32, R8, R20 ;  /* 0x000000082004723c */ /* 0x001fe20000001814 */
[----:B------:R-:W-:Y:S02]  /*74e70*/  F2FP.F16.E4M3.UNPACK_B R10, R10.H1 ;  /* 0x0000000aff0a723e */ /* 0x000fe400030006ff */
[----:B------:R-:W-:-:S15]  /*74e80*/  F2FP.F16.E4M3.UNPACK_B R11, R11.H1 ;  /* 0x0000000bff0b723e */ /* 0x000fde00030006ff */
[----:B------:R-:W-:-:S05]  /*74e90*/  NOP ;  /* 0x0000000000007918 */ /* 0x000fca0000000000 */
[----:B------:R-:W-:Y:S04]  /*74ea0*/  STL.64 [R1+0xa10], R4 ;  /* 0x000a100401007387 */ /* 0x000fe80000100a00 */
[----:B------:R0:W-:Y:S04]  /*74eb0*/  STL.64 [R1+0xa18], R6 ;  /* 0x000a180601007387 */ /* 0x0001e80000100a00 */
[----:B------:R-:W2:Y:S01]  /*74ec0*/  LDL.LU R36, [R1+0x170] ;  /* 0x0001700001247983 */ /* 0x000ea20000300800 */
[----:B0-----:R-:W-:-:S15]  /*74ed0*/  HMMA.16816.F32 R4, R32, R10, R16 ;  /* 0x0000000a2004723c */ /* 0x001fde0000001810 */
[----:B------:R-:W-:-:S08]  /*74ee0*/  NOP ;  /* 0x0000000000007918 */ /* 0x000fd00000000000 */
[----:B------:R0:W-:Y:S04]  /*74ef0*/  STL.64 [R1+0xa30], R4 ;  /* 0x000a300401007387 */ /* 0x0001e80000100a00 */
[----:B------:R1:W-:Y:S04]  /*74f00*/  STL.64 [R1+0xa38], R6 ;  /* 0x000a380601007387 */ /* 0x0003e80000100a00 */
[----:B------:R-:W2:Y:S04]  /*74f10*/  LDL.LU R37, [R1+0x174] ;  /* 0x0001740001257983 */ /* 0x000ea80000300800 */
[----:B------:R-:W2:Y:S04]  /*74f20*/  LDL.LU R38, [R1+0x178] ;  /* 0x0001780001267983 */ /* 0x000ea80000300800 */
[----:B------:R-:W2:Y:S04]  /*74f30*/  LDL.LU R39, [R1+0x17c] ;  /* 0x00017c0001277983 */ /* 0x000ea80000300800 */
        /* <DEDUP_REMOVED lines=8> */
[----:B0-----:R-:W2:Y:S04]  /*74fc0*/  LDL.LU R4, [R1+0x100] ;  /* 0x0001000001047983 */ /* 0x001ea80000300800 */
[----:B------:R-:W2:Y:S04]  /*74fd0*/  LDL.LU R5, [R1+0x104] ;  /* 0x0001040001057983 */ /* 0x000ea80000300800 */
[----:B-1----:R-:W2:Y:S04]  /*74fe0*/  LDL.LU R6, [R1+0x108] ;  /* 0x0001080001067983 */ /* 0x002ea80000300800 */
[----:B------:R-:W2:Y:S04]  /*74ff0*/  LDL.LU R7, [R1+0x10c] ;  /* 0x00010c0001077983 */ /* 0x000ea80000300800 */
        /* <DEDUP_REMOVED lines=28> */
[----:B------:R-:W-:Y:S04]  /*751c0*/  STL.64 [R1+0x5b78], R10 ;  /* 0x005b780a01007387 */ /* 0x000fe80000100a00 */
[----:B------:R0:W-:Y:S04]  /*751d0*/  STL.64 [R1+0x5b70], R8 ;  /* 0x005b700801007387 */ /* 0x0001e80000100a00 */
[----:B0-----:R-:W4:Y:S04]  /*751e0*/  LDL.LU R8, [R1+0x110] ;  /* 0x0001100001087983 */ /* 0x001f280000300800 */
[----:B------:R-:W4:Y:S04]  /*751f0*/  LDL.LU R9, [R1+0x114] ;  /* 0x0001140001097983 */ /* 0x000f280000300800 */
[----:B------:R-:W4:Y:S04]  /*75200*/  LDL.LU R10, [R1+0x118] ;  /* 0x00011800010a7983 */ /* 0x000f280000300800 */
[----:B------:R-:W4:Y:S01]  /*75210*/  LDL.LU R11, [R1+0x11c] ;  /* 0x00011c00010b7983 */ /* 0x000f220000300800 */
[----:B------:R-:W-:-:S02]  /*75220*/  F2FP.F16.E4M3.UNPACK_B R12, R12.H1 ;  /* 0x0000000cff0c723e */ /* 0x000fc400030006ff */
[----:B------:R-:W-:-:S07]  /*75230*/  F2FP.F16.E4M3.UNPACK_B R13, R13.H1 ;  /* 0x0000000dff0d723e */ /* 0x000fce00030006ff */
[----:B--2---:R-:W-:Y:S01]  /*75240*/  HMMA.16816.F32 R4, R32, R12, R4 ;  /* 0x0000000c2004723c */ /* 0x004fe20000001804 */
[----:B---3--:R-:W-:Y:S02]  /*75250*/  F2FP.F16.E4M3.UNPACK_B R14, R14.H1 ;  /* 0x0000000eff0e723e */ /* 0x008fe400030006ff */
[----:B----4-:R-:W-:Y:S02]  /*75260*/  F2FP.F16.E4M3.UNPACK_B R15, R15.H1 ;  /* 0x0000000fff0f723e */ /* 0x010fe400030006ff */
[----:B------:R-:W-:Y:S02]  /*75270*/  F2FP.F16.E4M3.UNPACK_B R16, R16.H1 ;  /* 0x00000010ff10723e */ /* 0x000fe400030006ff */
[----:B------:R-:W-:-:S15]  /*75280*/  F2FP.F16.E4M3.UNPACK_B R17, R17.H1 ;  /* 0x00000011ff11723e */ /* 0x000fde00030006ff */
[----:B------:R-:W-:-:S01]  /*75290*/  NOP ;  /* 0x0000000000007918 */ /* 0x000fc20000000000 */
[----:B------:R-:W-:Y:S04]  /*752a0*/  STL.64 [R1+0xa40], R4 ;  /* 0x000a400401007387 */ /* 0x000fe80000100a00 */
[----:B------:R0:W-:Y:S04]  /*752b0*/  STL.64 [R1+0xa48], R6 ;  /* 0x000a480601007387 */ /* 0x0001e80000100a00 */
[----:B0-----:R-:W2:Y:S04]  /*752c0*/  LDL.LU.64 R6, [R1+0x5c18] ;  /* 0x005c180001067983 */ /* 0x001ea80000300a00 */
[----:B------:R-:W-:Y:S04]  /*752d0*/  STL.64 [R1+0x5b58], R14 ;  /* 0x005b580e01007387 */ /* 0x000fe80000100a00 */
[----:B------:R-:W-:Y:S01]  /*752e0*/  STL.64 [R1+0x5b50], R12 ;  /* 0x005b500c01007387 */ /* 0x000fe20000100a00 */
[----:B------:R-:W-:-:S02]  /*752f0*/  F2FP.F16.E4M3.UNPACK_B R18, R18.H1 ;  /* 0x00000012ff12723e */ /* 0x000fc400030006ff */
[----:B------:R-:W-:Y:S02]  /*75300*/  F2FP.F16.E4M3.UNPACK_B R19, R19.H1 ;  /* 0x00000013ff13723e */ /* 0x000fe400030006ff */
[----:B------:R-:W-:Y:S02]  /*75310*/  F2FP.F16.E4M3.UNPACK_B R20, R20.H1 ;  /* 0x00000014ff14723e */ /* 0x000fe400030006ff */
[----:B------:R-:W-:Y:S01]  /*75320*/  F2FP.F16.E4M3.UNPACK_B R21, R21.H1 ;  /* 0x00000015ff15723e */ /* 0x000fe200030006ff */
[----:B------:R-:W-:-:S15]  /*75330*/  HMMA.16816.F32 R8, R32, R14, R8 ;  /* 0x0000000e2008723c */ /* 0x000fde0000001808 */
[----:B------:R-:W-:-:S08]  /*75340*/  NOP ;  /* 0x0000000000007918 */ /* 0x000fd00000000000 */
[----:B------:R-:W-:Y:S04]  /*75350*/  STL.64 [R1+0xa60], R8 ;  /* 0x000a600801007387 */ /* 0x000fe80000100a00 */
[----:B------:R0:W-:Y:S02]  /*75360*/  STL.64 [R1+0xa68], R10 ;  /* 0x000a680a01007387 */ /* 0x0001e40000100a00 */
[----:B0-----:R-:W-:-:S15]  /*75370*/  HMMA.16816.F32 R8, R32, R16, R52 ;  /* 0x000000102008723c */ /* 0x001fde0000001834 */
[----:B------:R-:W-:-:S08]  /*75380*/  NOP ;  /* 0x0000000000007918 */ /* 0x000fd00000000000 */
[----:B------:R-:W-:Y:S04]  /*75390*/  STL.64 [R1+0xa80], R8 ;  /* 0x000a800801007387 */ /* 0x000fe80000100a00 */
[----:B------:R0:W-:Y:S02]  /*753a0*/  STL.64 [R1+0xa88], R10 ;  /* 0x000a880a01007387 */ /* 0x0001e40000100a00 */
[----:B0-----:R-:W-:Y:S06]  /*753b0*/  HMMA.16816.F32 R8, R32, R18, R56 ;  /* 0x000000122008723c */ /* 0x001fec0000001838 */
        /* <DEDUP_REMOVED lines=23> */
[----:B------:R-:W3:Y:S01]  /*75530*/  LDL.LU R12, [R1+0x1d0] ;  /* 0x0001d000010c7983 */ /* 0x000ee20000300800 */
[----:B0-----:R-:W-:-:S15]  /*75540*/  HMMA.16816.F32 R8, R32, R26, R36 ;  /* 0x0000001a2008723c */ /* 0x001fde0000001824 */
[----:B------:R-:W-:-:S08]  /*75550*/  NOP ;  /* 0x0000000000007918 */ /* 0x000fd00000000000 */
[----:B------:R0:W-:Y:S04]  /*75560*/  STL.64 [R1+0xb10], R8 ;  /* 0x000b100801007387 */ /* 0x0001e80000100a00 */
[----:B------:R1:W-:Y:S04]  /*75570*/  STL.64 [R1+0xb18], R10 ;  /* 0x000b180a01007387 */ /* 0x0003e80000100a00 */
[----:B------:R-:W3:Y:S04]  /*75580*/  LDL.LU R13, [R1+0x1d4] ;  /* 0x0001d400010d7983 */ /* 0x000ee80000300800 */
[----:B------:R-:W3:Y:S04]  /*75590*/  LDL.LU R14, [R1+0x1d8] ;  /* 0x0001d800010e7983 */ /* 0x000ee80000300800 */
[----:B------:R-:W3:Y:S04]  /*755a0*/  LDL.LU R15, [R1+0x1dc] ;  /* 0x0001dc00010f7983 */ /* 0x000ee80000300800 */
[----:B------:R-:W4:Y:S04]  /*755b0*/  LDL.LU R20, [R1+0x1b0] ;  /* 0x0001b00001147983 */ /* 0x000f280000300800 */
[----:B------:R-:W4:Y:S04]  /*755c0*/  LDL.LU R21, [R1+0x1b4] ;  /* 0x0001b40001157983 */ /* 0x000f280000300800 */
[----:B------:R-:W4:Y:S04]  /*755d0*/  LDL.LU R22, [R1+0x1b8] ;  /* 0x0001b80001167983 */ /* 0x000f280000300800 */
[----:B------:R-:W4:Y:S04]  /*755e0*/  LDL.LU R23, [R1+0x1bc] ;  /* 0x0001bc0001177983 */ /* 0x000f280000300800 */
[----:B------:R-:W2:Y:S04]  /*755f0*/  LDL.LU R48, [R1+0x190] ;  /* 0x0001900001307983 */ /* 0x000ea80000300800 */
        /* <DEDUP_REMOVED lines=23> */
[----:B0-----:R-:W2:Y:S04]  /*75770*/  LDL.LU R8, [R1+0x1e0] ;  /* 0x0001e00001087983 */ /* 0x001ea80000300800 */
[----:B------:R-:W2:Y:S04]  /*75780*/  LDL.LU R9, [R1+0x1e4] ;  /* 0x0001e40001097983 */ /* 0x000ea80000300800 */
[----:B-1----:R-:W2:Y:S04]  /*75790*/  LDL.LU R10, [R1+0x1e8] ;  /* 0x0001e800010a7983 */ /* 0x002ea80000300800 */
[----:B------:R-:W2:Y:S04]  /*757a0*/  LDL.LU R11, [R1+0x1ec] ;  /* 0x0001ec00010b7983 */ /* 0x000ea80000300800 */
[----:B------:R-:W2:Y:S04]  /*757b0*/  LDL.LU R46, [R1+0xe10] ;  /* 0x000e1000012e7983 */ /* 0x000ea80000300800 */
[----:B------:R-:W2:Y:S04]  /*757c0*/  LDL.LU R47, [R1+0xe14] ;  /* 0x000e1400012f7983 */ /* 0x000ea80000300800 */
[----:B------:R-:W2:Y:S04]  /*757d0*/  LDL.LU R58, [R1+0x17e4] ;  /* 0x0017e400013a7983 */ /* 0x000ea80000300800 */
        /* <DEDUP_REMOVED lines=9> */
[----:B------:R-:W-:-:S02]  /*75870*/  F2FP.F16.E4M3.UNPACK_B R28, R28.H1 ;  /* 0x0000001cff1c723e */ /* 0x000fc400030006ff */
[----:B------:R-:W-:-:S07]  /*75880*/  F2FP.F16.E4M3.UNPACK_B R29, R29.H1 ;  /* 0x0000001dff1d723e */ /* 0x000fce00030006ff */
[----:B---3--:R-:W-:Y:S01]  /*75890*/  HMMA.16816.F32 R52, R32, R28, R52 ;  /* 0x0000001c2034723c */ /* 0x008fe20000001834 */
[----:B----4-:R-:W-:Y:S02]  /*758a0*/  F2FP.F16.E4M3.UNPACK_B R30, R30.H1 ;  /* 0x0000001eff1e723e */ /* 0x010fe400030006ff */
[----:B--2---:R-:W-:Y:S02]  /*758b0*/  F2FP.F16.E4M3.UNPACK_B R31, R31.H1 ;  /* 0x0000001fff1f723e */ /* 0x004fe400030006ff */
[----:B------:R-:W-:-:S05]  /*758c0*/  F2FP.F16.E4M3.UNPACK_B R36, R36.H1 ;  /* 0x00000024ff24723e */ /* 0x000fca00030006ff */
[----:B------:R-:W-:Y:S01]  /*758d0*/  HMMA.16816.F32 R48, R32, R30, R48 ;  /* 0x0000001e2030723c */ /* 0x000fe20000001830 */
[----:B------:R-:W-:Y:S02]  /*758e0*/  F2FP.F16.E4M3.UNPACK_B R37, R37.H1 ;  /* 0x00000025ff25723e */ /* 0x000fe400030006ff */
[----:B------:R-:W-:Y:S02]  /*758f0*/  F2FP.F16.E4M3.UNPACK_B R38, R38.H1 ;  /* 0x00000026ff26723e */ /* 0x000fe400030006ff */
[----:B------:R-:W-:Y:S02]  /*75900*/  F2FP.F16.E4M3.UNPACK_B R39, R39.H1 ;  /* 0x00000027ff27723e */ /* 0x000fe400030006ff */
[----:B------:R-:W-:Y:S02]  /*75910*/  F2FP.F16.E4M3.UNPACK_B R40, R40.H1 ;  /* 0x00000028ff28723e */ /* 0x000fe400030006ff */
[----:B------:R-:W-:-:S03]  /*75920*/  F2FP.F16.E4M3.UNPACK_B R41, R41.H1 ;  /* 0x00000029ff29723e */ /* 0x000fc600030006ff */
[C---:B------:R-:W-:Y:S01]  /*75930*/  HMMA.16816.F32 R20, R32.reuse, R38, R20 ;  /* 0x000000262014723c */ /* 0x040fe20000001814 */
[----:B------:R-:W-:Y:S04]  /*75940*/  STL.64 [R1+0xb30], R52 ;  /* 0x000b303401007387 */ /* 0x000fe80000100a00 */
[----:B------:R0:W-:Y:S01]  /*75950*/  STL.64 [R1+0xb38], R54 ;  /* 0x000b383601007387 */ /* 0x0001e20000100a00 */
[----:B------:R-:W-:Y:S03]  /*75960*/  HMMA.16816.F32 R16, R32, R40, R16 ;  /* 0x000000282010723c */ /* 0x000fe60000001810 */
[----:B0-----:R-:W2:Y:S01]  /*75970*/  LDL.LU.64 R54, [R1+0x5c10] ;  /* 0x005c100001367983 */ /* 0x001ea20000300a00 */
[----:B------:R-:W-:-:S03]  /*75980*/  F2FP.F16.E4M3.UNPACK_B R42, R42.H1 ;  /* 0x0000002aff2a723e */ /* 0x000fc600030006ff */
[----:B------:R-:W3:Y:S01]  /*75990*/  LDL.LU.64 R52, [R1+0x5c08] ;  /* 0x005c080001347983 */ /* 0x000ee20000300a00 */
[----:B------:R-:W-:Y:S02]  /*759a0*/  F2FP.F16.E4M3.UNPACK_B R43, R43.H1 ;  /* 0x0000002bff2b723e */ /* 0x000fe400030006ff */
[----:B------:R-:W-:Y:S02]  /*759b0*/  F2FP.F16.E4M3.UNPACK_B R44, R44.H1 ;  /* 0x0000002cff2c723e */ /* 0x000fe400030006ff */
[----:B------:R-:W-:-:S03]  /*759c0*/  F2FP.F16.E4M3.UNPACK_B R45, R45.H1 ;  /* 0x0000002dff2d723e */ /* 0x000fc600030006ff */
[C---:B------:R-:W-:Y:S01]  /*759d0*/  HMMA.16816.F32 R12, R32.reuse, R42, R12 ;  /* 0x0000002a200c723c */ /* 0x040fe2000000180c */
[----:B------:R-:W-:Y:S04]  /*759e0*/  STL.64 [R1+0xb40], R48 ;  /* 0x000b403001007387 */ /* 0x000fe80000100a00 */
[----:B------:R0:W-:Y:S01]  /*759f0*/  STL.64 [R1+0xb48], R50 ;  /* 0x000b483201007387 */ /* 0x0001e20000100a00 */
[C---:B------:R-:W-:Y:S03]  /*75a00*/  HMMA.16816.F32 R8, R32.reuse, R44, R8 ;  /* 0x0000002c2008723c */ /* 0x040fe60000001808 */
[----:B0-----:R-:W4:Y:S04]  /*75a10*/  LDL.LU.64 R50, [R1+0x5c00] ;  /* 0x005c000001327983 */ /* 0x001f280000300a00 */
[----:B------:R-:W2:Y:S04]  /*75a20*/  LDL.LU.64 R48, [R1+0x5bf8] ;  /* 0x005bf80001307983 */ /* 0x000ea80000300a00 */
[----:B------:R-:W-:Y:S04]  /*75a30*/  STL.64 [R1+0x5b88], R30 ;  /* 0x005b881e01007387 */ /* 0x000fe80000100a00 */
[----:B------:R-:W-:Y:S01]  /*75a40*/  STL.64 [R1+0x5b80], R28 ;  /* 0x005b801c01007387 */ /* 0x000fe20000100a00 */
[----:B------:R-:W-:-:S15]  /*75a50*/  HMMA.16816.F32 R24, R32, R36, R24 ;  /* 0x000000242018723c */ /* 0x000fde0000001818 */
[----:B------:R-:W-:-:S08]  /*75a60*/  NOP ;  /* 0x0000000000007918 */ /* 0x000fd00000000000 */
[----:B------:R-:W-:Y:S04]  /*75a70*/  STL.64 [R1+0xb60], R24 ;  /* 0x000b601801007387 */ /* 0x000fe80000100a00 */
        /* <DEDUP_REMOVED lines=10> */
[----:B------:R0:W-:Y:S04]  /*75b20*/  STL.64 [R1+0xbb8], R14 ;  /* 0x000bb80e01007387 */ /* 0x0001e80000100a00 */
[----:B------:R-:W-:Y:S04]  /*75b30*/  STL.64 [R1+0xbd0], R8 ;  /* 0x000bd00801007387 */ /* 0x000fe80000100a00 */
[----:B------:R-:W-:Y:S01]  /*75b40*/  STL.64 [R1+0xbd8], R10 ;  /* 0x000bd80a01007387 */ /* 0x000fe20000100a00 */
[----:B0-----:R-:W-:-:S03]  /*75b50*/  IMAD.MOV.U32 R14, RZ, RZ, R6 ;  /* 0x000000ffff0e7224 */ /* 0x001fc600078e0006 */
[----:B------:R-:W2:Y:S04]  /*75b60*/  LDL.LU R6, [R1+0x5bf0] ;  /* 0x005bf00001067983 */ /* 0x000ea80000300800 */
[----:B------:R-:W2:Y:S04]  /*75b70*/  LDL.LU R16, [R1+0x3c0] ;  /* 0x0003c00001107983 */ /* 0x000ea80000300800 */
[----:B------:R-:W2:Y:S04]  /*75b80*/  LDL.LU R17, [R1+0x3c4] ;  /* 0x0003c40001117983 */ /* 0x000ea80000300800 */
[----:B------:R-:W2:Y:S04]  /*75b90*/  LDL.LU R18, [R1+0x3c8] ;  /* 0x0003c80001127983 */ /* 0x000ea80000300800 */
[----:B------:R-:W2:Y:S01]  /*75ba0*/  LDL.LU R19, [R1+0x3cc] ;  /* 0x0003cc0001137983 */ /* 0x000ea20000300800 */
[----:B---3--:R-:W-:-:S02]  /*75bb0*/  IMAD.MOV.U32 R15, RZ, RZ, R53 ;  /* 0x000000ffff0f7224 */ /* 0x008fc400078e0035 */
[----:B------:R-:W-:Y:S02]  /*75bc0*/  IMAD.MOV.U32 R12, RZ, RZ, R52 ;  /* 0x000000ffff0c7224 */ /* 0x000fe400078e0034 */
[----:B----4-:R-:W-:Y:S01]  /*75bd0*/  IMAD.MOV.U32 R13, RZ, RZ, R51 ;  /* 0x000000ffff0d7224 */ /* 0x010fe200078e0033 */
[----:B--2---:R-:W-:Y:S04]  /*75be0*/  STL.64 [R1+0x5bc8], R18 ;  /* 0x005bc81201007387 */ /* 0x004fe80000100a00 */
[----:B------:R-:W-:Y:S04]  /*75bf0*/  STL.64 [R1+0x5bc0], R16 ;  /* 0x005bc01001007387 */ /* 0x000fe80000100a00 */
[----:B------:R-:W-:Y:S04]  /*75c00*/  STL.64 [R1+0x5bd8], R14 ;  /* 0x005bd80e01007387 */ /* 0x000fe80000100a00 */
[----:B------:R-:W-:Y:S04]  /*75c10*/  STL.64 [R1+0x5bd0], R12 ;  /* 0x005bd00c01007387 */ /* 0x000fe80000100a00 */
[----:B------:R-:W2:Y:S04]  /*75c20*/  LDL.LU R20, [R1+0x3d0] ;  /* 0x0003d00001147983 */ /* 0x000ea80000300800 */
[----:B------:R-:W2:Y:S04]  /*75c30*/  LDL.LU R21, [R1+0x3d4] ;  /* 0x0003d40001157983 */ /* 0x000ea80000300800 */
[----:B------:R-:W3:Y:S04]  /*75c40*/  LDL.LU R22, [R1+0x3d8] ;  /* 0x0003d80001167983 */ /* 0x000ee80000300800 */
[----:B------:R-:W3:Y:S01]  /*75c50*/  LDL.LU R23, [R1+0x3dc] ;  /* 0x0003dc0001177983 */ /* 0x000ee20000300800 */
[----:B------:R-:W-:-:S02]  /*75c60*/  IMAD R5, R5, 0x100, R59 ;  /* 0x0000010005057824 */ /* 0x000fc400078e023b */
[----:B------:R-:W-:Y:S02]  /*75c70*/  IMAD.MOV.U32 R42, RZ, RZ, R6 ;  /* 0x000000ffff2a7224 */ /* 0x000fe400078e0006 */
[----:B------:R-:W-:Y:S02]  /*75c80*/  IMAD.MOV.U32 R24, RZ, RZ, R48 ;  /* 0x000000ffff187224 */ /* 0x000fe400078e0030 */
[----:B------:R-:W-:Y:S02]  /*75c90*/  IMAD.MOV.U32 R27, RZ, RZ, R49 ;  /* 0x000000ffff1b7224 */ /* 0x000fe400078e0031 */
[----:B------:R-:W-:Y:S02]  /*75ca0*/  IMAD.MOV.U32 R25, RZ, RZ, R7 ;  /* 0x000000ffff197224 */ /* 0x000fe400078e0007 */
[----:B------:R-:W-:Y:S01]  /*75cb0*/  IMAD.MOV.U32 R26, RZ, RZ, R50 ;  /* 0x000000ffff1a7224 */ /* 0x000fe200078e0032 */
[----:B---3--:R-:W-:Y:S04]  /*75cc0*/  STL.64 [R1+0x5be8], R22 ;  /* 0x005be81601007387 */ /* 0x008fe80000100a00 */
[----:B--2---:R0:W-:Y:S04]  /*75cd0*/  STL.64 [R1+0x5be0], R20 ;  /* 0x005be01401007387 */ /* 0x0041e80000100a00 */
[----:B------:R-:W2:Y:S04]  /*75ce0*/  LDL.LU R28, [R1+0x3e0] ;  /* 0x0003e000011c7983 */ /* 0x000ea80000300800 */
[----:B------:R-:W2:Y:S04]  /*75cf0*/  LDL.LU R29, [R1+0x3e4] ;  /* 0x0003e400011d7983 */ /* 0x000ea80000300800 */
[----:B------:R-:W2:Y:S04]  /*75d00*/  LDL.LU R30, [R1+0x3e8] ;  /* 0x0003e800011e7983 */ /* 0x000ea80000300800 */
[----:B------:R-:W2:Y:S04]  /*75d10*/  LDL.LU R31, [R1+0x3ec] ;  /* 0x0003ec00011f7983 */ /* 0x000ea80000300800 */
[----:B------:R-:W3:Y:S04]  /*75d20*/  LDL.LU R59, [R1+0x17f4] ;  /* 0x0017f400013b7983 */ /* 0x000ee80000300800 */
[----:B------:R-:W3:Y:S04]  /*75d30*/  LDL.LU R6, [R1+0x17f0] ;  /* 0x0017f00001067983 */ /* 0x000ee80000300800 */
[----:B0-----:R-:W4:Y:S04]  /*75d40*/  LDL.LU R20, [R1+0x1f0] ;  /* 0x0001f00001147983 */ /* 0x001f280000300800 */
[----:B------:R-:W4:Y:S04]  /*75d50*/  LDL.LU R21, [R1+0x1f4] ;  /* 0x0001f40001157983 */ /* 0x000f280000300800 */
[----:B------:R-:W4:Y:S04]  /*75d60*/  LDL.LU R22, [R1+0x1f8] ;  /* 0x0001f80001167983 */ /* 0x000f280000300800 */
[----:B------:R-:W4:Y:S04]  /*75d70*/  LDL.LU R23, [R1+0x1fc] ;  /* 0x0001fc0001177983 */ /* 0x000f280000300800 */
[----:B------:R-:W2:Y:S04]  /*75d80*/  LDL.LU R48, [R1+0xe20] ;  /* 0x000e200001307983 */ /* 0x000ea80000300800 */
        /* <DEDUP_REMOVED lines=16> */
[----:B------:R-:W-:-:S02]  /*75e90*/  F2FP.F16.E4M3.UNPACK_B R46, R46.H1 ;  /* 0x0000002eff2e723e */ /* 0x000fc400030006ff */
[----:B------:R-:W-:Y:S01]  /*75ea0*/  F2FP.F16.E4M3.UNPACK_B R47, R47.H1 ;  /* 0x0000002fff2f723e */ /* 0x000fe200030006ff */
[----:B------:R-:W-:Y:S02]  /*75eb0*/  IMAD.MOV.U32 R43, RZ, RZ, R0 ;  /* 0x000000ffff2b7224 */ /* 0x000fe400078e0000 */
[----:B------:R-:W3:Y:S04]  /*75ec0*/  LDL.LU R0, [R1+0xe54] ;  /* 0x000e540001007983 */ /* 0x000ee80000300800 */
[----:B------:R-:W3:Y:S04]  /*75ed0*/  LDL.LU R36, [R1+0x3f0] ;  /* 0x0003f00001247983 */ /* 0x000ee80000300800 */
[----:B------:R-:W3:Y:S04]  /*75ee0*/  LDL.LU R37, [R1+0x3f4] ;  /* 0x0003f40001257983 */ /* 0x000ee80000300800 */
[----:B------:R-:W3:Y:S04]  /*75ef0*/  LDL.LU R38, [R1+0x3f8] ;  /* 0x0003f80001267983 */ /* 0x000ee80000300800 */
[----:B------:R-:W3:Y:S04]  /*75f00*/  LDL.LU R39, [R1+0x3fc] ;  /* 0x0003fc0001277983 */ /* 0x000ee80000300800 */
[----:B------:R-:W3:Y:S04]  /*75f10*/  LDL.LU R8, [R1+0x3b0] ;  /* 0x0003b00001087983 */ /* 0x000ee80000300800 */
[----:B------:R-:W3:Y:S01]  /*75f20*/  LDL.LU R9, [R1+0x3b4] ;  /* 0x0003b40001097983 */ /* 0x000ee20000300800 */
[----:B------:R-:W-:-:S03]  /*75f30*/  IMAD R4, R4, 0x100, R58 ;  /* 0x0000010004047824 */ /* 0x000fc600078e023a */
[----:B------:R-:W3:Y:S04]  /*75f40*/  LDL.LU R10, [R1+0x3b8] ;  /* 0x0003b800010a7983 */ /* 0x000ee80000300800 */
[----:B------:R-:W3:Y:S04]  /*75f50*/  LDL.LU R11, [R1+0x3bc] ;  /* 0x0003bc00010b7983 */ /* 0x000ee80000300800 */
[----:B------:R-:W3:Y:S04]  /*75f60*/  LDL.LU R56, [R1+0x440] ;  /* 0x0004400001387983 */ /* 0x000ee80000300800 */
[----:B------:R-:W3:Y:S04]  /*75f70*/  LDL.LU R57, [R1+0x444] ;  /* 0x0004440001397983 */ /* 0x000ee80000300800 */
[----:B------:R-:W3:Y:S01]  /*75f80*/  LDL.LU R58, [R1+0x448] ;  /* 0x00044800013a7983 */ /* 0x000ee20000300800 */
[----:B----4-:R-:W-:Y:S01]  /*75f90*/  HMMA.16816.F32 R20, R32, R46, R20 ;  /* 0x0000002e2014723c */ /* 0x010fe20000001814 */
[----:B--2---:R-:W-:-:S02]  /*75fa0*/  F2FP.F16.E4M3.UNPACK_B R48, R48.H1 ;  /* 0x00000030ff30723e */ /* 0x004fc400030006ff */
[----:B---3--:R-:W-:Y:S01]  /*75fb0*/  F2FP.F16.E4M3.UNPACK_B R49, R49.H1 ;  /* 0x00000031ff31723e */ /* 0x008fe200030006ff */
[----:B------:R-:W-:Y:S02]  /*75fc0*/  IMAD R6, R6, 0x100, R59 ;  /* 0x0000010006067824 */ /* 0x000fe400078e023b */
[----:B------:R-:W2:-:S15]  /*75fd0*/  LDL.LU R59, [R1+0x44c] ;  /* 0x00044c00013b7983 */ /* 0x000e9e0000300800 */
[----:B------:R-:W-:-:S02]  /*75fe0*/  NOP ;  /* 0x0000000000007918 */ /* 0x000fc40000000000 */
[----:B------:R-:W-:Y:S04]  /*75ff0*/  STL.64 [R1+0xbf0], R20 ;  /* 0x000bf01401007387 */ /* 0x000fe80000100a00 */
[----:B------:R0:W-:Y:S04]  /*76000*/  STL.64 [R1+0xbf8], R22 ;  /* 0x000bf81601007387 */ /* 0x0001e80000100a00 */
[----:B0-----:R-:W3:Y:S04]  /*76010*/  LDL.LU.64 R22, [R1+0x5be8] ;  /* 0x005be80001167983 */ /* 0x001ee80000300a00 */
[----:B------:R-:W3:Y:S01]  /*76020*/  LDL.LU.64 R20, [R1+0x5be0] ;  /* 0x005be00001147983 */ /* 0x000ee20000300a00 */
[----:B------:R-:W-:Y:S01]  /*76030*/  HMMA.16816.F32 R12, R32, R48, R12 ;  /* 0x00000030200c723c */ /* 0x000fe2000000180c */
[----:B------:R-:W-:-:S02]  /*76040*/  F2FP.F16.E4M3.UNPACK_B R50, R50.H1 ;  /* 0x00000032ff32723e */ /* 0x000fc400030006ff */
[----:B------:R-:W-:-:S07]  /*76050*/  F2FP.F16.E4M3.UNPACK_B R51, R51.H1 ;  /* 0x00000033ff33723e */ /* 0x000fce00030006ff */
[----:B------:R-:W-:Y:S01]  /*76060*/  HMMA.16816.F32 R16, R32, R50, R16 ;  /* 0x000000322010723c */ /* 0x000fe20000001810 */
[----:B------:R-:W-:Y:S04]  /*76070*/  STL.64 [R1+0x5af8], R46 ;  /* 0x005af82e01007387 */ /* 0x000fe80000100a00 */
[----:B------:R0:W-:Y:S01]  /*76080*/  STL.64 [R1+0x5af0], R44 ;  /* 0x005af02c01007387 */ /* 0x0001e20000100a00 */
[----:B------:R-:W-:Y:S01]  /*76090*/  IMAD R7, R7, 0x100, R40 ;  /* 0x0000010007077824 */ /* 0x000fe200078e0228 */
[----:B------:R-:W-:Y:S02]  /*760a0*/  F2FP.F16.E4M3.UNPACK_B R40, R41.H1 ;  /* 0x00000029ff28723e */ /* 0x000fe400030006ff */
[----:B0-----:R-:W4:Y:S04]  /*760b0*/  LDL.LU R44, [R1+0x400] ;  /* 0x00040000012c7983 */ /* 0x001f280000300800 */
[----:B------:R-:W4:Y:S04]  /*760c0*/  LDL.LU R45, [R1+0x404] ;  /* 0x00040400012d7983 */ /* 0x000f280000300800 */
[----:B------:R-:W4:Y:S04]  /*760d0*/  LDL.LU R46, [R1+0x408] ;  /* 0x00040800012e7983 */ /* 0x000f280000300800 */
[----:B------:R-:W4:Y:S04]  /*760e0*/  LDL.LU R47, [R1+0x40c] ;  /* 0x00040c00012f7983 */ /* 0x000f280000300800 */
[----:B------:R-:W-:Y:S04]  /*760f0*/  STL.64 [R1+0xc30], R12 ;  /* 0x000c300c01007387 */ /* 0x000fe80000100a00 */
[----:B------:R0:W-:Y:S04]  /*76100*/  STL.64 [R1+0xc38], R14 ;  /* 0x000c380e01007387 */ /* 0x0001e80000100a00 */
[----:B0-----:R-:W4:Y:S04]  /*76110*/  LDL.LU.64 R14, [R1+0x5bd8] ;  /* 0x005bd800010e7983 */ /* 0x001f280000300a00 */
[----:B------:R-:W3:Y:S04]  /*76120*/  LDL.LU.64 R12, [R1+0x5bd0] ;  /* 0x005bd000010c7983 */ /* 0x000ee80000300a00 */
[----:B------:R-:W-:Y:S04]  /*76130*/  STL.64 [R1+0xc50], R16 ;  /* 0x000c501001007387 */ /* 0x000fe80000100a00 */
[----:B------:R0:W-:Y:S04]  /*76140*/  STL.64 [R1+0xc58], R18 ;  /* 0x000c581201007387 */ /* 0x0001e80000100a00 */
[----:B0-----:R-:W4:Y:S04]  /*76150*/  LDL.LU.64 R18, [R1+0x5bc8] ;  /* 0x005bc80001127983 */ /* 0x001f280000300a00 */
[----:B------:R-:W4:Y:S04]  /*76160*/  LDL.LU.64 R16, [R1+0x5bc0] ;  /* 0x005bc00001107983 */ /* 0x000f280000300a00 */
[----:B------:R-:W-:Y:S04]  /*76170*/  STL.64 [R1+0x5b08], R50 ;  /* 0x005b083201007387 */ /* 0x000fe80000100a00 */
[----:B------:R-:W-:Y:S04]  /*76180*/  STL [R1+0x20], R40 ;  /* 0x0000202801007387 */ /* 0x000fe80000100800 */
[----:B------:R0:W-:Y:S04]  /*76190*/  STL.64 [R1+0x5b00], R48 ;  /* 0x005b003001007387 */ /* 0x0001e80000100a00 */
[----:B0-----:R-:W4:Y:S04]  /*761a0*/  LDL.LU R48, [R1+0x410] ;  /* 0x0004100001307983 */ /* 0x001f280000300800 */
[----:B------:R-:W4:Y:S04]  /*761b0*/  LDL.LU R49, [R1+0x414] ;  /* 0x0004140001317983 */ /* 0x000f280000300800 */
[----:B------:R-:W4:Y:S04]  /*761c0*/  LDL.LU R50, [R1+0x418] ;  /* 0x0004180001327983 */ /* 0x000f280000300800 */
[----:B------:R-:W4:Y:S01]  /*761d0*/  LDL.LU R51, [R1+0x41c] ;  /* 0x00041c0001337983 */ /* 0x000f220000300800 */
[----:B------:R-:W-:-:S02]  /*761e0*/  F2FP.F16.E4M3.UNPACK_B R52, R52.H1 ;  /* 0x00000034ff34723e */ /* 0x000fc400030006ff */
[----:B------:R-:W-:Y:S02]  /*761f0*/  F2FP.F16.E4M3.UNPACK_B R53, R53.H1 ;  /* 0x00000035ff35723e */ /* 0x000fe400030006ff */
[----:B------:R-:W-:Y:S02]  /*76200*/  F2FP.F16.E4M3.UNPACK_B R41, R0.H1 ;  /* 0x00000000ff29723e */ /* 0x000fe400030006ff */
[----:B------:R-:W-:Y:S02]  /*76210*/  F2FP.F16.E4M3.UNPACK_B R4, R4 ;  /* 0x00000004ff04723e */ /* 0x000fe400020006ff */
[----:B------:R-:W-:Y:S02]  /*76220*/  F2FP.F16.E4M3.UNPACK_B R5, R5 ;  /* 0x00000005ff05723e */ /* 0x000fe400020006ff */
[----:B------:R-:W-:Y:S02]  /*76230*/  F2FP.F16.E4M3.UNPACK_B R6, R6 ;  /* 0x00000006ff06723e */ /* 0x000fe400020006ff */
[----:B------:R-:W-:Y:S01]  /*76240*/  F2FP.F16.E4M3.UNPACK_B R7, R7 ;  /* 0x00000007ff07723e */ /* 0x000fe200020006ff */
[----:B------:R-:W-:Y:S06]  /*76250*/  STL [R1+0x24], R41 ;  /* 0x0000242901007387 */ /* 0x000fec0000100800 */
[----:B------:R-:W-:Y:S06]  /*76260*/  HMMA.16816.F32 R8, R4, R60, R8 ;  /* 0x0000003c0408723c */ /* 0x000fec0000001808 */
[----:B--2---:R-:W-:-:S15]  /*76270*/  HMMA.16816.F32 R56, R32, R52, R56 ;  /* 0x000000342038723c */ /* 0x004fde0000001838 */
[----:B------:R-:W-:-:S08]  /*76280*/  NOP ;  /* 0x0000000000007918 */ /* 0x000fd00000000000 */
[----:B------:R-:W-:Y:S04]  /*76290*/  STL.64 [R1+0xc40], R56 ;  /* 0x000c403801007387 */ /* 0x000fe80000100a00 */
[----:B------:R0:W-:Y:S04]  /*762a0*/  STL.64 [R1+0xc48], R58 ;  /* 0x000c483a01007387 */ /* 0x0001e80000100a00 */
[----:B0-----:R-:W2:Y:S04]  /*762b0*/  LDL.LU.64 R58, [R1+0x5bb8] ;  /* 0x005bb800013a7983 */ /* 0x001ea80000300a00 */
[----:B------:R-:W2:Y:S04]  /*762c0*/  LDL.LU.64 R56, [R1+0x5bb0] ;  /* 0x005bb00001387983 */ /* 0x000ea80000300a00 */
[----:B------:R-:W-:Y:S04]  /*762d0*/  STL.64 [R1+0x5ba8], R54 ;  /* 0x005ba83601007387 */ /* 0x000fe80000100a00 */
[----:B------:R-:W-:Y:S01]  /*762e0*/  STL.64 [R1+0x5ba0], R52 ;  /* 0x005ba03401007387 */ /* 0x000fe20000100a00 */
[C---:B---3--:R-:W-:Y:S06]  /*762f0*/  HMMA.16816.F32 R20, R4.reuse, R12, R20 ;  /* 0x0000000c0414723c */ /* 0x048fec0000001814 */
[----:B----4-:R-:W-:Y:S06]  /*76300*/  HMMA.16816.F32 R12, R4, R14, R16 ;  /* 0x0000000e040c723c */ /* 0x010fec0000001810 */
[----:B------:R-:W-:Y:S06]  /*76310*/  HMMA.16816.F32 R48, R32, R40, R48 ;  /* 0x000000282030723c */ /* 0x000fec0000001830 */
[C---:B------:R-:W-:Y:S06]  /*76320*/  HMMA.16816.F32 R40, R4.reuse, R42, R44 ;  /* 0x0000002a0428723c */ /* 0x040fec000000182c */
[C---:B------:R-:W-:Y:S06]  /*76330*/  HMMA.16816.F32 R32, R4.reuse, R24, R36 ;  /* 0x000000180420723c */ /* 0x040fec0000001824 */
[C---:B------:R-:W-:Y:S05]  /*76340*/  HMMA.16816.F32 R24, R4.reuse, R26, R28 ;  /* 0x0000001a0418723c */ /* 0x040fea000000181c */
[----:B------:R-:W-:Y:S04]  /*76350*/  STL.64 [R1+0xc10], R48 ;  /* 0x000c103001007387 */ /* 0x000fe80000100a00 */
[----:B------:R-:W-:Y:S04]  /*76360*/  STL.64 [R1+0xc18], R50 ;  /* 0x000c183201007387 */ /* 0x000fe80000100a00 */
[----:B------:R-:W-:Y:S04]  /*76370*/  STL.64 [R1+0xc00], R40 ;  /* 0x000c002801007387 */ /* 0x000fe80000100a00 */
[----:B------:R-:W-:Y:S04]  /*76380*/  STL.64 [R1+0xc08], R42 ;  /* 0x000c082a01007387 */ /* 0x000fe80000100a00 */
[----:B------:R0:W-:Y:S04]  /*76390*/  STL.64 [R1+0xbe0], R32 ;  /* 0x000be02001007387 */ /* 0x0001e80000100a00 */
[----:B------:R1:W-:Y:S04]  /*763a0*/  STL.64 [R1+0xbe8], R34 ;  /* 0x000be82201007387 */ /* 0x0003e80000100a00 */
[----:B------:R3:W-:Y:S04]  /*763b0*/  STL.64 [R1+0xbc0], R24 ;  /* 0x000bc01801007387 */ /* 0x0007e80000100a00 */
[----:B------:R4:W-:Y:S04]  /*763c0*/  STL.64 [R1+0xbc8], R26 ;  /* 0x000bc81a01007387 */ /* 0x0009e80000100a00 */
[----:B------:R-:W-:Y:S04]  /*763d0*/  STL.64 [R1+0xba0], R20 ;  /* 0x000ba01401007387 */ /* 0x000fe80000100a00 */
[----:B------:R-:W-:Y:S04]  /*763e0*/  STL.64 [R1+0xba8], R22 ;  /* 0x000ba81601007387 */ /* 0x000fe80000100a00 */
[----:B------:R-:W2:Y:S04]  /*763f0*/  LDL.LU R44, [R1+0x2c0] ;  /* 0x0002c000012c7983 */ /* 0x000ea80000300800 */
[----:B------:R-:W-:Y:S04]  /*76400*/  STL.64 [R1+0xb70], R12 ;  /* 0x000b700c01007387 */ /* 0x000fe80000100a00 */
[----:B------:R-:W-:Y:S04]  /*76410*/  STL.64 [R1+0xb78], R14 ;  /* 0x000b780e01007387 */ /* 0x000fe80000100a00 */
[----:B------:R4:W-:Y:S04]  /*76420*/  STL.64 [R1+0xb50], R8 ;  /* 0x000b500801007387 */ /* 0x0009e80000100a00 */
[----:B------:R4:W-:Y:S04]  /*76430*/  STL.64 [R1+0xb58], R10 ;  /* 0x000b580a01007387 */ /* 0x0009e80000100a00 */
        /* <DEDUP_REMOVED lines=23> */
[----:B---3--:R-:W3:Y:S04]  /*765b0*/  LDL.LU R24, [R1+0x360] ;  /* 0x0003600001187983 */ /* 0x008ee80000300800 */
[----:B------:R-:W3:Y:S04]  /*765c0*/  LDL.LU R25, [R1+0x364] ;  /* 0x0003640001197983 */ /* 0x000ee80000300800 */
[----:B----4-:R-:W3:Y:S04]  /*765d0*/  LDL.LU R26, [R1+0x368] ;  /* 0x00036800011a7983 */ /* 0x010ee80000300800 */
        /* <DEDUP_REMOVED lines=21> */
[----:B------:R-:W-:Y:S01]  /*76730*/  STL.64 [R1+0x5ac8], R60 ;  /* 0x005ac83c01007387 */ /* 0x000fe20000100a00 */
[----:B--2---:R-:W-:-:S15]  /*76740*/  HMMA.16816.F32 R52, R4, R58, R52 ;  /* 0x0000003a0434723c */ /* 0x004fde0000001834 */
[----:B------:R-:W-:-:S08]  /*76750*/  NOP ;  /* 0x0000000000007918 */ /* 0x000fd00000000000 */
[----:B------:R-:W-:Y:S04]  /*76760*/  STL.64 [R1+0xb20], R52 ;  /* 0x000b203401007387 */ /* 0x000fe80000100a00 */
[----:B------:R0:W-:Y:S04]  /*76770*/  STL.64 [R1+0xb28], R54 ;  /* 0x000b283601007387 */ /* 0x0001e80000100a00 */
[----:B0-----:R-:W2:Y:S04]  /*76780*/  LDL.LU.64 R54, [R1+0x5ba8] ;  /* 0x005ba80001367983 */ /* 0x001ea80000300a00 */
[----:B------:R-:W3:Y:S01]  /*76790*/  LDL.LU.64 R52, [R1+0x5ba0] ;  /* 0x005ba00001347983 */ /* 0x000ee20000300a00 */
[C---:B------:R-:W-:Y:S06]  /*767a0*/  HMMA.16816.F32 R36, R4.reuse, R56, R36 ;  /* 0x000000380424723c */ /* 0x040fec0000001824 */
[----:B----4-:R-:W-:-:S15]  /*767b0*/  HMMA.16816.F32 R8, R4, R2, R8 ;  /* 0x000000020408723c */ /* 0x010fde0000001808 */
[----:B------:R-:W-:-:S02]  /*767c0*/  NOP ;  /* 0x0000000000007918 */ /* 0x000fc40000000000 */
[----:B------:R-:W-:Y:S04]  /*767d0*/  STL.64 [R1+0xb00], R36 ;  /* 0x000b002401007387 */ /* 0x000fe80000100a00 */
[----:B------:R0:W-:Y:S04]  /*767e0*/  STL.64 [R1+0xb08], R38 ;  /* 0x000b082601007387 */ /* 0x0001e80000100a00 */
[----:B0-----:R-:W4:Y:S04]  /*767f0*/  LDL.LU.64 R38, [R1+0x5b98] ;  /* 0x005b980001267983 */ /* 0x001f280000300a00 */
[----:B------:R-:W4:Y:S04]  /*76800*/  LDL.LU.64 R36, [R1+0x5b90] ;  /* 0x005b900001247983 */ /* 0x000f280000300a00 */
[----:B------:R-:W-:Y:S04]  /*76810*/  STL.64 [R1+0x5a90], R58 ;  /* 0x005a903a01007387 */ /* 0x000fe80000100a00 */
[----:B------:R0:W-:Y:S04]  /*76820*/  STL.64 [R1+0x5a88], R56 ;  /* 0x005a883801007387 */ /* 0x0001e80000100a00 */
[----:B0-----:R-:W4:Y:S04]  /*76830*/  LDL.LU R56, [R1+0x2f0] ;  /* 0x0002f00001387983 */ /* 0x001f280000300800 */
[----:B------:R-:W4:Y:S04]  /*76840*/  LDL.LU R57, [R1+0x2f4] ;  /* 0x0002f40001397983 */ /* 0x000f280000300800 */
[----:B------:R-:W4:Y:S04]  /*76850*/  LDL.LU R58, [R1+0x2f8] ;  /* 0x0002f800013a7983 */ /* 0x000f280000300800 */
[----:B------:R-:W4:Y:S01]  /*76860*/  LDL.LU R59, [R1+0x2fc] ;  /* 0x0002fc00013b7983 */ /* 0x000f220000300800 */
[----:B--2---:R-:W-:-:S15]  /*76870*/  HMMA.16816.F32 R28, R4, R54, R28 ;  /* 0x00000036041c723c */ /* 0x004fde000000181c */
[----:B------:R-:W-:-:S08]  /*76880*/  NOP ;  /* 0x0000000000007918 */ /* 0x000fd00000000000 */
[----:B------:R-:W-:Y:S04]  /*76890*/  STL.64 [R1+0xae0], R28 ;  /* 0x000ae01c01007387 */ /* 0x000fe80000100a00 */
[----:B------:R0:W-:Y:S04]  /*768a0*/  STL.64 [R1+0xae8], R30 ;  /* 0x000ae81e01007387 */ /* 0x0001e80000100a00 */
[----:B0-----:R-:W2:Y:S04]  /*768b0*/  LDL.LU.64 R30, [R1+0x5b88] ;  /* 0x005b8800011e7983 */ /* 0x001ea80000300a00 */
[----:B------:R-:W2:Y:S04]  /*768c0*/  LDL.LU.64 R28, [R1+0x5b80] ;  /* 0x005b8000011c7983 */ /* 0x000ea80000300a00 */
[----:B------:R-:W-:Y:S04]  /*768d0*/  STL.64 [R1+0x5b28], R54 ;  /* 0x005b283601007387 */ /* 0x000fe80000100a00 */
[----:B---3--:R0:W-:Y:S04]  /*768e0*/  STL.64 [R1+0x5b20], R52 ;  /* 0x005b203401007387 */ /* 0x0081e80000100a00 */
[----:B0-----:R-:W3:Y:S04]  /*768f0*/  LDL.LU R52, [R1+0x300] ;  /* 0x0003000001347983 */ /* 0x001ee80000300800 */
[----:B------:R-:W3:Y:S04]  /*76900*/  LDL.LU R53, [R1+0x304] ;  /* 0x0003040001357983 */ /* 0x000ee80000300800 */
[----:B------:R-:W3:Y:S04]  /*76910*/  LDL.LU R54, [R1+0x308] ;  /* 0x0003080001367983 */ /* 0x000ee80000300800 */
[----:B------:R-:W3:Y:S04]  /*76920*/  LDL.LU R55, [R1+0x30c] ;  /* 0x00030c0001377983 */ /* 0x000ee80000300800 */
[----:B------:R-:W-:Y:S04]  /*76930*/  STL.64 [R1+0xac0], R8 ;  /* 0x000ac00801007387 */ /* 0x000fe80000100a00 */
[----:B------:R0:W-:Y:S04]  /*76940*/  STL.64 [R1+0xac8], R10 ;  /* 0x000ac80a01007387 */ /* 0x0001e80000100a00 */
[----:B0-----:R-:W4:Y:S04]  /*76950*/  LDL.LU.64 R10, [R1+0x5b78] ;  /* 0x005b7800010a7983 */ /* 0x001f280000300a00 */
[----:B------:R-:W2:Y:S01]  /*76960*/  LDL.LU.64 R8, [R1+0x5b70] ;  /* 0x005b700001087983 */ /* 0x000ea20000300a00 */
[C---:B----4-:R-:W-:Y:S06]  /*76970*/  HMMA.16816.F32 R12, R4.reuse, R10, R12 ;  /* 0x0000000a040c723c */ /* 0x050fec000000180c */
[----:B--2---:R-:W-:-:S15]  /*76980*/  HMMA.16816.F32 R24, R4, R8, R24 ;  /* 0x000000080418723c */ /* 0x004fde0000001818 */
[----:B------:R-:W-:-:S08]  /*76990*/  NOP ;  /* 0x0000000000007918 */ /* 0x000fd00000000000 */
[----:B------:R-:W-:Y:S04]  /*769a0*/  STL.64 [R1+0xaa0], R24 ;  /* 0x000aa01801007387 */ /* 0x000fe80000100a00 */
[----:B------:R0:W-:Y:S04]  /*769b0*/  STL.64 [R1+0xaa8], R26 ;  /* 0x000aa81a01007387 */ /* 0x0001e80000100a00 */
[----:B0-----:R-:W2:Y:S04]  /*769c0*/  LDL.LU.64 R26, [R1+0x5b68] ;  /* 0x005b6800011a7983 */ /* 0x001ea80000300a00 */
[----:B------:R-:W4:Y:S04]  /*769d0*/  LDL.LU.64 R24, [R1+0x5b60] ;  /* 0x005b600001187983 */ /* 0x000f280000300a00 */
[----:B------:R-:W-:Y:S04]  /*769e0*/  STL.64 [R1+0xa70], R12 ;  /* 0x000a700c01007387 */ /* 0x000fe80000100a00 */
[----:B------:R0:W-:Y:S04]  /*769f0*/  STL.64 [R1+0xa78], R14 ;  /* 0x000a780e01007387 */ /* 0x0001e80000100a00 */
[----:B0-----:R-:W3:Y:S04]  /*76a00*/  LDL.LU.64 R14, [R1+0x5b58] ;  /* 0x005b5800010e7983 */ /* 0x001ee80000300a00 */
[----:B------:R-:W2:Y:S04]  /*76a10*/  LDL.LU.64 R12, [R1+0x5b50] ;  /* 0x005b5000010c7983 */ /* 0x000ea80000300a00 */
[----:B------:R-:W-:Y:S04]  /*76a20*/  STL.64 [R1+0x5a70], R10 ;  /* 0x005a700a01007387 */ /* 0x000fe80000100a00 */
[----:B------:R0:W-:Y:S04]  /*76a30*/  STL.64 [R1+0x5a68], R8 ;  /* 0x005a680801007387 */ /* 0x0001e80000100a00 */
[----:B0-----:R-:W4:Y:S04]  /*76a40*/  LDL.LU R8, [R1+0x310] ;  /* 0x0003100001087983 */ /* 0x001f280000300800 */
[----:B------:R-:W4:Y:S04]  /*76a50*/  LDL.LU R9, [R1+0x314] ;  /* 0x0003140001097983 */ /* 0x000f280000300800 */
[----:B------:R-:W4:Y:S04]  /*76a60*/  LDL.LU R10, [R1+0x318] ;  /* 0x00031800010a7983 */ /* 0x000f280000300800 */
[----:B------:R-:W4:Y:S01]  /*76a70*/  LDL.LU R11, [R1+0x31c] ;  /* 0x00031c00010b7983 */ /* 0x000f220000300800 */
[C---:B---3--:R-:W-:Y:S06]  /*76a80*/  HMMA.16816.F32 R16, R4.reuse, R14, R16 ;  /* 0x0000000e0410723c */ /* 0x048fec0000001810 */
[----:B--2---:R-:W-:-:S15]  /*76a90*/  HMMA.16816.F32 R20, R4, R12, R20 ;  /* 0x0000000c0414723c */ /* 0x004fde0000001814 */
[----:B------:R-:W-:-:S08]  /*76aa0*/  NOP ;  /* 0x0000000000007918 */ /* 0x000fd00000000000 */
[----:B------:R-:W-:Y:S04]  /*76ab0*/  STL.64 [R1+0xa50], R20 ;  /* 0x000a501401007387 */ /* 0x000fe80000100a00 */
[----:B------:R0:W-:Y:S04]  /*76ac0*/  STL.64 [R1+0xa58], R22 ;  /* 0x000a581601007387 */ /* 0x0001e80000100a00 */
[----:B0-----:R-:W2:Y:S04]  /*76ad0*/  LDL.LU.64 R22, [R1+0x5b48] ;  /* 0x005b480001167983 */ /* 0x001ea80000300a00 */
[----:B------:R-:W3:Y:S04]  /*76ae0*/  LDL.LU.64 R20, [R1+0x5b40] ;  /* 0x005b400001147983 */ /* 0x000ee80000300a00 */
[----:B------:R-:W-:Y:S04]  /*76af0*/  STL.64 [R1+0xa20], R16 ;  /* 0x000a201001007387 */ /* 0x000fe80000100a00 */
[----:B------:R0:W-:Y:S04]  /*76b00*/  STL.64 [R1+0xa28], R18 ;  /* 0x000a281201007387 */ /* 0x0001e80000100a00 */
[----:B0-----:R-:W4:Y:S04]  /*76b10*/  LDL.LU.64 R18, [R1+0x5b38] ;  /* 0x005b380001127983 */ /* 0x001f280000300a00 */
[----:B------:R-:W2:Y:S04]  /*76b20*/  LDL.LU.64 R16, [R1+0x5b30] ;  /* 0x005b300001107983 */ /* 0x000ea80000300a00 */
[----:B------:R-:W-:Y:S04]  /*76b30*/  STL.64 [R1+0x5a80], R14 ;  /* 0x005a800e01007387 */ /* 0x000fe80000100a00 */
[----:B------:R0:W-:Y:S04]  /*76b40*/  STL.64 [R1+0x5a78], R12 ;  /* 0x005a780c01007387 */ /* 0x0001e80000100a00 */
[----:B0-----:R-:W2:Y:S04]  /*76b50*/  LDL.LU R12, [R1+0x320] ;  /* 0x00032000010c7983 */ /* 0x001ea80000300800 */
[----:B------:R-:W2:Y:S04]  /*76b60*/  LDL.LU R13, [R1+0x324] ;  /* 0x00032400010d7983 */ /* 0x000ea80000300800 */
[----:B------:R-:W2:Y:S04]  /*76b70*/  LDL.LU R14, [R1+0x328] ;  /* 0x00032800010e7983 */ /* 0x000ea80000300800 */
[----:B------:R-:W2:Y:S01]  /*76b80*/  LDL.LU R15, [R1+0x32c] ;  /* 0x00032c00010f7983 */ /* 0x000ea20000300800 */
[C---:B----4-:R-:W-:Y:S06]  /*76b90*/  HMMA.16816.F32 R8, R4.reuse, R18, R8 ;  /* 0x000000120408723c */ /* 0x050fec0000001808 */
[----:B------:R-:W-:Y:S01]  /*76ba0*/  STL.64 [R1+0x5aa0], R18 ;  /* 0x005aa01201007387 */ /* 0x000fe20000100a00 */
[----:B--2---:R-:W-:-:S15]  /*76bb0*/  HMMA.16816.F32 R12, R4, R16, R12 ;  /* 0x00000010040c723c */ /* 0x004fde000000180c */
[----:B------:R-:W-:-:S08]  /*76bc0*/  NOP ;  /* 0x0000000000007918 */ /* 0x000fd00000000000 */
[----:B------:R-:W-:Y:S04]  /*76bd0*/  STL.64 [R1+0xa00], R12 ;  /* 0x000a000c01007387 */ /* 0x000fe80000100a00 */
[----:B------:R3:W-:Y:S04]  /*76be0*/  STL.64 [R1+0xa08], R14 ;  /* 0x000a080e01007387 */ /* 0x0007e80000100a00 */
[----:B------:R-:W-:Y:S04]  /*76bf0*/  STL.64 [R1+0x5a98], R16 ;  /* 0x005a981001007387 */ /* 0x000fe80000100a00 */
[----:B------:R-:W-:Y:S01]  /*76c00*/  STL.64 [R1+0x9e0], R8 ;  /* 0x0009e00801007387 */ /* 0x000fe20000100a00 */
[C---:B---3--:R-:W-:Y:S03]  /*76c10*/  HMMA.16816.F32 R12, R4.reuse, R20, R52 ;  /* 0x00000014040c723c */ /* 0x048fe60000001834 */
[----:B------:R0:W-:Y:S03]  /*76c20*/  STL.64 [R1+0x9e8], R10 ;  /* 0x0009e80a01007387 */ /* 0x0001e60000100a00 */
[C---:B0-----:R-:W-:Y:S06]  /*76c30*/  HMMA.16816.F32 R8, R4.reuse, R22, R56 ;  /* 0x000000160408723c */ /* 0x041fec0000001838 */
[----:B------:R-:W-:Y:S11]  /*76c40*/  STL.64 [R1+0x5ab0], R22 ;  /* 0x005ab01601007387 */ /* 0x000ff60000100a00 */
[----:B------:R-:W-:Y:S04]  /*76c50*/  STL.64 [R1+0x9b0], R12 ;  /* 0x0009b00c01007387 */ /* 0x000fe80000100a00 */
[----:B------:R0:W-:Y:S04]  /*76c60*/  STL.64 [R1+0x9b8], R14 ;  /* 0x0009b80e01007387 */ /* 0x0001e80000100a00 */
[----:B------:R-:W-:Y:S04]  /*76c70*/  STL.64 [R1+0x5aa8], R20 ;  /* 0x005aa81401007387 */ /* 0x000fe80000100a00 */
[----:B------:R-:W-:Y:S01]  /*76c80*/  STL.64 [R1+0x980], R8 ;  /* 0x0009800801007387 */ /* 0x000fe20000100a00 */
[C---:B0-----:R-:W-:Y:S03]  /*76c90*/  HMMA.16816.F32 R12, R4.reuse, R24, R32 ;  /* 0x00000018040c723c */ /* 0x041fe60000001820 */
        /* <DEDUP_REMOVED lines=8> */
[----:B------:R0:W-:Y:S04]  /*76d20*/  STL.64 [R1+0x928], R10 ;  /* 0x0009280a01007387 */ /* 0x0001e80000100a00 */
[----:B------:R-:W2:Y:S01]  /*76d30*/  LDL.LU R56, [R1+0x220] ;  /* 0x0002200001387983 */ /* 0x000ea20000300800 */
[----:B0-----:R-:W-:-:S15]  /*76d40*/  HMMA.16816.F32 R8, R4, R30, R40 ;  /* 0x0000001e0408723c */ /* 0x001fde0000001828 */
[----:B------:R-:W-:Y:S04]  /*76d50*/  STL.64 [R1+0x900], R12 ;  /* 0x0009000c01007387 */ /* 0x000fe80000100a00 */
[----:B------:R-:W-:Y:S04]  /*76d60*/  STL.64 [R1+0x908], R14 ;  /* 0x0009080e01007387 */ /* 0x000fe80000100a00 */
        /* <DEDUP_REMOVED lines=44> */
[----:B-1----:R-:W3:Y:S04]  /*77030*/  LDL.64 R10, [R1+0x20] ;  /* 0x00002000010a7983 */ /* 0x002ee80000100a00 */
[----:B------:R-:W3:Y:S04]  /*77040*/  LDL.LU.64 R60, [R1+0x30] ;  /* 0x00003000013c7983 */ /* 0x000ee80000300a00 */
[----:B------:R0:W-:Y:S04]  /*77050*/  STL.64 [R1+0x5a30], R30 ;  /* 0x005a301e01007387 */ /* 0x0001e80000100a00 */
[----:B0-----:R-:W3:Y:S04]  /*77060*/  LDL.LU R31, [R1+0x1804] ;  /* 0x00180400011f7983 */ /* 0x001ee80000300800 */
[----:B------:R-:W-:Y:S01]  /*77070*/  STL.64 [R1+0x5a28], R28 ;  /* 0x005a281c01007387 */ /* 0x000fe20000100a00 */
        /* <DEDUP_REMOVED lines=26> */
[----:B0-----:R-:W3:Y:S04]  /*77220*/  LDL.LU.64 R46, [R1+0x5af8] ;  /* 0x005af800012e7983 */ /* 0x001ee80000300a00 */
[----:B------:R-:W3:Y:S04]  /*77230*/  LDL.LU.64 R44, [R1+0x5af0] ;  /* 0x005af000012c7983 */ /* 0x000ee80000300a00 */
[----:B------:R-:W-:Y:S04]  /*77240*/  STL.64 [R1+0x5a20], R42 ;  /* 0x005a202a01007387 */ /* 0x000fe80000100a00 */
[----:B------:R0:W-:Y:S04]  /*77250*/  STL.64 [R1+0x5a18], R40 ;  /* 0x005a182801007387 */ /* 0x0001e80000100a00 */
[----:B0-----:R-:W3:Y:S04]  /*77260*/  LDL.LU R40, [R1+0x260] ;  /* 0x0002600001287983 */ /* 0x001ee80000300800 */
[----:B------:R-:W3:Y:S04]  /*77270*/  LDL.LU R41, [R1+0x264] ;  /* 0x0002640001297983 */ /* 0x000ee80000300800 */
[----:B------:R-:W3:Y:S04]  /*77280*/  LDL.LU R42, [R1+0x268] ;  /* 0x00026800012a7983 */ /* 0x000ee80000300800 */
[----:B------:R-:W3:Y:S01]  /*77290*/  LDL.LU R43, [R1+0x26c] ;  /* 0x00026c00012b7983 */ /* 0x000ee20000300800 */
[----:B----4-:R-:W-:Y:S01]  /*772a0*/  HMMA.16816.F32 R16, R4, R52, R16 ;  /* 0x000000340410723c */ /* 0x010fe20000001810 */
[----:B------:R-:W-:-:S02]  /*772b0*/  IMAD R32, R32, 0x100, R31 ;  /* 0x0000010020207824 */ /* 0x000fc400078e021f */
[----:B------:R-:W-:Y:S02]  /*772c0*/  IMAD R33, R33, 0x100, R8 ;  /* 0x0000010021217824 */ /* 0x000fe400078e0208 */
[----:B------:R-:W-:Y:S02]  /*772d0*/  IMAD R34, R34, 0x100, R9 ;  /* 0x0000010022227824 */ /* 0x000fe400078e0209 */
[----:B------:R-:W-:Y:S01]  /*772e0*/  IMAD R35, R0, 0x100, R35 ;  /* 0x0000010000237824 */ /* 0x000fe200078e0223 */
[----:B------:R-:W-:Y:S01]  /*772f0*/  F2FP.F16.E4M3.UNPACK_B R32, R32 ;  /* 0x00000020ff20723e */ /* 0x000fe200020006ff */
[----:B------:R-:W-:Y:S01]  /*77300*/  IMAD.MOV.U32 R0, RZ, RZ, R11 ;  /* 0x000000ffff007224 */ /* 0x000fe200078e000b */
[----:B------:R-:W-:Y:S02]  /*77310*/  F2FP.F16.E4M3.UNPACK_B R33, R33 ;  /* 0x00000021ff21723e */ /* 0x000fe400020006ff */
[----:B------:R-:W-:Y:S02]  /*77320*/  F2FP.F16.E4M3.UNPACK_B R34, R34 ;  /* 0x00000022ff22723e */ /* 0x000fe400020006ff */
[----:B------:R-:W-:Y:S01]  /*77330*/  F2FP.F16.E4M3.UNPACK_B R35, R35 ;  /* 0x00000023ff23723e */ /* 0x000fe200020006ff */
[C---:B--2---:R-:W-:Y:S06]  /*77340*/  HMMA.16816.F32 R20, R4.reuse, R50, R20 ;  /* 0x000000320414723c */ /* 0x044fec0000001814 */
[C---:B---3--:R-:W-:Y:S06]  /*77350*/  HMMA.16816.F32 R24, R4.reuse, R48, R24 ;  /* 0x000000300418723c */ /* 0x048fec0000001818 */
[C---:B------:R-:W-:Y:S06]  /*77360*/  HMMA.16816.F32 R36, R4.reuse, R46, R36 ;  /* 0x0000002e0424723c */ /* 0x040fec0000001824 */
[----:B------:R-:W-:Y:S01]  /*77370*/  STL.64 [R1+0x5a40], R46 ;  /* 0x005a402e01007387 */ /* 0x000fe20000100a00 */
[C---:B------:R-:W-:Y:S06]  /*77380*/  HMMA.16816.F32 R40, R4.reuse, R44, R40 ;  /* 0x0000002c0428723c */ /* 0x040fec0000001828 */
[----:B------:R-:W-:-:S15]  /*77390*/  HMMA.16816.F32 R4, R4, R10, R12 ;  /* 0x0000000a0404723c */ /* 0x000fde000000180c */
[----:B------:R-:W-:-:S02]  /*773a0*/  NOP ;  /* 0x0000000000007918 */ /* 0x000fc40000000000 */
[----:B------:R-:W-:Y:S04]  /*773b0*/  STL.64 [R1+0x570], R40 ;  /* 0x0005702801007387 */ /* 0x000fe80000100a00 */
[----:B------:R-:W-:Y:S04]  /*773c0*/  STL.64 [R1+0x578], R42 ;  /* 0x0005782a01007387 */ /* 0x000fe80000100a00 */
[----:B------:R-:W-:Y:S04]  /*773d0*/  STL.64 [R1+0x5a38], R44 ;  /* 0x005a382c01007387 */ /* 0x000fe80000100a00 */
[----:B------:R-:W-:Y:S04]  /*773e0*/  STL.64 [R1+0x540], R36 ;  /* 0x0005402401007387 */ /* 0x000fe80000100a00 */
[----:B------:R-:W-:Y:S04]  /*773f0*/  STL.64 [R1+0x548], R38 ;  /* 0x0005482601007387 */ /* 0x000fe80000100a00 */
[----:B------:R-:W-:Y:S04]  /*77400*/  STL.64 [R1+0x510], R24 ;  /* 0x0005101801007387 */ /* 0x000fe80000100a00 */
[----:B------:R-:W-:Y:S04]  /*77410*/  STL.64 [R1+0x518], R26 ;  /* 0x0005181a01007387 */ /* 0x000fe80000100a00 */
[----:B------:R-:W-:Y:S04]  /*77420*/  STL [R1+0x59f4], R50 ;  /* 0x0059f43201007387 */ /* 0x000fe80000100800 */
[----:B------:R-:W-:Y:S04]  /*77430*/  STL [R1+0x59f0], R51 ;  /* 0x0059f03301007387 */ /* 0x000fe80000100800 */
[----:B------:R-:W-:Y:S04]  /*77440*/  STL.64 [R1+0xc20], R20 ;  /* 0x000c201401007387 */ /* 0x000fe80000100a00 */
[----:B------:R-:W-:Y:S04]  /*77450*/  STL.64 [R1+0xc28], R22 ;  /* 0x000c281601007387 */ /* 0x000fe80000100a00 */
[----:B------:R-:W-:Y:S04]  /*77460*/  STL.64 [R1+0x5ac0], R54 ;  /* 0x005ac03601007387 */ /* 0x000fe80000100a00 */
[----:B------:R-:W-:Y:S04]  /*77470*/  STL.64 [R1+0x5ab8], R52 ;  /* 0x005ab83401007387 */ /* 0x000fe80000100a00 */
[----:B------:R-:W-:Y:S04]  /*77480*/  STL.64 [R1+0x4e0], R16 ;  /* 0x0004e01001007387 */ /* 0x000fe80000100a00 */
[----:B------:R-:W-:Y:S04]  /*77490*/  STL.64 [R1+0x4e8], R18 ;  /* 0x0004e81201007387 */ /* 0x000fe80000100a00 */
[----:B------:R-:W-:Y:S04]  /*774a0*/  STL [R1+0x59f8], R0 ;  /* 0x0059f80001007387 */ /* 0x000fe80000100800 */
[----:B------:R-:W-:Y:S04]  /*774b0*/  STL.64 [R1+0x490], R4 ;  /* 0x0004900401007387 */ /* 0x000fe80000100a00 */
[----:B------:R0:W-:Y:S02]  /*774c0*/  STL.64 [R1+0x498], R6 ;  /* 0x0004980601007387 */ /* 0x0001e40000100a00 */
[----:B0-----:R-:W-:-:S15]  /*774d0*/  HMMA.16816.F32 R4, R32, R60, R56 ;  /* 0x0000003c2004723c */ /* 0x001fde0000001838 */
[----:B------:R-:W-:-:S08]  /*774e0*/  NOP ;  /* 0x0000000000007918 */ /* 0x000fd00000000000 */
[----:B------:R-:W-:Y:S04]  /*774f0*/  STL.64 [R1+0x460], R4 ;  /* 0x0004600401007387 */ /* 0x000fe80000100a00 */
[----:B------:R-:W-:Y:S04]  /*77500*/  STL.64 [R1+0x468], R6 ;  /* 0x0004680601007387 */ /* 0x000fe80000100a00 */
[----:B------:R-:W2:Y:S04]  /*77510*/  LDL.LU R24, [R1+0x590] ;  /* 0x0005900001187983 */ /* 0x000ea80000300800 */
[----:B------:R-:W2:Y:S04]  /*77520*/  LDL.LU R25, [R1+0x594] ;  /* 0x0005940001197983 */ /* 0x000ea80000300800 */
[----:B------:R-:W3:Y:S04]  /*77530*/  LDL.LU R26, [R1+0x598] ;  /* 0x00059800011a7983 */ /* 0x000ee80000300800 */
[----:B------:R-:W3:Y:S04]  /*77540*/  LDL.LU R27, [R1+0x59c] ;  /* 0x00059c00011b7983 */ /* 0x000ee80000300800 */
[----:B---3--:R-:W-:Y:S04]  /*77550*/  STL.64 [R1+0x5ad8], R26 ;  /* 0x005ad81a01007387 */ /* 0x008fe80000100a00 */
[----:B--2---:R-:W-:Y:S04]  /*77560*/  STL.64 [R1+0x5ad0], R24 ;  /* 0x005ad01801007387 */ /* 0x004fe80000100a00 */
[----:B------:R-:W2:Y:S04]  /*77570*/  LDL.LU R36, [R1+0x560] ;  /* 0x0005600001247983 */ /* 0x000ea80000300800 */
[----:B------:R-:W2:Y:S04]  /*77580*/  LDL.LU R37, [R1+0x564] ;  /* 0x0005640001257983 */ /* 0x000ea80000300800 */
[----:B------:R-:W3:Y:S04]  /*77590*/  LDL.LU R38, [R1+0x568] ;  /* 0x0005680001267983 */ /* 0x000ee80000300800 */
[----:B------:R-:W3:Y:S01]  /*775a0*/  LDL.LU R39, [R1+0x56c] ;  /* 0x00056c0001277983 */ /* 0x000ee20000300800 */
[----:B------:R-:W-:-:S02]  /*775b0*/  IMAD.MOV.U32 R50, RZ, RZ, R60 ;  /* 0x000000ffff327224 */ /* 0x000fc400078e003c */
        /* <DEDUP_REMOVED lines=15> */
[----:B------:R-:W2:Y:S04]  /*776b0*/  LDL R18, [R1] ;  /* 0x0000000001127983 */ /* 0x000ea80000100800 */
[----:B------:R-:W2:Y:S04]  /*776c0*/  LDL R19, [R1+0x4] ;  /* 0x0000040001137983 */ /* 0x000ea80000100800 */
[----:B0-----:R-:W3:Y:S04]  /*776d0*/  LDL.LU R36, [R1+0x210] ;  /* 0x0002100001247983 */ /* 0x001ee80000300800 */
[----:B------:R-:W3:Y:S04]  /*776e0*/  LDL.LU R37, [R1+0x214] ;  /* 0x0002140001257983 */ /* 0x000ee80000300800 */
[----:B------:R-:W3:Y:S04]  /*776f0*/  LDL.LU R38, [R1+0x218] ;  /* 0x0002180001267983 */ /* 0x000ee80000300800 */
[----:B------:R-:W3:Y:S04]  /*77700*/  LDL.LU R39, [R1+0x21c] ;  /* 0x00021c0001277983 */ /* 0x000ee80000300800 */
[----:B------:R-:W4:Y:S04]  /*77710*/  LDL.LU R24, [R1+0x470] ;  /* 0x0004700001187983 */ /* 0x000f280000300800 */
[----:B------:R-:W4:Y:S04]  /*77720*/  LDL.LU R25, [R1+0x474] ;  /* 0x0004740001197983 */ /* 0x000f280000300800 */
[----:B------:R-:W4:Y:S04]  /*77730*/  LDL.LU R26, [R1+0x478] ;  /* 0x00047800011a7983 */ /* 0x000f280000300800 */
[----:B------:R-:W4:Y:S04]  /*77740*/  LDL.LU R27, [R1+0x47c] ;  /* 0x00047c00011b7983 */ /* 0x000f280000300800 */
[----:B------:R-:W4:Y:S04]  /*77750*/  LDL.LU.64 R60, [R1+0x10] ;  /* 0x00001000013c7983 */ /* 0x000f280000300a00 */
        /* <DEDUP_REMOVED lines=8> */
[----:B------:R-:W2:Y:S04]  /*777e0*/  LDL.64 R16, [R1+0x8] ;  /* 0x0000080001107983 */ /* 0x000ea80000100a00 */
        /* <DEDUP_REMOVED lines=16> */
[----:B------:R-:W-:Y:S04]  /*778f0*/  STL [R1+0x5a00], R51 ;  /* 0x005a003301007387 */ /* 0x000fe80000100800 */
[----:B------:R0:W-:Y:S04]  /*77900*/  STL [R1+0x59fc], R50 ;  /* 0x0059fc3201007387 */ /* 0x0001e80000100800 */
[----:B0-----:R-:W3:Y:S01]  /*77910*/  LDL.64 R50, [R1+0x18] ;  /* 0x0000180001327983 */ /* 0x001ee20000100a00 */
[C---:B----4-:R-:W-:Y:S06]  /*77920*/  HMMA.16816.F32 R24, R32.reuse, R60, R24 ;  /* 0x0000003c2018723c */ /* 0x050fec0000001818 */
[----:B---3--:R-:W-:Y:S06]  /*77930*/  HMMA.16816.F32 R36, R32, R50, R36 ;  /* 0x000000322024723c */ /* 0x008fec0000001824 */
[----:B------:R-:W-:-:S02]  /*77940*/  IMAD.MOV.U32 R0, RZ, RZ, R51 ;  /* 0x000000ffff007224 */ /* 0x000fc400078e0033 */
[----:B------:R-:W-:Y:S02]  /*77950*/  IMAD.MOV.U32 R51, RZ, RZ, R60 ;  /* 0x000000ffff337224 */ /* 0x000fe400078e003c */
[----:B------:R-:W-:-:S13]  /*77960*/  IMAD.MOV.U32 R50, RZ, RZ, R61 ;  /* 0x000000ffff327224 */ /* 0x000fda00078e003d */
[----:B------:R-:W-:Y:S04]  /*77970*/  STL.64 [R1+0x430], R36 ;  /* 0x0004302401007387 */ /* 0x000fe80000100a00 */
[----:B------:R0:W-:Y:S04]  /*77980*/  STL.64 [R1+0x438], R38 ;  /* 0x0004382601007387 */ /* 0x0001e80000100a00 */
[----:B0-----:R-:W3:Y:S04]  /*77990*/  LDL.LU.64 R38, [R1+0x5ae8] ;  /* 0x005ae80001267983 */ /* 0x001ee80000300a00 */
[----:B------:R-:W3:Y:S04]  /*779a0*/  LDL.LU.64 R36, [R1+0x5ae0] ;  /* 0x005ae00001247983 */ /* 0x000ee80000300a00 */
[----:B------:R-:W-:Y:S04]  /*779b0*/  STL [R1+0x5a04], R0 ;  /* 0x005a040001007387 */ /* 0x000fe80000100800 */
[----:B------:R-:W-:Y:S04]  /*779c0*/  STL.64 [R1+0x420], R24 ;  /* 0x0004201801007387 */ /* 0x000fe80000100a00 */
[----:B------:R0:W-:Y:S04]  /*779d0*/  STL.64 [R1+0x428], R26 ;  /* 0x0004281a01007387 */ /* 0x0001e80000100a00 */
[----:B0-----:R-:W4:Y:S04]  /*779e0*/  LDL.LU.64 R26, [R1+0x5ad8] ;  /* 0x005ad800011a7983 */ /* 0x001f280000300a00 */
[----:B------:R-:W4:Y:S04]  /*779f0*/  LDL.LU.64 R24, [R1+0x5ad0] ;  /* 0x005ad00001187983 */ /* 0x000f280000300a00 */
[----:B------:R-:W3:Y:S01]  /*77a00*/  LDL.LU.64 R60, [R1+0x5ac8] ;  /* 0x005ac800013c7983 */ /* 0x000ee20000300a00 */
[----:B--2---:R-:W-:Y:S06]  /*77a10*/  HMMA.16816.F32 R52, R32, R16, R52 ;  /* 0x000000102034723c */ /* 0x004fec0000001834 */
[----:B------:R-:W-:-:S02]  /*77a20*/  IMAD.MOV.U32 R0, RZ, RZ, R17 ;  /* 0x000000ffff007224 */ /* 0x000fc400078e0011 */
[C---:B------:R-:W-:Y:S01]  /*77a30*/  HMMA.16816.F32 R16, R32.reuse, R18, R20 ;  /* 0x000000122010723c */ /* 0x040fe20000001814 */
[----:B------:R-:W-:Y:S04]  /*77a40*/  STL.64 [R1+0x5a60], R50 ;  /* 0x005a603201007387 */ /* 0x000fe80000100a00 */
[----:B------:R0:W-:Y:S04]  /*77a50*/  STL.64 [R1+0x5a58], R48 ;  /* 0x005a583001007387 */ /* 0x0001e80000100a00 */
[----:B0-----:R-:W2:Y:S04]  /*77a60*/  LDL.LU R48, [R1+0x500] ;  /* 0x0005000001307983 */ /* 0x001ea80000300800 */
[----:B------:R-:W2:Y:S04]  /*77a70*/  LDL.LU R49, [R1+0x504] ;  /* 0x0005040001317983 */ /* 0x000ea80000300800 */
[----:B------:R-:W2:Y:S04]  /*77a80*/  LDL.LU R50, [R1+0x508] ;  /* 0x0005080001327983 */ /* 0x000ea80000300800 */
[----:B------:R-:W2:Y:S04]  /*77a90*/  LDL.LU R51, [R1+0x50c] ;  /* 0x00050c0001337983 */ /* 0x000ea80000300800 */
[----:B------:R-:W-:Y:S04]  /*77aa0*/  STL.64 [R1+0x410], R52 ;  /* 0x0004103401007387 */ /* 0x000fe80000100a00 */
[----:B------:R0:W-:Y:S04]  /*77ab0*/  STL.64 [R1+0x418], R54 ;  /* 0x0004183601007387 */ /* 0x0001e80000100a00 */
[----:B0-----:R-:W4:Y:S04]  /*77ac0*/  LDL.LU.64 R54, [R1+0x5ac0] ;  /* 0x005ac00001367983 */ /* 0x001f280000300a00 */
[----:B------:R-:W2:Y:S04]  /*77ad0*/  LDL.LU.64 R52, [R1+0x5ab8] ;  /* 0x005ab80001347983 */ /* 0x000ea80000300a00 */
[----:B------:R-:W2:Y:S04]  /*77ae0*/  LDL.LU.64 R22, [R1+0x5ab0] ;  /* 0x005ab00001167983 */ /* 0x000ea80000300a00 */
[----:B------:R-:W2:Y:S04]  /*77af0*/  LDL.LU.64 R20, [R1+0x5aa8] ;  /* 0x005aa80001147983 */ /* 0x000ea80000300a00 */
        /* <DEDUP_REMOVED lines=8> */
[----:B0-----:R-:W3:Y:S04]  /*77b80*/  LDL.LU.64 R58, [R1+0x5a90] ;  /* 0x005a9000013a7983 */ /* 0x001ee80000300a00 */
[----:B------:R-:W4:Y:S01]  /*77b90*/  LDL.LU.64 R56, [R1+0x5a88] ;  /* 0x005a880001387983 */ /* 0x000f220000300a00 */
[C---:B---3--:R-:W-:Y:S06]  /*77ba0*/  HMMA.16816.F32 R12, R32.reuse, R58, R12 ;  /* 0x0000003a200c723c */ /* 0x048fec000000180c */
[----:B----4-:R-:W-:-:S15]  /*77bb0*/  HMMA.16816.F32 R8, R32, R56, R8 ;  /* 0x000000382008723c */ /* 0x010fde0000001808 */
[----:B------:R-:W-:-:S02]  /*77bc0*/  NOP ;  /* 0x0000000000007918 */ /* 0x000fc40000000000 */
[----:B------:R-:W-:Y:S04]  /*77bd0*/  STL.64 [R1+0x3e0], R12 ;  /* 0x0003e00c01007387 */ /* 0x000fe80000100a00 */
[----:B------:R0:W-:Y:S04]  /*77be0*/  STL.64 [R1+0x3e8], R14 ;  /* 0x0003e80e01007387 */ /* 0x0001e80000100a00 */
[----:B0-----:R-:W3:Y:S04]  /*77bf0*/  LDL.LU.64 R14, [R1+0x5a80] ;  /* 0x005a8000010e7983 */ /* 0x001ee80000300a00 */
[----:B------:R-:W4:Y:S04]  /*77c00*/  LDL.LU.64 R12, [R1+0x5a78] ;  /* 0x005a7800010c7983 */ /* 0x000f280000300a00 */
[----:B------:R-:W-:Y:S04]  /*77c10*/  STL.64 [R1+0x3d0], R8 ;  /* 0x0003d00801007387 */ /* 0x000fe80000100a00 */
[----:B------:R0:W-:Y:S04]  /*77c20*/  STL.64 [R1+0x3d8], R10 ;  /* 0x0003d80a01007387 */ /* 0x0001e80000100a00 */
[----:B0-----:R-:W3:Y:S04]  /*77c30*/  LDL.LU.64 R10, [R1+0x5a70] ;  /* 0x005a7000010a7983 */ /* 0x001ee80000300a00 */
[----:B------:R-:W4:Y:S04]  /*77c40*/  LDL.LU.64 R8, [R1+0x5a68] ;  /* 0x005a680001087983 */ /* 0x000f280000300a00 */
[----:B------:R-:W-:Y:S04]  /*77c50*/  STL.64 [R1+0x5960], R58 ;  /* 0x0059603a01007387 */ /* 0x000fe80000100a00 */
[----:B------:R0:W-:Y:S04]  /*77c60*/  STL.64 [R1+0x5958], R56 ;  /* 0x0059583801007387 */ /* 0x0001e80000100a00 */
[----:B0-----:R-:W3:Y:S04]  /*77c70*/  LDL.LU R56, [R1+0x4f0] ;  /* 0x0004f00001387983 */ /* 0x001ee80000300800 */
[----:B------:R-:W3:Y:S04]  /*77c80*/  LDL.LU R57, [R1+0x4f4] ;  /* 0x0004f40001397983 */ /* 0x000ee80000300800 */
[----:B------:R-:W3:Y:S04]  /*77c90*/  LDL.LU R58, [R1+0x4f8] ;  /* 0x0004f800013a7983 */ /* 0x000ee80000300800 */
[----:B------:R-:W3:Y:S04]  /*77ca0*/  LDL.LU R59, [R1+0x4fc] ;  /* 0x0004fc00013b7983 */ /* 0x000ee80000300800 */
[----:B------:R-:W-:Y:S04]  /*77cb0*/  STL.64 [R1+0x59e8], R54 ;  /* 0x0059e83601007387 */ /* 0x000fe80000100a00 */
[----:B--2---:R0:W-:Y:S01]  /*77cc0*/  STL.64 [R1+0x59e0], R52 ;  /* 0x0059e03401007387 */ /* 0x0041e20000100a00 */
[C---:B---3--:R-:W-:Y:S06]  /*77cd0*/  HMMA.16816.F32 R56, R32.reuse, R54, R56 ;  /* 0x000000362038723c */ /* 0x048fec0000001838 */
[C---:B0-----:R-:W-:Y:S06]  /*77ce0*/  HMMA.16816.F32 R52, R32.reuse, R2, R48 ;  /* 0x000000022034723c */ /* 0x041fec0000001830 */
[C---:B----4-:R-:W-:Y:S06]  /*77cf0*/  HMMA.16816.F32 R48, R32.reuse, R8, R4 ;  /* 0x000000082030723c */ /* 0x050fec0000001804 */
[C---:B------:R-:W-:Y:S05]  /*77d00*/  HMMA.16816.F32 R4, R32.reuse, R10, R44 ;  /* 0x0000000a2004723c */ /* 0x040fea000000182c */
        /* <DEDUP_REMOVED lines=9> */
[----:B------:R1:W-:Y:S01]  /*77da0*/  STL.64 [R1+0x398], R6 ;  /* 0x0003980601007387 */ /* 0x0003e20000100a00 */
[C---:B0-----:R-:W-:Y:S06]  /*77db0*/  HMMA.16816.F32 R8, R32.reuse, R12, R40 ;  /* 0x0000000c2008723c */ /* 0x041fec0000001828 */
[C---:B-1----:R-:W-:Y:S06]  /*77dc0*/  HMMA.16816.F32 R4, R32.reuse, R14, R36 ;  /* 0x0000000e2004723c */ /* 0x042fec0000001824 */
        /* <DEDUP_REMOVED lines=9> */
[----:B------:R0:W-:Y:S04]  /*77e60*/  STL.64 [R1+0x360], R8 ;  /* 0x0003600801007387 */ /* 0x0001e80000100a00 */
[----:B------:R1:W-:Y:S04]  /*77e70*/  STL.64 [R1+0x368], R10 ;  /* 0x0003680a01007387 */ /* 0x0003e80000100a00 */
        /* <DEDUP_REMOVED lines=40> */
[----:B------:R-:W3:Y:S04]  /*78100*/  LDL.LU R5, [R1+0x1828] ;  /* 0x0018280001057983 */ /* 0x000ee80000300800 */
[----:B------:R-:W3:Y:S04]  /*78110*/  LDL.LU R58, [R1+0x1834] ;  /* 0x00183400013a7983 */ /* 0x000ee80000300800 */
[----:B----4-:R-:W3:Y:S04]  /*78120*/  LDL.LU R6, [R1+0x1830] ;  /* 0x0018300001067983 */ /* 0x010ee80000300800 */
[----:B------:R-:W4:Y:S04]  /*78130*/  LDL.LU R59, [R1+0x183c] ;  /* 0x00183c00013b7983 */ /* 0x000f280000300800 */
[----:B------:R-:W4:Y:S04]  /*78140*/  LDL.LU R7, [R1+0x1838] ;  /* 0x0018380001077983 */ /* 0x000f280000300800 */
[----:B------:R-:W-:Y:S04]  /*78150*/  STL.64 [R1+0x5940], R18 ;  /* 0x0059401201007387 */ /* 0x000fe80000100a00 */
[----:B------:R0:W-:Y:S04]  /*78160*/  STL.64 [R1+0x5938], R16 ;  /* 0x0059381001007387 */ /* 0x0001e80000100a00 */
[----:B0-----:R-:W3:Y:S04]  /*78170*/  LDL.LU R16, [R1+0x670] ;  /* 0x0006700001107983 */ /* 0x001ee80000300800 */
[----:B------:R-:W3:Y:S04]  /*78180*/  LDL.LU R17, [R1+0x674] ;  /* 0x0006740001117983 */ /* 0x000ee80000300800 */
[----:B------:R-:W3:Y:S04]  /*78190*/  LDL.LU R18, [R1+0x678] ;  /* 0x0006780001127983 */ /* 0x000ee80000300800 */
[----:B------:R-:W3:Y:S01]  /*781a0*/  LDL.LU R19, [R1+0x67c] ;  /* 0x00067c0001137983 */ /* 0x000ee20000300800 */
[C---:B--2---:R-:W-:Y:S06]  /*781b0*/  HMMA.16816.F32 R24, R32.reuse, R22, R24 ;  /* 0x000000162018723c */ /* 0x044fec0000001818 */
[----:B------:R-:W-:-:S15]  /*781c0*/  HMMA.16816.F32 R48, R32, R20, R48 ;  /* 0x000000142030723c */ /* 0x000fde0000001830 */
        /* <DEDUP_REMOVED lines=28> */
[----:B0-----:R-:W3:Y:S04]  /*78390*/  LDL.LU R24, [R1+0x650] ;  /* 0x0006500001187983 */ /* 0x001ee80000300800 */
[----:B------:R-:W3:Y:S04]  /*783a0*/  LDL.LU R25, [R1+0x654] ;  /* 0x0006540001197983 */ /* 0x000ee80000300800 */
[----:B------:R-:W3:Y:S04]  /*783b0*/  LDL.LU R26, [R1+0x658] ;  /* 0x00065800011a7983 */ /* 0x000ee80000300800 */
[----:B------:R-:W3:Y:S01]  /*783c0*/  LDL.LU R27, [R1+0x65c] ;  /* 0x00065c00011b7983 */ /* 0x000ee20000300800 */
        /* <DEDUP_REMOVED lines=17> */
[C---:B---3--:R-:W-:Y:S06]  /*784e0*/  HMMA.16816.F32 R12, R32.reuse, R44, R12 ;  /* 0x0000002c200c723c */ /* 0x048fec000000180c */
[C---:B------:R-:W-:Y:S06]  /*784f0*/  HMMA.16816.F32 R8, R32.reuse, R46, R8 ;  /* 0x0000002e2008723c */ /* 0x040fec0000001808 */
[C---:B--2---:R-:W-:Y:S06]  /*78500*/  HMMA.16816.F32 R16, R32.reuse, R42, R16 ;  /* 0x0000002a2010723c */ /* 0x044fec0000001810 */
[C---:B----4-:R-:W-:Y:S06]  /*78510*/  HMMA.16816.F32 R20, R32.reuse, R40, R20 ;  /* 0x000000282014723c */ /* 0x050fec0000001814 */
[C---:B------:R-:W-:Y:S06]  /*78520*/  HMMA.16816.F32 R24, R32.reuse, R38, R24 ;  /* 0x000000262018723c */ /* 0x040fec0000001818 */
        /* <DEDUP_REMOVED lines=28> */
[----:B---3--:R0:W-:Y:S04]  /*786f0*/  STL.64 [R1+0x5990], R18 ;  /* 0x0059901201007387 */ /* 0x0081e80000100a00 */
[----:B--2---:R1:W-:Y:S04]  /*78700*/  STL.64 [R1+0x5988], R16 ;  /* 0x0059881001007387 */ /* 0x0043e80000100a00 */
[----:B------:R-:W2:Y:S04]  /*78710*/  LDL.LU R40, [R1+0x840] ;  /* 0x0008400001287983 */ /* 0x000ea80000300800 */
[----:B------:R-:W2:Y:S04]  /*78720*/  LDL.LU R41, [R1+0x844] ;  /* 0x0008440001297983 */ /* 0x000ea80000300800 */
[----:B------:R-:W3:Y:S04]  /*78730*/  LDL.LU R42, [R1+0x848] ;  /* 0x00084800012a7983 */ /* 0x000ee80000300800 */
[----:B------:R-:W3:Y:S04]  /*78740*/  LDL.LU R43, [R1+0x84c] ;  /* 0x00084c00012b7983 */ /* 0x000ee80000300800 */
[----:B---3--:R-:W-:Y:S04]  /*78750*/  STL.64 [R1+0x59a0], R42 ;  /* 0x0059a02a01007387 */ /* 0x008fe80000100a00 */
[----:B--2---:R2:W-:Y:S04]  /*78760*/  STL.64 [R1+0x5998], R40 ;  /* 0x0059982801007387 */ /* 0x0045e80000100a00 */
[----:B------:R-:W3:Y:S04]  /*78770*/  LDL.LU R44, [R1+0x850] ;  /* 0x00085000012c7983 */ /* 0x000ee80000300800 */
[----:B------:R-:W3:Y:S04]  /*78780*/  LDL.LU R45, [R1+0x854] ;  /* 0x00085400012d7983 */ /* 0x000ee80000300800 */
[----:B------:R-:W4:Y:S04]  /*78790*/  LDL.LU R46, [R1+0x858] ;  /* 0x00085800012e7983 */ /* 0x000f280000300800 */
[----:B------:R-:W4:Y:S04]  /*787a0*/  LDL.LU R47, [R1+0x85c] ;  /* 0x00085c00012f7983 */ /* 0x000f280000300800 */
[----:B----4-:R-:W-:Y:S04]  /*787b0*/  STL.64 [R1+0x59b0], R46 ;  /* 0x0059b02e01007387 */ /* 0x010fe80000100a00 */
[----:B---3--:R-:W-:Y:S04]  /*787c0*/  STL.64 [R1+0x59a8], R44 ;  /* 0x0059a82c01007387 */ /* 0x008fe80000100a00 */
[----:B------:R-:W3:Y:S04]  /*787d0*/  LDL.LU R20, [R1+0x800] ;  /* 0x0008000001147983 */ /* 0x000ee80000300800 */
[----:B------:R-:W3:Y:S04]  /*787e0*/  LDL.LU R21, [R1+0x804] ;  /* 0x0008040001157983 */ /* 0x000ee80000300800 */
[----:B------:R-:W4:Y:S04]  /*787f0*/  LDL.LU R22, [R1+0x808] ;  /* 0x0008080001167983 */ /* 0x000f280000300800 */
[----:B------:R-:W4:Y:S01]  /*78800*/  LDL.LU R23, [R1+0x80c] ;  /* 0x00080c0001177983 */ /* 0x000f220000300800 */
[----:B------:R-:W-:-:S02]  /*78810*/  IMAD R6, R6, 0x100, R58 ;  /* 0x0000010006067824 */ /* 0x000fc400078e023a */
[----:B------:R-:W-:Y:S02]  /*78820*/  IMAD R7, R7, 0x100, R59 ;  /* 0x0000010007077824 */ /* 0x000fe400078e023b */
[----:B------:R-:W-:Y:S02]  /*78830*/  IMAD.MOV.U32 R59, RZ, RZ, R0 ;  /* 0x000000ffff3b7224 */ /* 0x000fe400078e0000 */
[----:B------:R-:W-:Y:S02]  /*78840*/  IMAD R4, R4, 0x100, R56 ;  /* 0x0000010004047824 */ /* 0x000fe400078e0238 */
[----:B------:R-:W-:Y:S02]  /*78850*/  IMAD R5, R5, 0x100, R57 ;  /* 0x0000010005057824 */ /* 0x000fe400078e0239 */
[----:B------:R-:W-:Y:S02]  /*78860*/  IMAD.MOV.U32 R56, RZ, RZ, R51 ;  /* 0x000000ffff387224 */ /* 0x000fe400078e0033 */
[----:B------:R-:W-:Y:S01]  /*78870*/  IMAD.MOV.U32 R57, RZ, RZ, R50 ;  /* 0x000000ffff397224 */ /* 0x000fe200078e0032 */
[----:B----4-:R-:W-:Y:S04]  /*78880*/  STL.64 [R1+0x59c0], R22 ;  /* 0x0059c01601007387 */ /* 0x010fe80000100a00 */
[----:B---3--:R3:W-:Y:S04]  /*78890*/  STL.64 [R1+0x59b8], R20 ;  /* 0x0059b81401007387 */ /* 0x0087e80000100a00 */
[----:B------:R-:W4:Y:S04]  /*788a0*/  LDL.LU R58, [R1+0x8] ;  /* 0x00000800013a7983 */ /* 0x000f280000300800 */
[----:B------:R-:W0:Y:S04]  /*788b0*/  LDL.LU R0, [R1+0x5a04] ;  /* 0x005a040001007983 */ /* 0x000e280000300800 */
[----:B------:R-:W3:Y:S04]  /*788c0*/  LDL.LU R51, [R1+0x5a00] ;  /* 0x005a000001337983 */ /* 0x000ee80000300800 */
[----:B------:R-:W1:Y:S04]  /*788d0*/  LDL.LU R50, [R1+0x59fc] ;  /* 0x0059fc0001327983 */ /* 0x000e680000300800 */
[----:B----4-:R-:W-:Y:S04]  /*788e0*/  STL.64 [R1+0x59d0], R58 ;  /* 0x0059d03a01007387 */ /* 0x010fe80000100a00 */
[----:B------:R4:W-:Y:S04]  /*788f0*/  STL.64 [R1+0x59c8], R56 ;  /* 0x0059c83801007387 */ /* 0x0009e80000100a00 */
[----:B------:R-:W4:Y:S01]  /*78900*/  LDL.LU R12, [R1+0x880] ;  /* 0x00088000010c7983 */ /* 0x000f220000300800 */
[----:B0-----:R-:W-:-:S03]  /*78910*/  IMAD.MOV.U32 R19, RZ, RZ, R0 ;  /* 0x000000ffff137224 */ /* 0x001fc600078e0000 */
[----:B------:R-:W4:Y:S04]  /*78920*/  LDL.LU R13, [R1+0x884] ;  /* 0x00088400010d7983 */ /* 0x000f280000300800 */
[----:B------:R-:W4:Y:S04]  /*78930*/  LDL.LU R14, [R1+0x888] ;  /* 0x00088800010e7983 */ /* 0x000f280000300800 */
[----:B------:R-:W4:Y:S04]  /*78940*/  LDL.LU R15, [R1+0x88c] ;  /* 0x00088c00010f7983 */ /* 0x000f280000300800 */
[----:B------:R-:W4:Y:S04]  /*78950*/  LDL.LU R18, [R1+0x18] ;  /* 0x0000180001127983 */ /* 0x000f280000300800 */
[----:B------:R-:W4:Y:S01]  /*78960*/  LDL.LU R0, [R1+0x59f8] ;  /* 0x0059f80001007983 */ /* 0x000f220000300800 */
[----:B-1----:R-:W-:-:S03]  /*78970*/  IMAD.MOV.U32 R16, RZ, RZ, R50 ;  /* 0x000000ffff107224 */ /* 0x002fc600078e0032 */
[----:B--2---:R-:W2:Y:S01]  /*78980*/  LDL.LU R40, [R1+0x890] ;  /* 0x0008900001287983 */ /* 0x004ea20000300800 */
[----:B---3--:R-:W-:-:S03]  /*78990*/  IMAD.MOV.U32 R17, RZ, RZ, R51 ;  /* 0x000000ffff117224 */ /* 0x008fc600078e0033 */
        /* <DEDUP_REMOVED lines=9> */
[----:B------:R-:W2:Y:S04]  /*78a30*/  LDL.LU R20, [R1+0x8b0] ;  /* 0x0008b00001147983 */ /* 0x000ea80000300800 */
[----:B------:R-:W2:Y:S04]  /*78a40*/  LDL.LU R21, [R1+0x8b4] ;  /* 0x0008b40001157983 */ /* 0x000ea80000300800 */
[----:B------:R-:W2:Y:S04]  /*78a50*/  LDL.LU R22, [R1+0x8b8] ;  /* 0x0008b80001167983 */ /* 0x000ea80000300800 */
[----:B------:R-:W2:Y:S04]  /*78a60*/  LDL.LU R23, [R1+0x8bc] ;  /* 0x0008bc0001177983 */ /* 0x000ea80000300800 */
[----:B----4-:R-:W4:Y:S04]  /*78a70*/  LDL.LU R56, [R1+0x8c0] ;  /* 0x0008c00001387983 */ /* 0x010f280000300800 */
[----:B------:R-:W4:Y:S04]  /*78a80*/  LDL.LU R57, [R1+0x8c4] ;  /* 0x0008c40001397983 */ /* 0x000f280000300800 */
[----:B------:R-:W4:Y:S04]  /*78a90*/  LDL.LU R58, [R1+0x8c8] ;  /* 0x0008c800013a7983 */ /* 0x000f280000300800 */
        /* <DEDUP_REMOVED lines=21> */
[----:B---3--:R-:W-:-:S15]  /*78bf0*/  HMMA.16816.F32 R52, R32, R50, R52 ;  /* 0x000000322034723c */ /* 0x008fde0000001834 */
[----:B------:R-:W-:-:S08]  /*78c00*/  NOP ;  /* 0x0000000000007918 */ /* 0x000fd00000000000 */
[----:B------:R-:W-:Y:S04]  /*78c10*/  STL.64 [R1+0x450], R52 ;  /* 0x0004503401007387 */ /* 0x000fe80000100a00 */
[----:B------:R0:W-:Y:S04]  /*78c20*/  STL.64 [R1+0x458], R54 ;  /* 0x0004583601007387 */ /* 0x0001e80000100a00 */
[----:B0-----:R-:W3:Y:S04]  /*78c30*/  LDL.LU.64 R54, [R1+0x59e8] ;  /* 0x0059e80001367983 */ /* 0x001ee80000300a00 */
[----:B------:R-:W4:Y:S04]  /*78c40*/  LDL.LU.64 R52, [R1+0x59e0] ;  /* 0x0059e00001347983 */ /* 0x000f280000300a00 */
[----:B------:R0:W-:Y:S04]  /*78c50*/  STL.64 [R1+0x58e0], R50 ;  /* 0x0058e03201007387 */ /* 0x0001e80000100a00 */
[----:B0-----:R-:W3:Y:S04]  /*78c60*/  LDL.LU R50, [R1] ;  /* 0x0000000001327983 */ /* 0x001ee80000300800 */
[----:B------:R-:W3:Y:S04]  /*78c70*/  LDL.LU R51, [R1+0x4] ;  /* 0x0000040001337983 */ /* 0x000ee80000300800 */
[----:B------:R0:W-:Y:S04]  /*78c80*/  STL.64 [R1+0x58d8], R48 ;  /* 0x0058d83001007387 */ /* 0x0001e80000100a00 */
[----:B0-----:R-:W2:Y:S01]  /*78c90*/  LDL R48, [R1+0x20] ;  /* 0x0000200001307983 */ /* 0x001ea20000100800 */
[----:B------:R-:W-:-:S03]  /*78ca0*/  IMAD.MOV.U32 R49, RZ, RZ, R0 ;  /* 0x000000ffff317224 */ /* 0x000fc600078e0000 */
[----:B------:R-:W3:Y:S01]  /*78cb0*/  LDL.LU R0, [R1+0x59d8] ;  /* 0x0059d80001007983 */ /* 0x000ee20000300800 */
[----:B----4-:R-:W-:-:S15]  /*78cc0*/  HMMA.16816.F32 R56, R32, R52, R56 ;  /* 0x000000342038723c */ /* 0x010fde0000001838 */
[----:B------:R-:W-:-:S08]  /*78cd0*/  NOP ;  /* 0x0000000000007918 */ /* 0x000fd00000000000 */
[----:B------:R-:W-:Y:S04]  /*78ce0*/  STL.64 [R1+0x440], R56 ;  /* 0x0004403801007387 */ /* 0x000fe80000100a00 */
[----:B------:R0:W-:Y:S04]  /*78cf0*/  STL.64 [R1+0x448], R58 ;  /* 0x0004483a01007387 */ /* 0x0001e80000100a00 */
[----:B0-----:R-:W4:Y:S04]  /*78d00*/  LDL.LU.64 R58, [R1+0x59d0] ;  /* 0x0059d000013a7983 */ /* 0x001f280000300a00 */
[----:B------:R-:W3:Y:S01]  /*78d10*/  LDL.LU.64 R56, [R1+0x59c8] ;  /* 0x0059c80001387983 */ /* 0x000ee20000300a00 */
[----:B------:R-:W-:Y:S01]  /*78d20*/  F2FP.F16.E4M3.UNPACK_B R4, R4 ;  /* 0x00000004ff04723e */ /* 0x000fe200020006ff */
[----:B--2---:R-:W-:Y:S01]  /*78d30*/  HMMA.16816.F32 R32, R32, R48, R20 ;  /* 0x000000302020723c */ /* 0x004fe20000001814 */
[----:B------:R-:W-:Y:S01]  /*78d40*/  F2FP.F16.E4M3.UNPACK_B R5, R5 ;  /* 0x00000005ff05723e */ /* 0x000fe200020006ff */
[----:B------:R-:W2:Y:S01]  /*78d50*/  LDL.LU.64 R22, [R1+0x59c0] ;  /* 0x0059c00001167983 */ /* 0x000ea20000300a00 */
[----:B------:R-:W-:-:S02]  /*78d60*/  F2FP.F16.E4M3.UNPACK_B R6, R6 ;  /* 0x00000006ff06723e */ /* 0x000fc400020006ff */
[----:B------:R-:W-:Y:S01]  /*78d70*/  F2FP.F16.E4M3.UNPACK_B R7, R7 ;  /* 0x00000007ff07723e */ /* 0x000fe200020006ff */
[----:B------:R-:W2:Y:S06]  /*78d80*/  LDL.LU.64 R20, [R1+0x59b8] ;  /* 0x0059b80001147983 */ /* 0x000eac0000300a00 */
[C---:B------:R-:W-:Y:S06]  /*78d90*/  HMMA.16816.F32 R44, R4.reuse, R16, R44 ;  /* 0x00000010042c723c */ /* 0x040fec000000182c */
[C---:B------:R-:W-:Y:S05]  /*78da0*/  HMMA.16816.F32 R16, R4.reuse, R18, R40 ;  /* 0x000000120410723c */ /* 0x040fea0000001828 */
[----:B------:R0:W-:Y:S04]  /*78db0*/  STL.64 [R1+0x270], R32 ;  /* 0x0002702001007387 */ /* 0x0001e80000100a00 */
[----:B------:R1:W-:Y:S04]  /*78dc0*/  STL.64 [R1+0x278], R34 ;  /* 0x0002782201007387 */ /* 0x0003e80000100a00 */
[----:B0-----:R-:W2:Y:S04]  /*78dd0*/  LDL.LU R32, [R1+0x860] ;  /* 0x0008600001207983 */ /* 0x001ea80000300800 */
[----:B------:R-:W2:Y:S04]  /*78de0*/  LDL.LU R33, [R1+0x864] ;  /* 0x0008640001217983 */ /* 0x000ea80000300800 */
[----:B-1----:R-:W2:Y:S04]  /*78df0*/  LDL.LU R34, [R1+0x868] ;  /* 0x0008680001227983 */ /* 0x002ea80000300800 */
[----:B------:R-:W2:Y:S04]  /*78e00*/  LDL.LU R35, [R1+0x86c] ;  /* 0x00086c0001237983 */ /* 0x000ea80000300800 */
        /* <DEDUP_REMOVED lines=8> */
[----:B0-----:R-:W2:Y:S04]  /*78e90*/  LDL.LU.64 R18, [R1+0x5990] ;  /* 0x0059900001127983 */ /* 0x001ea80000300a00 */
[----:B------:R-:W2:Y:S01]  /*78ea0*/  LDL.LU.64 R16, [R1+0x5988] ;  /* 0x0059880001107983 */ /* 0x000ea20000300a00 */
[C---:B---3--:R-:W-:Y:S06]  /*78eb0*/  HMMA.16816.F32 R12, R4.reuse, R56, R12 ;  /* 0x00000038040c723c */ /* 0x048fec000000180c */
[----:B----4-:R-:W-:-:S15]  /*78ec0*/  HMMA.16816.F32 R56, R4, R58, R8 ;  /* 0x0000003a0438723c */ /* 0x010fde0000001808 */
[----:B------:R-:W-:-:S02]  /*78ed0*/  NOP ;  /* 0x0000000000007918 */ /* 0x000fc40000000000 */
[----:B------:R-:W-:Y:S04]  /*78ee0*/  STL.64 [R1+0x240], R12 ;  /* 0x0002400c01007387 */ /* 0x000fe80000100a00 */
[----:B------:R0:W-:Y:S04]  /*78ef0*/  STL.64 [R1+0x248], R14 ;  /* 0x0002480e01007387 */ /* 0x0001e80000100a00 */
[----:B0-----:R-:W3:Y:S04]  /*78f00*/  LDL.LU.64 R14, [R1+0x5980] ;  /* 0x00598000010e7983 */ /* 0x001ee80000300a00 */
[----:B------:R-:W4:Y:S04]  /*78f10*/  LDL.LU.64 R12, [R1+0x5978] ;  /* 0x00597800010c7983 */ /* 0x000f280000300a00 */
[----:B------:R-:W3:Y:S04]  /*78f20*/  LDL.LU.64 R10, [R1+0x5970] ;  /* 0x00597000010a7983 */ /* 0x000ee80000300a00 */
[----:B------:R-:W4:Y:S04]  /*78f30*/  LDL.LU.64 R8, [R1+0x5968] ;  /* 0x0059680001087983 */ /* 0x000f280000300a00 */
[----:B------:R-:W-:Y:S04]  /*78f40*/  STL.64 [R1+0x230], R56 ;  /* 0x0002303801007387 */ /* 0x000fe80000100a00 */
[----:B------:R0:W-:Y:S04]  /*78f50*/  STL.64 [R1+0x238], R58 ;  /* 0x0002383a01007387 */ /* 0x0001e80000100a00 */
[----:B0-----:R-:W3:Y:S01]  /*78f60*/  LDL.LU.64 R58, [R1+0x5960] ;  /* 0x00596000013a7983 */ /* 0x001ee20000300a00 */
[C---:B--2---:R-:W-:Y:S03]  /*78f70*/  HMMA.16816.F32 R32, R4.reuse, R50, R32 ;  /* 0x000000320420723c */ /* 0x044fe60000001820 */
[----:B------:R-:W2:Y:S03]  /*78f80*/  LDL.LU.64 R56, [R1+0x5958] ;  /* 0x0059580001387983 */ /* 0x000ea60000300a00 */
[----:B------:R-:W-:-:S15]  /*78f90*/  HMMA.16816.F32 R44, R4, R60, R44 ;  /* 0x0000003c042c723c */ /* 0x000fde000000182c */
[----:B------:R-:W-:-:S02]  /*78fa0*/  NOP ;  /* 0x0000000000007918 */ /* 0x000fc40000000000 */
[----:B------:R0:W-:Y:S04]  /*78fb0*/  STL.64 [R1+0x220], R32 ;  /* 0x0002202001007387 */ /* 0x0001e80000100a00 */
[----:B------:R1:W-:Y:S04]  /*78fc0*/  STL.64 [R1+0x228], R34 ;  /* 0x0002282201007387 */ /* 0x0003e80000100a00 */
[----:B0-----:R-:W4:Y:S04]  /*78fd0*/  LDL.LU R32, [R1+0x184c] ;  /* 0x00184c0001207983 */ /* 0x001f280000300800 */
[----:B------:R-:W-:Y:S04]  /*78fe0*/  STL.64 [R1+0x210], R44 ;  /* 0x0002102c01007387 */ /* 0x000fe80000100a00 */
[----:B------:R-:W-:Y:S04]  /*78ff0*/  STL.64 [R1+0x218], R46 ;  /* 0x0002182e01007387 */ /* 0x000fe80000100a00 */
[----:B------:R-:W4:Y:S01]  /*79000*/  LDL.LU R33, [R1+0x1848] ;  /* 0x0018480001217983 */ /* 0x000f220000300800 */
[----:B---3--:R-:W-:-:S15]  /*79010*/  HMMA.16816.F32 R40, R4, R58, R40 ;  /* 0x0000003a0428723c */ /* 0x008fde0000001828 */
[----:B------:R-:W-:-:S08]  /*79020*/  NOP ;  /* 0x0000000000007918 */ /* 0x000fd00000000000 */
[----:B------:R-:W-:Y:S04]  /*79030*/  STL.64 [R1+0x200], R40 ;  /* 0x0002002801007387 */ /* 0x000fe80000100a00 */
[----:B------:R-:W-:Y:S04]  /*79040*/  STL.64 [R1+0x208], R42 ;  /* 0x0002082a01007387 */ /* 0x000fe80000100a00 */
[----:B-1----:R-:W3:Y:S04]  /*79050*/  LDL.LU R34, [R1+0x1854] ;  /* 0x0018540001227983 */ /* 0x002ee80000300800 */
[----:B------:R-:W3:Y:S04]  /*79060*/  LDL.LU R35, [R1+0x1850] ;  /* 0x0018500001237983 */ /* 0x000ee80000300800 */
[----:B---3--:R-:W-:Y:S04]  /*79070*/  STL.64 [R1+0x5908], R34 ;  /* 0x0059082201007387 */ /* 0x008fe80000100a00 */
[----:B----4-:R2:W-:Y:S02]  /*79080*/  STL.64 [R1+0x5900], R32 ;  /* 0x0059002001007387 */ /* 0x0105e40000100a00 */
[----:B--2---:R-:W-:Y:S02]  /*79090*/  HMMA.16816.F32 R32, R4, R56, R36 ;  /* 0x000000380420723c */ /* 0x004fe40000001824 */
[----:B------:R-:W2:-:S15]  /*790a0*/  LDL.LU R56, [R1+0x6d0] ;  /* 0x0006d00001387983 */ /* 0x000e9e0000300800 */
[----:B------:R-:W-:-:S06]  /*790b0*/  NOP ;  /* 0x0000000000007918 */ /* 0x000fcc0000000000 */
[----:B------:R-:W-:Y:S04]  /*790c0*/  STL.64 [R1+0x1f0], R32 ;  /* 0x0001f02001007387 */ /* 0x000fe80000100a00 */
[----:B------:R-:W-:Y:S04]  /*790d0*/  STL.64 [R1+0x1f8], R34 ;  /* 0x0001f82201007387 */ /* 0x000fe80000100a00 */
[----:B------:R-:W2:Y:S04]  /*790e0*/  LDL.LU R57, [R1+0x6d4] ;  /* 0x0006d40001397983 */ /* 0x000ea80000300800 */
[----:B------:R-:W3:Y:S01]  /*790f0*/  LDL.LU R58, [R1+0x6d8] ;  /* 0x0006d800013a7983 */ /* 0x000ee20000300800 */
[C---:B------:R-:W-:Y:S06]  /*79100*/  HMMA.16816.F32 R28, R4.reuse, R54, R28 ;  /* 0x00000036041c723c */ /* 0x040fec000000181c */
[C---:B------:R-:W-:Y:S06]  /*79110*/  HMMA.16816.F32 R24, R4.reuse, R2, R24 ;  /* 0x000000020418723c */ /* 0x040fec0000001818 */
[C---:B------:R-:W-:Y:S06]  /*79120*/  HMMA.16816.F32 R20, R4.reuse, R8, R20 ;  /* 0x000000080414723c */ /* 0x040fec0000001814 */
[----:B------:R-:W-:Y:S01]  /*79130*/  HMMA.16816.F32 R8, R4, R10, R16 ;  /* 0x0000000a0408723c */ /* 0x000fe20000001810 */
[----:B------:R-:W-:-:S02]  /*79140*/  IMAD.MOV.U32 R59, RZ, RZ, R0 ;  /* 0x000000ffff3b7224 */ /* 0x000fc400078e0000 */
[----:B------:R-:W4:Y:S04]  /*79150*/  LDL.LU R0, [R1+0x5950] ;  /* 0x0059500001007983 */ /* 0x000f280000300800 */
[----:B---3--:R-:W-:Y:S04]  /*79160*/  STL.64 [R1+0x5928], R58 ;  /* 0x0059283a01007387 */ /* 0x008fe80000100a00 */
[----:B--2---:R-:W-:Y:S04]  /*79170*/  STL.64 [R1+0x5920], R56 ;  /* 0x0059203801007387 */ /* 0x004fe80000100a00 */
[----:B------:R-:W-:Y:S04]  /*79180*/  STL.64 [R1+0x5948], R52 ;  /* 0x0059483401007387 */ /* 0x000fe80000100a00 */
[----:B------:R-:W-:Y:S04]  /*79190*/  STL.64 [R1+0x1e0], R28 ;  /* 0x0001e01c01007387 */ /* 0x000fe80000100a00 */
[----:B------:R-:W-:Y:S04]  /*791a0*/  STL.64 [R1+0x1e8], R30 ;  /* 0x0001e81e01007387 */ /* 0x000fe80000100a00 */
[----:B------:R0:W-:Y:S04]  /*791b0*/  STL.64 [R1+0x1d0], R24 ;  /* 0x0001d01801007387 */ /* 0x0001e80000100a00 */
[----:B------:R1:W-:Y:S04]  /*791c0*/  STL.64 [R1+0x1d8], R26 ;  /* 0x0001d81a01007387 */ /* 0x0003e80000100a00 */
[----:B------:R-:W2:Y:S04]  /*791d0*/  LDL.LU R36, [R1+0x750] ;  /* 0x0007500001247983 */ /* 0x000ea80000300800 */
        /* <DEDUP_REMOVED lines=51> */
[C---:B--2---:R-:W-:Y:S06]  /*79510*/  HMMA.16816.F32 R52, R4.reuse, R12, R52 ;  /* 0x0000000c0434723c */ /* 0x044fec0000001834 */
[----:B------:R-:W-:-:S15]  /*79520*/  HMMA.16816.F32 R12, R4, R14, R16 ;  /* 0x0000000e040c723c */ /* 0x000fde0000001810 */
[----:B------:R-:W-:-:S02]  /*79530*/  NOP ;  /* 0x0000000000007918 */ /* 0x000fc40000000000 */
[----:B------:R0:W-:Y:S04]  /*79540*/  STL.64 [R1+0x1a0], R52 ;  /* 0x0001a03401007387 */ /* 0x0001e80000100a00 */
[----:B------:R-:W-:Y:S04]  /*79550*/  STL.64 [R1+0x1a8], R54 ;  /* 0x0001a83601007387 */ /* 0x000fe80000100a00 */
[----:B0-----:R-:W2:Y:S04]  /*79560*/  LDL.LU.64 R52, [R1+0x5948] ;  /* 0x0059480001347983 */ /* 0x001ea80000300a00 */
[----:B------:R-:W3:Y:S04]  /*79570*/  LDL.LU.64 R18, [R1+0x5940] ;  /* 0x0059400001127983 */ /* 0x000ee80000300a00 */
[----:B------:R-:W4:Y:S04]  /*79580*/  LDL.LU.64 R16, [R1+0x5938] ;  /* 0x0059380001107983 */ /* 0x000f280000300a00 */
[----:B------:R0:W-:Y:S04]  /*79590*/  STL.64 [R1+0x190], R12 ;  /* 0x0001900c01007387 */ /* 0x0001e80000100a00 */
[----:B------:R1:W-:Y:S04]  /*795a0*/  STL.64 [R1+0x198], R14 ;  /* 0x0001980e01007387 */ /* 0x0003e80000100a00 */
[----:B0-----:R-:W2:Y:S04]  /*795b0*/  LDL.LU R12, [R1+0x6f0] ;  /* 0x0006f000010c7983 */ /* 0x001ea80000300800 */
[----:B------:R-:W2:Y:S01]  /*795c0*/  LDL.LU R13, [R1+0x6f4] ;  /* 0x0006f400010d7983 */ /* 0x000ea20000300800 */
[----:B-1----:R-:W-:-:S03]  /*795d0*/  IMAD.MOV.U32 R15, RZ, RZ, R0 ;  /* 0x000000ffff0f7224 */ /* 0x002fc600078e0000 */
[----:B------:R-:W2:Y:S04]  /*795e0*/  LDL.LU R14, [R1+0x6f8] ;  /* 0x0006f800010e7983 */ /* 0x000ea80000300800 */
[----:B------:R-:W2:Y:S01]  /*795f0*/  LDL.LU R0, [R1+0x5930] ;  /* 0x0059300001007983 */ /* 0x000ea20000300800 */
[C---:B----4-:R-:W-:Y:S06]  /*79600*/  HMMA.16816.F32 R56, R4.reuse, R16, R56 ;  /* 0x000000100438723c */ /* 0x050fec0000001838 */
[----:B---3--:R-:W-:-:S15]  /*79610*/  HMMA.16816.F32 R16, R4, R18, R20 ;  /* 0x000000120410723c */ /* 0x008fde0000001814 */
[----:B------:R-:W-:-:S02]  /*79620*/  NOP ;  /* 0x0000000000007918 */ /* 0x000fc40000000000 */
[----:B------:R-:W-:Y:S04]  /*79630*/  STL.64 [R1+0x180], R56 ;  /* 0x0001803801007387 */ /* 0x000fe80000100a00 */
[----:B------:R0:W-:Y:S04]  /*79640*/  STL.64 [R1+0x188], R58 ;  /* 0x0001883a01007387 */ /* 0x0001e80000100a00 */
[----:B0-----:R-:W3:Y:S04]  /*79650*/  LDL.LU.64 R58, [R1+0x5928] ;  /* 0x00592800013a7983 */ /* 0x001ee80000300a00 */
[----:B------:R-:W3:Y:S04]  /*79660*/  LDL.LU.64 R56, [R1+0x5920] ;  /* 0x0059200001387983 */ /* 0x000ee80000300a00 */
[----:B------:R-:W4:Y:S04]  /*79670*/  LDL.LU.64 R22, [R1+0x5918] ;  /* 0x0059180001167983 */ /* 0x000f280000300a00 */
[----:B------:R-:W2:Y:S04]  /*79680*/  LDL.LU.64 R20, [R1+0x5910] ;  /* 0x0059100001147983 */ /* 0x000ea80000300a00 */
[----:B------:R0:W-:Y:S04]  /*79690*/  STL.64 [R1+0x170], R16 ;  /* 0x0001701001007387 */ /* 0x0001e80000100a00 */
[----:B------:R1:W-:Y:S04]  /*796a0*/  STL.64 [R1+0x178], R18 ;  /* 0x0001781201007387 */ /* 0x0003e80000100a00 */
[----:B0-----:R-:W3:Y:S04]  /*796b0*/  LDL.LU R16, [R1+0x700] ;  /* 0x0007000001107983 */ /* 0x001ee80000300800 */
[----:B------:R-:W3:Y:S04]  /*796c0*/  LDL.LU R17, [R1+0x704] ;  /* 0x0007040001117983 */ /* 0x000ee80000300800 */
[----:B-1----:R-:W3:Y:S04]  /*796d0*/  LDL.LU R18, [R1+0x708] ;  /* 0x0007080001127983 */ /* 0x002ee80000300800 */
[----:B------:R-:W3:Y:S01]  /*796e0*/  LDL.LU R19, [R1+0x70c] ;  /* 0x00070c0001137983 */ /* 0x000ee20000300800 */
        /* <DEDUP_REMOVED lines=11> */
[----:B0-----:R-:W4:Y:S04]  /*797a0*/  LDL.LU R20, [R1+0x710] ;  /* 0x0007100001147983 */ /* 0x001f280000300800 */
[----:B------:R-:W4:Y:S01]  /*797b0*/  LDL.LU R21, [R1+0x714] ;  /* 0x0007140001157983 */ /* 0x000f220000300800 */
[----:B-1----:R-:W-:-:S03]  /*797c0*/  IMAD.MOV.U32 R23, RZ, RZ, R0 ;  /* 0x000000ffff177224 */ /* 0x002fc600078e0000 */
[----:B------:R-:W4:Y:S04]  /*797d0*/  LDL.LU R22, [R1+0x718] ;  /* 0x0007180001167983 */ /* 0x000f280000300800 */
[----:B------:R-:W4:Y:S01]  /*797e0*/  LDL.LU R0, [R1+0x58e8] ;  /* 0x0058e80001007983 */ /* 0x000f220000300800 */
        /* <DEDUP_REMOVED lines=26> */
[----:B0-----:R-:W3:Y:S04]  /*79990*/  LDL.LU R28, [R1+0x730] ;  /* 0x00073000011c7983 */ /* 0x001ee80000300800 */
[----:B------:R-:W3:Y:S04]  /*799a0*/  LDL.LU R29, [R1+0x734] ;  /* 0x00073400011d7983 */ /* 0x000ee80000300800 */
[----:B-1----:R-:W3:Y:S01]  /*799b0*/  LDL.LU R30, [R1+0x738] ;  /* 0x00073800011e7983 */ /* 0x002ee20000300800 */
[----:B--2---:R-:W-:-:S15]  /*799c0*/  HMMA.16816.F32 R40, R4, R36, R40 ;  /* 0x000000240428723c */ /* 0x004fde0000001828 */
[----:B------:R-:W-:-:S08]  /*799d0*/  NOP ;  /* 0x0000000000007918 */ /* 0x000fd00000000000 */
[----:B------:R-:W-:Y:S04]  /*799e0*/  STL.64 [R1+0xe0], R40 ;  /* 0x0000e02801007387 */ /* 0x000fe80000100a00 */
[----:B------:R0:W-:Y:S04]  /*799f0*/  STL.64 [R1+0xe8], R42 ;  /* 0x0000e82a01007387 */ /* 0x0001e80000100a00 */
[----:B0-----:R-:W2:Y:S04]  /*79a00*/  LDL.LU.64 R42, [R1+0x58a0] ;  /* 0x0058a000012a7983 */ /* 0x001ea80000300a00 */
[----:B------:R-:W2:Y:S01]  /*79a10*/  LDL.LU.64 R40, [R1+0x5898] ;  /* 0x0058980001287983 */ /* 0x000ea20000300a00 */
[----:B------:R-:W-:-:S07]  /*79a20*/  IMAD.MOV.U32 R31, RZ, RZ, R0 ;  /* 0x000000ffff1f7224 */ /* 0x000fce00078e0000 */
[C---:B---3--:R-:W-:Y:S06]  /*79a30*/  HMMA.16816.F32 R28, R4.reuse, R38, R28 ;  /* 0x00000026041c723c */ /* 0x048fec000000181c */
[C---:B------:R-:W-:Y:S06]  /*79a40*/  HMMA.16816.F32 R12, R4.reuse, R46, R12 ;  /* 0x0000002e040c723c */ /* 0x040fec000000180c */
[----:B----4-:R-:W-:Y:S11]  /*79a50*/  HMMA.16816.F32 R16, R4, R44, R16 ;  /* 0x0000002c0410723c */ /* 0x010ff60000001810 */
[----:B------:R-:W-:Y:S04]  /*79a60*/  STL.64 [R1+0xd0], R28 ;  /* 0x0000d01c01007387 */ /* 0x000fe80000100a00 */
[----:B------:R-:W-:Y:S01]  /*79a70*/  STL.64 [R1+0xd8], R30 ;  /* 0x0000d81e01007387 */ /* 0x000fe20000100a00 */
[----:B------:R-:W-:-:S02]  /*79a80*/  IMAD R32, R33, 0x100, R32 ;  /* 0x0000010021207824 */ /* 0x000fc400078e0220 */
[----:B------:R-:W-:Y:S01]  /*79a90*/  IMAD R33, R35, 0x100, R34 ;  /* 0x0000010023217824 */ /* 0x000fe200078e0222 */
[C---:B--2---:R-:W-:Y:S06]  /*79aa0*/  HMMA.16816.F32 R20, R4.reuse, R42, R20 ;  /* 0x0000002a0414723c */ /* 0x044fec0000001814 */
[----:B------:R-:W-:-:S15]  /*79ab0*/  HMMA.16816.F32 R24, R4, R40, R24 ;  /* 0x000000280418723c */ /* 0x000fde0000001818 */
[----:B------:R-:W-:-:S02]  /*79ac0*/  NOP ;  /* 0x0000000000007918 */ /* 0x000fc40000000000 */
[----:B------:R-:W-:Y:S01]  /*79ad0*/  STL.64 [R1+0xb0], R20 ;  /* 0x0000b01401007387 */ /* 0x000fe20000100a00 */
[----:B------:R-:W-:-:S05]  /*79ae0*/  IMAD.MOV.U32 R0, RZ, RZ, R23 ;  /* 0x000000ffff007224 */ /* 0x000fca00078e0017 */
        /* <DEDUP_REMOVED lines=8> */
[----:B------:R0:W-:Y:S02]  /*79b70*/  STL [R1+0x88], R14 ;  /* 0x0000880e01007387 */ /* 0x0001e40000100800 */
[C---:B0-----:R-:W-:Y:S06]  /*79b80*/  HMMA.16816.F32 R12, R4.reuse, R48, R8 ;  /* 0x00000030040c723c */ /* 0x041fec0000001808 */
[----:B------:R-:W-:Y:S01]  /*79b90*/  HMMA.16816.F32 R8, R4, R50, R56 ;  /* 0x000000320408723c */ /* 0x000fe20000001838 */
[----:B------:R0:W-:-:S15]  /*79ba0*/  STL [R1+0x55b0], R0 ;  /* 0x0055b00001007387 */ /* 0x0001de0000100800 */
[----:B------:R-:W-:-:S07]  /*79bb0*/  NOP ;  /* 0x0000000000007918 */ /* 0x000fce0000000000 */
[----:B------:R-:W-:Y:S01]  /*79bc0*/  STL.64 [R1+0x60], R8 ;  /* 0x0000600801007387 */ /* 0x000fe20000100a00 */
[----:B0-----:R-:W-:-:S03]  /*79bd0*/  IMAD.MOV.U32 R0, RZ, RZ, R11 ;  /* 0x000000ffff007224 */ /* 0x001fc600078e000b */
[----:B------:R0:W-:Y:S04]  /*79be0*/  STL.64 [R1+0x70], R12 ;  /* 0x0000700c01007387 */ /* 0x0001e80000100a00 */
[----:B------:R1:W-:Y:S04]  /*79bf0*/  STL.64 [R1+0x78], R14 ;  /* 0x0000780e01007387 */ /* 0x0003e80000100a00 */
[----:B------:R2:W-:Y:S04]  /*79c00*/  STL [R1+0x68], R10 ;  /* 0x0000680a01007387 */ /* 0x0005e80000100800 */
[----:B------:R-:W-:Y:S04]  /*79c10*/  STL [R1+0x5658], R0 ;  /* 0x0056580001007387 */ /* 0x000fe80000100800 */
[----:B------:R-:W3:Y:S04]  /*79c20*/  LDL R16, [R1+0xca8] ;  /* 0x000ca80001107983 */ /* 0x000ee80000100800 */
[----:B0-----:R-:W4:Y:S04]  /*79c30*/  LDL.LU R12, [R1+0x930] ;  /* 0x00093000010c7983 */ /* 0x001f280000300800 */
[----:B------:R-:W4:Y:S04]  /*79c40*/  LDL.LU R13, [R1+0x934] ;  /* 0x00093400010d7983 */ /* 0x000f280000300800 */
[----:B-1----:R-:W4:Y:S04]  /*79c50*/  LDL.LU R14, [R1+0x938] ;  /* 0x00093800010e7983 */ /* 0x002f280000300800 */
        /* <DEDUP_REMOVED lines=15> */
[----:B------:R-:W3:Y:S04]  /*79d50*/  LDL R24, [R1+0xc68] ;  /* 0x000c680001187983 */ /* 0x000ee80000100800 */
[----:B------:R-:W3:Y:S04]  /*79d60*/  LDL R25, [R1+0xc6c] ;  /* 0x000c6c0001197983 */ /* 0x000ee80000100800 */
[----:B------:R-:W3:Y:S04]  /*79d70*/  LDL.LU R36, [R1+0x8d0] ;  /* 0x0008d00001247983 */ /* 0x000ee80000300800 */
[----:B------:R-:W3:Y:S04]  /*79d80*/  LDL.LU R37, [R1+0x8d4] ;  /* 0x0008d40001257983 */ /* 0x000ee80000300800 */
[----:B------:R-:W3:Y:S04]  /*79d90*/  LDL.LU R38, [R1+0x8d8] ;  /* 0x0008d80001267983 */ /* 0x000ee80000300800 */
[----:B------:R-:W3:Y:S04]  /*79da0*/  LDL.LU R39, [R1+0x8dc] ;  /* 0x0008dc0001277983 */ /* 0x000ee80000300800 */
[----:B------:R-:W3:Y:S04]  /*79db0*/  LDL R18, [R1+0xc78] ;  /* 0x000c780001127983 */ /* 0x000ee80000100800 */
[----:B------:R-:W3:Y:S04]  /*79dc0*/  LDL R19, [R1+0xc7c] ;  /* 0x000c7c0001137983 */ /* 0x000ee80000100800 */
[----:B------:R-:W3:Y:S04]  /*79dd0*/  LDL R2, [R1+0xc88] ;  /* 0x000c880001027983 */ /* 0x000ee80000100800 */
[----:B------:R-:W3:Y:S04]  /*79de0*/  LDL R3, [R1+0xc8c] ;  /* 0x000c8c0001037983 */ /* 0x000ee80000100800 */
[----:B------:R-:W3:Y:S04]  /*79df0*/  LDL.LU R20, [R1+0x910] ;  /* 0x0009100001147983 */ /* 0x000ee80000300800 */
[----:B------:R-:W3:Y:S04]  /*79e00*/  LDL.LU R21, [R1+0x914] ;  /* 0x0009140001157983 */ /* 0x000ee80000300800 */
[----:B------:R-:W3:Y:S04]  /*79e10*/  LDL.LU R22, [R1+0x918] ;  /* 0x0009180001167983 */ /* 0x000ee80000300800 */
[----:B------:R-:W3:Y:S04]  /*79e20*/  LDL.LU R23, [R1+0x91c] ;  /* 0x00091c0001177983 */ /* 0x000ee80000300800 */
[----:B------:R-:W3:Y:S04]  /*79e30*/  LDL R17, [R1+0xcac] ;  /* 0x000cac0001117983 */ /* 0x000ee80000100800 */
[----:B------:R-:W3:Y:S04]  /*79e40*/  LDL.LU R8, [R1+0x940] ;  /* 0x0009400001087983 */ /* 0x000ee80000300800 */
[----:B------:R-:W3:Y:S04]  /*79e50*/  LDL.LU R9, [R1+0x944] ;  /* 0x0009440001097983 */ /* 0x000ee80000300800 */
[----:B--2---:R-:W2:Y:S04]  /*79e60*/  LDL.LU R10, [R1+0x948] ;  /* 0x00094800010a7983 */ /* 0x004ea80000300800 */
[----:B------:R-:W2:Y:S04]  /*79e70*/  LDL.LU R11, [R1+0x94c] ;  /* 0x00094c00010b7983 */ /* 0x000ea80000300800 */
[----:B------:R-:W2:Y:S04]  /*79e80*/  LDL R54, [R1+0xcc8] ;  /* 0x000cc80001367983 */ /* 0x000ea80000100800 */
[----:B------:R-:W2:Y:S04]  /*79e90*/  LDL R55, [R1+0xccc] ;  /* 0x000ccc0001377983 */ /* 0x000ea80000100800 */
[----:B------:R-:W2:Y:S04]  /*79ea0*/  LDL R60, [R1+0xcf8] ;  /* 0x000cf800013c7983 */ /* 0x000ea80000100800 */
[----:B------:R-:W2:Y:S04]  /*79eb0*/  LDL R61, [R1+0xcfc] ;  /* 0x000cfc00013d7983 */ /* 0x000ea80000100800 */
[----:B------:R-:W2:Y:S04]  /*79ec0*/  LDL.LU R56, [R1+0x960] ;  /* 0x0009600001387983 */ /* 0x000ea80000300800 */
[----:B------:R-:W2:Y:S04]  /*79ed0*/  LDL.LU R57, [R1+0x964] ;  /* 0x0009640001397983 */ /* 0x000ea80000300800 */
[----:B------:R-:W2:Y:S04]  /*79ee0*/  LDL.LU R58, [R1+0x968] ;  /* 0x00096800013a7983 */ /* 0x000ea80000300800 */
[----:B------:R-:W2:Y:S01]  /*79ef0*/  LDL.LU R59, [R1+0x96c] ;  /* 0x00096c00013b7983 */ /* 0x000ea20000300800 */
[----:B------:R-:W-:-:S02]  /*79f00*/  F2FP.F16.E4M3.UNPACK_B R32, R32 ;  /* 0x00000020ff20723e */ /* 0x000fc400020006ff */
[----:B------:R-:W-:Y:S01]  /*79f10*/  F2FP.F16.E4M3.UNPACK_B R33, R33 ;  /* 0x00000021ff21723e */ /* 0x000fe200020006ff */
[----:B----4-:R-:W-:Y:S01]  /*79f20*/  HMMA.16816.F32 R40, R4, R52, R40 ;  /* 0x000000340428723c */ /* 0x010fe20000001828 */
[----:B---3--:R-:W-:Y:S02]  /*79f30*/  IMAD R34, R34, 0x100, R44 ;  /* 0x0000010022227824 */ /* 0x008fe400078e022c */
[----:B------:R-:W-:-:S03]  /*79f40*/  IMAD R35, R35, 0x100, R45 ;  /* 0x0000010023237824 */ /* 0x000fc600078e022d */
[----:B------:R-:W-:Y:S02]  /*79f50*/  F2FP.F16.E4M3.UNPACK_B R34, R34 ;  /* 0x00000022ff22723e */ /* 0x000fe400020006ff */
[----:B------:R-:W-:-:S15]  /*79f60*/  F2FP.F16.E4M3.UNPACK_B R35, R35 ;  /* 0x00000023ff23723e */ /* 0x000fde00020006ff */
[----:B------:R-:W-:Y:S01]  /*79f70*/  STL.64 [R1+0x50], R40 ;  /* 0x0000502801007387 */ /* 0x000fe20000100a00 */
[----:B------:R-:W-:Y:S01]  /*79f80*/  F2FP.F16.E4M3.UNPACK_B R24, R24 ;  /* 0x00000018ff18723e */ /* 0x000fe200020006ff */
[----:B------:R-:W-:Y:S01]  /*79f90*/  HMMA.16816.F32 R4, R4, R26, R36 ;  /* 0x0000001a0404723c */ /* 0x000fe20000001824 */
[----:B------:R-:W-:Y:S01]  /*79fa0*/  F2FP.F16.E4M3.UNPACK_B R25, R25 ;  /* 0x00000019ff19723e */ /* 0x000fe200020006ff */
[----:B------:R-:W-:Y:S01]  /*79fb0*/  STL.64 [R1+0x58], R42 ;  /* 0x0000582a01007387 */ /* 0x000fe20000100a00 */
[----:B------:R-:W-:-:S03]  /*79fc0*/  F2FP.F16.E4M3.UNPACK_B R18, R18 ;  /* 0x00000012ff12723e */ /* 0x000fc600020006ff */
[----:B------:R-:W-:Y:S01]  /*79fd0*/  STL [R1+0x28], R24 ;  /* 0x0000281801007387 */ /* 0x000fe20000100800 */
[----:B------:R-:W-:Y:S02]  /*79fe0*/  F2FP.F16.E4M3.UNPACK_B R19, R19 ;  /* 0x00000013ff13723e */ /* 0x000fe400020006ff */
[----:B------:R-:W-:Y:S02]  /*79ff0*/  F2FP.F16.E4M3.UNPACK_B R2, R2 ;  /* 0x00000002ff02723e */ /* 0x000fe400020006ff */
[----:B------:R-:W-:-:S12]  /*7a000*/  F2FP.F16.E4M3.UNPACK_B R3, R3 ;  /* 0x00000003ff03723e */ /* 0x000fd800020006ff */
[----:B------:R-:W-:Y:S04]  /*7a010*/  STL.64 [R1+0x40], R4 ;  /* 0x0000400401007387 */ /* 0x000fe80000100a00 */
[----:B------:R0:W-:Y:S01]  /*7a020*/  STL.64 [R1+0x48], R6 ;  /* 0x0000480601007387 */ /* 0x0001e20000100a00 */
[C---:B------:R-:W-:Y:S06]  /*7a030*/  HMMA.16816.F32 R20, R32.reuse, R18, R20 ;  /* 0x000000122014723c */ /* 0x040fec0000001814 */
[C---:B0-----:R-:W-:Y:S06]  /*7a040*/  HMMA.16816.F32 R4, R32.reuse, R24, R28 ;  /* 0x000000182004723c */ /* 0x041fec000000181c */
[----:B------:R-:W-:Y:S01]  /*7a050*/  HMMA.16816.F32 R12, R32, R2, R12 ;  /* 0x00000002200c723c */ /* 0x000fe2000000180c */
[----:B------:R-:W-:Y:S04]  /*7a060*/  STL [R1+0x2c], R25 ;  /* 0x00002c1901007387 */ /* 0x000fe80000100800 */
[----:B------:R-:W-:Y:S01]  /*7a070*/  STL [R1+0x18], R18 ;  /* 0x0000181201007387 */ /* 0x000fe20000100800 */
[----:B------:R-:W-:-:S02]  /*7a080*/  IMAD.MOV.U32 R50, RZ, RZ, R2 ;  /* 0x000000ffff327224 */ /* 0x000fc400078e0002 */
[----:B------:R-:W-:-:S09]  /*7a090*/  IMAD.MOV.U32 R0, RZ, RZ, R3 ;  /* 0x000000ffff007224 */ /* 0x000fd200078e0003 */
[----:B------:R0:W-:Y:S04]  /*7a0a0*/  STL.64 [R1+0xa0], R4 ;  /* 0x0000a00401007387 */ /* 0x0001e80000100a00 */
[----:B------:R-:W-:Y:S04]  /*7a0b0*/  STL.64 [R1+0xa8], R6 ;  /* 0x0000a80601007387 */ /* 0x000fe80000100a00 */
[----:B------:R-:W-:Y:S04]  /*7a0c0*/  STL [R1+0x1c], R19 ;  /* 0x00001c1301007387 */ /* 0x000fe80000100800 */
[----:B------:R2:W-:Y:S01]  /*7a0d0*/  STL [R1+0x10], R2 ;  /* 0x0000100201007387 */ /* 0x0005e20000100800 */
[----:B0-----:R-:W-:-:S02]  /*7a0e0*/  F2FP.F16.E4M3.UNPACK_B R4, R16 ;  /* 0x00000010ff04723e */ /* 0x001fc400020006ff */
[----:B------:R-:W-:Y:S01]  /*7a0f0*/  F2FP.F16.E4M3.UNPACK_B R5, R17 ;  /* 0x00000011ff05723e */ /* 0x000fe200020006ff */
[----:B------:R-:W-:Y:S04]  /*7a100*/  STL.64 [R1+0xf0], R20 ;  /* 0x0000f01401007387 */ /* 0x000fe80000100a00 */
[----:B------:R-:W-:Y:S01]  /*7a110*/  STL.64 [R1+0xf8], R22 ;  /* 0x0000f81601007387 */ /* 0x000fe20000100a00 */
[----:B--2---:R-:W-:-:S03]  /*7a120*/  F2FP.F16.E4M3.UNPACK_B R2, R54 ;  /* 0x00000036ff02723e */ /* 0x004fc600020006ff */
[----:B------:R0:W-:Y:S01]  /*7a130*/  STL [R1+0x14], R3 ;  /* 0x0000140301007387 */ /* 0x0001e20000100800 */
[----:B------:R-:W-:Y:S06]  /*7a140*/  HMMA.16816.F32 R8, R32, R4, R8 ;  /* 0x000000042008723c */ /* 0x000fec0000001808 */
[----:B------:R-:W-:Y:S01]  /*7a150*/  IMAD.MOV.U32 R52, RZ, RZ, R4 ;  /* 0x000000ffff347224 */ /* 0x000fe200078e0004 */
[----:B------:R-:W-:Y:S01]  /*7a160*/  STL.64 [R1+0x140], R12 ;  /* 0x0001400c01007387 */ /* 0x000fe20000100a00 */
[----:B0-----:R-:W-:-:S03]  /*7a170*/  F2FP.F16.E4M3.UNPACK_B R3, R55 ;  /* 0x00000037ff03723e */ /* 0x001fc600020006ff */
[----:B------:R-:W-:Y:S01]  /*7a180*/  STL.64 [R1+0x148], R14 ;  /* 0x0001480e01007387 */ /* 0x000fe20000100a00 */
[----:B------:R-:W-:-:S03]  /*7a190*/  IMAD.MOV.U32 R51, RZ, RZ, R5 ;  /* 0x000000ffff337224 */ /* 0x000fc600078e0005 */
[----:B------:R0:W-:Y:S02]  /*7a1a0*/  STL.64 [R1+0x8], R4 ;  /* 0x0000080401007387 */ /* 0x0001e40000100a00 */
[----:B0-----:R-:W-:Y:S02]  /*7a1b0*/  HMMA.16816.F32 R4, R32, R2, R56 ;  /* 0x000000022004723c */ /* 0x001fe40000001838 */
[----:B------:R-:W-:Y:S04]  /*7a1c0*/  STL [R1+0x5878], R50 ;  /* 0x0058783201007387 */ /* 0x000fe80000100800 */
[----:B------:R-:W-:Y:S04]  /*7a1d0*/  STL.64 [R1+0x470], R8 ;  /* 0x0004700801007387 */ /* 0x000fe80000100a00 */
[----:B------:R-:W-:Y:S04]  /*7a1e0*/  STL.64 [R1+0x478], R10 ;  /* 0x0004780a01007387 */ /* 0x000fe80000100a00 */
[----:B------:R-:W-:Y:S09]  /*7a1f0*/  STL.64 [R1], R2 ;  /* 0x0000000201007387 */ /* 0x000ff20000100a00 */
[----:B------:R0:W-:Y:S04]  /*7a200*/  STL.64 [R1+0x480], R4 ;  /* 0x0004800401007387 */ /* 0x0001e80000100a00 */
[----:B------:R1:W-:Y:S04]  /*7a210*/  STL.64 [R1+0x488], R6 ;  /* 0x0004880601007387 */ /* 0x0003e80000100a00 */
        /* <DEDUP_REMOVED lines=16> */
[----:B------:R-:W3:Y:S04]  /*7a320*/  LDL R58, [R1+0xce8] ;  /* 0x000ce800013a7983 */ /* 0x000ee80000100800 */
[----:B------:R-:W4:Y:S04]  /*7a330*/  LDL R59, [R1+0xcec] ;  /* 0x000cec00013b7983 */ /* 0x000f280000100800 */
[----:B------:R-:W4:Y:S04]  /*7a340*/  LDL.LU R44, [R1+0x990] ;  /* 0x00099000012c7983 */ /* 0x000f280000300800 */
[----:B------:R-:W4:Y:S04]  /*7a350*/  LDL.LU R45, [R1+0x994] ;  /* 0x00099400012d7983 */ /* 0x000f280000300800 */
[----:B------:R-:W4:Y:S04]  /*7a360*/  LDL.LU R46, [R1+0x998] ;  /* 0x00099800012e7983 */ /* 0x000f280000300800 */
[----:B------:R-:W4:Y:S04]  /*7a370*/  LDL.LU R47, [R1+0x99c] ;  /* 0x00099c00012f7983 */ /* 0x000f280000300800 */
[----:B------:R-:W4:Y:S04]  /*7a380*/  LDL R56, [R1+0xc98] ;  /* 0x000c980001387983 */ /* 0x000f280000100800 */
[----:B------:R-:W4:Y:S04]  /*7a390*/  LDL R57, [R1+0xc9c] ;  /* 0x000c9c0001397983 */ /* 0x000f280000100800 */
[----:B------:R-:W4:Y:S04]  /*7a3a0*/  LDL R54, [R1+0xcb8] ;  /* 0x000cb80001367983 */ /* 0x000f280000100800 */
[----:B------:R-:W4:Y:S04]  /*7a3b0*/  LDL R55, [R1+0xcbc] ;  /* 0x000cbc0001377983 */ /* 0x000f280000100800 */
[----:B------:R-:W4:Y:S04]  /*7a3c0*/  LDL.LU R36, [R1+0x9d0] ;  /* 0x0009d00001247983 */ /* 0x000f280000300800 */
[----:B------:R-:W4:Y:S04]  /*7a3d0*/  LDL.LU R37, [R1+0x9d4] ;  /* 0x0009d40001257983 */ /* 0x000f280000300800 */
[----:B------:R-:W4:Y:S04]  /*7a3e0*/  LDL.LU R38, [R1+0x9d8] ;  /* 0x0009d80001267983 */ /* 0x000f280000300800 */
[----:B------:R-:W4:Y:S01]  /*7a3f0*/  LDL.LU R39, [R1+0x9dc] ;  /* 0x0009dc0001277983 */ /* 0x000f220000300800 */
[----:B------:R-:W-:-:S02]  /*7a400*/  IMAD.MOV.U32 R50, RZ, RZ, R2 ;  /* 0x000000ffff327224 */ /* 0x000fc400078e0002 */
[----:B------:R-:W-:Y:S01]  /*7a410*/  IMAD.MOV.U32 R53, RZ, RZ, R3 ;  /* 0x000000ffff357224 */ /* 0x000fe200078e0003 */
[----:B------:R-:W4:Y:S04]  /*7a420*/  LDL R2, [R1+0xcd8] ;  /* 0x000cd80001027983 */ /* 0x000f280000100800 */
[----:B------:R-:W4:Y:S04]  /*7a430*/  LDL R3, [R1+0xcdc] ;  /* 0x000cdc0001037983 */ /* 0x000f280000100800 */
[----:B------:R-:W4:Y:S04]  /*7a440*/  LDL R8, [R1+0xd08] ;  /* 0x000d080001087983 */ /* 0x000f280000100800 */
        /* <DEDUP_REMOVED lines=13> */
[----:B------:R-:W-:-:S02]  /*7a520*/  F2FP.F16.E4M3.UNPACK_B R60, R60 ;  /* 0x0000003cff3c723e */ /* 0x000fc400020006ff */
[----:B------:R-:W-:Y:S01]  /*7a530*/  F2FP.F16.E4M3.UNPACK_B R61, R61 ;  /* 0x0000003dff3d723e */ /* 0x000fe200020006ff */
[----:B------:R-:W4:Y:S04]  /*7a540*/  LDL R14, [R1+0xd38] ;  /* 0x000d3800010e7983 */ /* 0x000f280000100800 */
[----:B------:R-:W4:Y:S04]  /*7a550*/  LDL R15, [R1+0xd3c] ;  /* 0x000d3c00010f7983 */ /* 0x000f280000100800 */
[----:B------:R-:W-:Y:S04]  /*7a560*/  STL.64 [R1+0x5890], R50 ;  /* 0x0058903201007387 */ /* 0x000fe80000100a00 */
[----:B------:R-:W-:Y:S01]  /*7a570*/  STL [R1+0x5850], R61 ;  /* 0x0058503d01007387 */ /* 0x000fe20000100800 */
[----:B--2---:R-:W-:Y:S01]  /*7a580*/  HMMA.16816.F32 R4, R32, R60, R4 ;  /* 0x0000003c2004723c */ /* 0x004fe20000001804 */
[----:B---3--:R-:W-:-:S02]  /*7a590*/  F2FP.F16.E4M3.UNPACK_B R58, R58 ;  /* 0x0000003aff3a723e */ /* 0x008fc400020006ff */
[----:B----4-:R-:W-:-:S15]  /*7a5a0*/  F2FP.F16.E4M3.UNPACK_B R59, R59 ;  /* 0x0000003bff3b723e */ /* 0x010fde00020006ff */
[----:B------:R-:W-:-:S05]  /*7a5b0*/  NOP ;  /* 0x0000000000007918 */ /* 0x000fca0000000000 */
[----:B------:R-:W-:Y:S04]  /*7a5c0*/  STL.64 [R1+0x4a0], R4 ;  /* 0x0004a00401007387 */ /* 0x000fe80000100a00 */
[----:B------:R0:W-:Y:S02]  /*7a5d0*/  STL.64 [R1+0x4a8], R6 ;  /* 0x0004a80601007387 */ /* 0x0001e40000100a00 */
[----:B0-----:R-:W-:Y:S01]  /*7a5e0*/  HMMA.16816.F32 R4, R32, R58, R44 ;  /* 0x0000003a2004723c */ /* 0x001fe2000000182c */
[----:B------:R-:W-:Y:S02]  /*7a5f0*/  F2FP.F16.E4M3.UNPACK_B R56, R56 ;  /* 0x00000038ff38723e */ /* 0x000fe400020006ff */
[----:B------:R-:W-:-:S15]  /*7a600*/  F2FP.F16.E4M3.UNPACK_B R57, R57 ;  /* 0x00000039ff39723e */ /* 0x000fde00020006ff */
[----:B------:R-:W-:-:S05]  /*7a610*/  NOP ;  /* 0x0000000000007918 */ /* 0x000fca0000000000 */
[----:B------:R-:W-:Y:S04]  /*7a620*/  STL.64 [R1+0x4b0], R4 ;  /* 0x0004b00401007387 */ /* 0x000fe80000100a00 */
[----:B------:R0:W-:Y:S02]  /*7a630*/  STL.64 [R1+0x4b8], R6 ;  /* 0x0004b80601007387 */ /* 0x0001e40000100a00 */
[----:B0-----:R-:W-:Y:S01]  /*7a640*/  HMMA.16816.F32 R4, R32, R56, R40 ;  /* 0x000000382004723c */ /* 0x001fe20000001828 */
[----:B------:R-:W-:Y:S02]  /*7a650*/  F2FP.F16.E4M3.UNPACK_B R54, R54 ;  /* 0x00000036ff36723e */ /* 0x000fe400020006ff */
[----:B------:R-:W-:Y:S01]  /*7a660*/  F2FP.F16.E4M3.UNPACK_B R55, R55 ;  /* 0x00000037ff37723e */ /* 0x000fe200020006ff */
[----:B------:R-:W-:Y:S04]  /*7a670*/  STL.64 [R1+0x5838], R58 ;  /* 0x0058383a01007387 */ /* 0x000fe80000100a00 */
[----:B------:R-:W-:-:S15]  /*7a680*/  STL.64 [R1+0x5830], R56 ;  /* 0x0058303801007387 */ /* 0x000fde0000100a00 */
[----:B------:R-:W-:Y:S04]  /*7a690*/  STL.64 [R1+0x4c0], R4 ;  /* 0x0004c00401007387 */ /* 0x000fe80000100a00 */
[----:B------:R0:W-:Y:S02]  /*7a6a0*/  STL.64 [R1+0x4c8], R6 ;  /* 0x0004c80601007387 */ /* 0x0001e40000100a00 */
[----:B0-----:R-:W-:Y:S01]  /*7a6b0*/  HMMA.16816.F32 R4, R32, R54, R36 ;  /* 0x000000362004723c */ /* 0x001fe20000001824 */
[----:B------:R-:W-:Y:S02]  /*7a6c0*/  F2FP.F16.E4M3.UNPACK_B R2, R2 ;  /* 0x00000002ff02723e */ /* 0x000fe400020006ff */
[----:B------:R-:W-:-:S03]  /*7a6d0*/  F2FP.F16.E4M3.UNPACK_B R3, R3 ;  /* 0x00000003ff03723e */ /* 0x000fc600020006ff */
[----:B------:R-:W-:Y:S04]  /*7a6e0*/  STL.64 [R1+0x5888], R54 ;  /* 0x0058883601007387 */ /* 0x000fe80000100a00 */
[----:B------:R-:W-:-:S13]  /*7a6f0*/  STL.64 [R1+0x5880], R52 ;  /* 0x0058803401007387 */ /* 0x000fda0000100a00 */
        /* <DEDUP_REMOVED lines=29> */
[----:B0-----:R-:W3:Y:S04]  /*7a8d0*/  LDL.LU R4, [R1+0xad0] ;  /* 0x000ad00001047983 */ /* 0x001ee80000300800 */
[----:B------:R-:W3:Y:S04]  /*7a8e0*/  LDL.LU R5, [R1+0xad4] ;  /* 0x000ad40001057983 */ /* 0x000ee80000300800 */
[----:B-1----:R-:W3:Y:S04]  /*7a8f0*/  LDL.LU R6, [R1+0xad8] ;  /* 0x000ad80001067983 */ /* 0x002ee80000300800 */
        /* <DEDUP_REMOVED lines=42> */
[----:B------:R-:W4:Y:S02]  /*7aba0*/  LDL R31, [R1+0xdbc] ;  /* 0x000dbc00011f7983 */ /* 0x000f240000100800 */
[----:B--2---:R-:W-:Y:S01]  /*7abb0*/  HMMA.16816.F32 R48, R32, R14, R48 ;  /* 0x0000000e2030723c */ /* 0x004fe20000001830 */
[----:B---3--:R-:W-:Y:S02]  /*7abc0*/  F2FP.F16.E4M3.UNPACK_B R16, R16 ;  /* 0x00000010ff10723e */ /* 0x008fe400020006ff */
[----:B----4-:R-:W-:-:S07]  /*7abd0*/  F2FP.F16.E4M3.UNPACK_B R17, R17 ;  /* 0x00000011ff11723e */ /* 0x010fce00020006ff */
[----:B------:R-:W-:-:S13]  /*7abe0*/  HMMA.16816.F32 R8, R32, R16, R8 ;  /* 0x000000102008723c */ /* 0x000fda0000001808 */
[----:B------:R-:W-:Y:S01]  /*7abf0*/  STL.64 [R1+0x560], R48 ;  /* 0x0005603001007387 */ /* 0x000fe20000100a00 */
[----:B------:R-:W-:-:S03]  /*7ac00*/  F2FP.F16.E4M3.UNPACK_B R18, R18 ;  /* 0x00000012ff12723e */ /* 0x000fc600020006ff */
[----:B------:R0:W-:Y:S01]  /*7ac10*/  STL.64 [R1+0x568], R50 ;  /* 0x0005683201007387 */ /* 0x0001e20000100a00 */
[----:B------:R-:W-:-:S03]  /*7ac20*/  F2FP.F16.E4M3.UNPACK_B R19, R19 ;  /* 0x00000013ff13723e */ /* 0x000fc600020006ff */
[----:B0-----:R-:W2:Y:S04]  /*7ac30*/  LDL.LU.64 R50, [R1+0x5890] ;  /* 0x0058900001327983 */ /* 0x001ea80000300a00 */
[----:B------:R-:W-:Y:S04]  /*7ac40*/  STL.64 [R1+0x57f8], R14 ;  /* 0x0057f80e01007387 */ /* 0x000fe80000100a00 */
[----:B------:R-:W-:Y:S04]  /*7ac50*/  STL.64 [R1+0x57f0], R12 ;  /* 0x0057f00c01007387 */ /* 0x000fe80000100a00 */
[----:B------:R-:W-:Y:S04]  /*7ac60*/  STL.64 [R1+0x580], R8 ;  /* 0x0005800801007387 */ /* 0x000fe80000100a00 */
[----:B------:R0:W-:Y:S02]  /*7ac70*/  STL.64 [R1+0x588], R10 ;  /* 0x0005880a01007387 */ /* 0x0001e40000100a00 */
[----:B0-----:R-:W-:Y:S01]  /*7ac80*/  HMMA.16816.F32 R8, R32, R18, R52 ;  /* 0x000000122008723c */ /* 0x001fe20000001834 */
[----:B------:R-:W-:-:S02]  /*7ac90*/  F2FP.F16.E4M3.UNPACK_B R20, R20 ;  /* 0x00000014ff14723e */ /* 0x000fc400020006ff */
[----:B------:R-:W-:-:S03]  /*7aca0*/  F2FP.F16.E4M3.UNPACK_B R21, R21 ;  /* 0x00000015ff15723e */ /* 0x000fc600020006ff */
[----:B------:R-:W-:Y:S01]  /*7acb0*/  STL.64 [R1+0x57d8], R18 ;  /* 0x0057d81201007387 */ /* 0x000fe20000100a00 */
[----:B------:R-:W-:Y:S02]  /*7acc0*/  F2FP.F16.E4M3.UNPACK_B R22, R22 ;  /* 0x00000016ff16723e */ /* 0x000fe400020006ff */
[----:B------:R-:W-:Y:S01]  /*7acd0*/  F2FP.F16.E4M3.UNPACK_B R23, R23 ;  /* 0x00000017ff17723e */ /* 0x000fe200020006ff */
[----:B------:R-:W-:Y:S06]  /*7ace0*/  STL.64 [R1+0x57d0], R16 ;  /* 0x0057d01001007387 */ /* 0x000fec0000100a00 */
[C---:B------:R-:W-:Y:S07]  /*7acf0*/  HMMA.16816.F32 R4, R32.reuse, R22, R4 ;  /* 0x000000162004723c */ /* 0x040fee0000001804 */
[----:B------:R-:W-:Y:S04]  /*7ad00*/  STL.64 [R1+0x5b0], R8 ;  /* 0x0005b00801007387 */ /* 0x000fe80000100a00 */
[----:B------:R0:W-:Y:S02]  /*7ad10*/  STL.64 [R1+0x5b8], R10 ;  /* 0x0005b80a01007387 */ /* 0x0001e40000100a00 */
[----:B0-----:R-:W-:Y:S01]  /*7ad20*/  HMMA.16816.F32 R8, R32, R20, R56 ;  /* 0x000000142008723c */ /* 0x001fe20000001838 */
[----:B------:R-:W-:-:S02]  /*7ad30*/  F2FP.F16.E4M3.UNPACK_B R24, R24 ;  /* 0x00000018ff18723e */ /* 0x000fc400020006ff */
[----:B------:R-:W-:-:S15]  /*7ad40*/  F2FP.F16.E4M3.UNPACK_B R25, R25 ;  /* 0x00000019ff19723e */ /* 0x000fde00020006ff */
[----:B------:R-:W-:-:S05]  /*7ad50*/  NOP ;  /* 0x0000000000007918 */ /* 0x000fca0000000000 */
[----:B------:R-:W-:Y:S04]  /*7ad60*/  STL.64 [R1+0x5f0], R8 ;  /* 0x0005f00801007387 */ /* 0x000fe80000100a00 */
[----:B------:R-:W-:Y:S04]  /*7ad70*/  STL.64 [R1+0x5f8], R10 ;  /* 0x0005f80a01007387 */ /* 0x000fe80000100a00 */
[----:B------:R-:W-:Y:S04]  /*7ad80*/  STL.64 [R1+0x57b8], R22 ;  /* 0x0057b81601007387 */ /* 0x000fe80000100a00 */
[----:B------:R-:W-:Y:S04]  /*7ad90*/  STL.64 [R1+0x57b0], R20 ;  /* 0x0057b01401007387 */ /* 0x000fe80000100a00 */
[----:B------:R-:W-:Y:S04]  /*7ada0*/  STL.64 [R1+0x620], R4 ;  /* 0x0006200401007387 */ /* 0x000fe80000100a00 */
[----:B------:R0:W-:Y:S02]  /*7adb0*/  STL.64 [R1+0x628], R6 ;  /* 0x0006280601007387 */ /* 0x0001e40000100a00 */
[----:B0-----:R-:W-:Y:S01]  /*7adc0*/  HMMA.16816.F32 R4, R32, R24, R44 ;  /* 0x000000182004723c */ /* 0x001fe2000000182c */
[----:B------:R-:W-:-:S02]  /*7add0*/  F2FP.F16.E4M3.UNPACK_B R26, R26 ;  /* 0x0000001aff1a723e */ /* 0x000fc400020006ff */
        /* <DEDUP_REMOVED lines=29> */
[----:B------:R-:W2:Y:S04]  /*7afb0*/  LDL.LU R52, [R1+0xb40] ;  /* 0x000b400001347983 */ /* 0x000ea80000300800 */
[----:B------:R-:W2:Y:S04]  /*7afc0*/  LDL.LU R53, [R1+0xb44] ;  /* 0x000b440001357983 */ /* 0x000ea80000300800 */
[----:B------:R-:W2:Y:S04]  /*7afd0*/  LDL.LU R54, [R1+0xb48] ;  /* 0x000b480001367983 */ /* 0x000ea80000300800 */
[----:B------:R-:W2:Y:S01]  /*7afe0*/  LDL.LU R55, [R1+0xb4c] ;  /* 0x000b4c0001377983 */ /* 0x000ea20000300800 */
[----:B------:R-:W-:-:S02]  /*7aff0*/  F2FP.F16.E4M3.UNPACK_B R30, R30 ;  /* 0x0000001eff1e723e */ /* 0x000fc400020006ff */
[----:B------:R-:W-:Y:S01]  /*7b000*/  F2FP.F16.E4M3.UNPACK_B R31, R31 ;  /* 0x0000001fff1f723e */ /* 0x000fe200020006ff */
        /* <DEDUP_REMOVED lines=18> */
[----:B------:R-:W4:Y:S04]  /*7b130*/  LDL.LU R9, [R1+0x186c] ;  /* 0x00186c0001097983 */ /* 0x000f280000300800 */
[----:B0-----:R-:W4:Y:S04]  /*7b140*/  LDL.LU R4, [R1+0x1868] ;  /* 0x0018680001047983 */ /* 0x001f280000300800 */
[----:B------:R-:W4:Y:S04]  /*7b150*/  LDL.LU R10, [R1+0x1874] ;  /* 0x00187400010a7983 */ /* 0x000f280000300800 */
[----:B------:R-:W4:Y:S04]  /*7b160*/  LDL.LU R5, [R1+0x1870] ;  /* 0x0018700001057983 */ /* 0x000f280000300800 */
[----:B------:R-:W4:Y:S04]  /*7b170*/  LDL.LU R11, [R1+0x187c] ;  /* 0x00187c00010b7983 */ /* 0x000f280000300800 */
[----:B-1----:R-:W4:Y:S04]  /*7b180*/  LDL.LU R6, [R1+0x1878] ;  /* 0x0018780001067983 */ /* 0x002f280000300800 */
[----:B------:R-:W4:Y:S04]  /*7b190*/  LDL R48, [R1+0xe28] ;  /* 0x000e280001307983 */ /* 0x000f280000100800 */
[----:B------:R-:W4:Y:S04]  /*7b1a0*/  LDL R49, [R1+0xe2c] ;  /* 0x000e2c0001317983 */ /* 0x000f280000100800 */
        /* <DEDUP_REMOVED lines=9> */
[----:B------:R0:W-:Y:S04]  /*7b240*/  STL.64 [R1+0x57e0], R28 ;  /* 0x0057e01c01007387 */ /* 0x0001e80000100a00 */
[----:B0-----:R-:W2:Y:S04]  /*7b250*/  LDL.LU R28, [R1+0xb60] ;  /* 0x000b6000011c7983 */ /* 0x001ea80000300800 */
[----:B------:R-:W2:Y:S04]  /*7b260*/  LDL.LU R29, [R1+0xb64] ;  /* 0x000b6400011d7983 */ /* 0x000ea80000300800 */
[----:B------:R-:W2:Y:S04]  /*7b270*/  LDL.LU R30, [R1+0xb68] ;  /* 0x000b6800011e7983 */ /* 0x000ea80000300800 */
[----:B------:R-:W2:Y:S01]  /*7b280*/  LDL.LU R31, [R1+0xb6c] ;  /* 0x000b6c00011f7983 */ /* 0x000ea20000300800 */
[----:B---3--:R-:W-:-:S02]  /*7b290*/  F2FP.F16.E4M3.UNPACK_B R36, R36 ;  /* 0x00000024ff24723e */ /* 0x008fc400020006ff */
[----:B----4-:R-:W-:Y:S02]  /*7b2a0*/  F2FP.F16.E4M3.UNPACK_B R37, R37 ;  /* 0x00000025ff25723e */ /* 0x010fe400020006ff */
[----:B------:R-:W-:Y:S02]  /*7b2b0*/  F2FP.F16.E4M3.UNPACK_B R38, R38 ;  /* 0x00000026ff26723e */ /* 0x000fe400020006ff */
[----:B------:R-:W-:Y:S02]  /*7b2c0*/  F2FP.F16.E4M3.UNPACK_B R39, R39 ;  /* 0x00000027ff27723e */ /* 0x000fe400020006ff */
[----:B------:R-:W-:Y:S02]  /*7b2d0*/  F2FP.F16.E4M3.UNPACK_B R40, R40 ;  /* 0x00000028ff28723e */ /* 0x000fe400020006ff */
[----:B------:R-:W-:Y:S02]  /*7b2e0*/  F2FP.F16.E4M3.UNPACK_B R41, R41 ;  /* 0x00000029ff29723e */ /* 0x000fe400020006ff */
[----:B------:R-:W-:Y:S01]  /*7b2f0*/  F2FP.F16.E4M3.UNPACK_B R42, R42 ;  /* 0x0000002aff2a723e */ /* 0x000fe200020006ff */
[----:B------:R-:W-:Y:S01]  /*7b300*/  HMMA.16816.F32 R24, R32, R38, R24 ;  /* 0x000000262018723c */ /* 0x000fe20000001818 */
[----:B------:R-:W-:-:S02]  /*7b310*/  F2FP.F16.E4M3.UNPACK_B R43, R43 ;  /* 0x0000002bff2b723e */ /* 0x000fc400020006ff */
[----:B------:R-:W-:Y:S02]  /*7b320*/  F2FP.F16.E4M3.UNPACK_B R44, R44 ;  /* 0x0000002cff2c723e */ /* 0x000fe400020006ff */
[----:B------:R-:W-:Y:S01]  /*7b330*/  F2FP.F16.E4M3.UNPACK_B R45, R45 ;  /* 0x0000002dff2d723e */ /* 0x000fe200020006ff */
[----:B------:R-:W-:Y:S01]  /*7b340*/  HMMA.16816.F32 R20, R32, R40, R20 ;  /* 0x000000282014723c */ /* 0x000fe20000001814 */
[----:B------:R-:W-:Y:S02]  /*7b350*/  F2FP.F16.E4M3.UNPACK_B R46, R46 ;  /* 0x0000002eff2e723e */ /* 0x000fe400020006ff */
[----:B------:R-:W-:-:S03]  /*7b360*/  F2FP.F16.E4M3.UNPACK_B R47, R47 ;  /* 0x0000002fff2f723e */ /* 0x000fc600020006ff */
[----:B------:R-:W-:Y:S01]  /*7b370*/  HMMA.16816.F32 R16, R32, R42, R16 ;  /* 0x0000002a2010723c */ /* 0x000fe20000001810 */
[----:B------:R-:W-:Y:S02]  /*7b380*/  IMAD R4, R4, 0x100, R9 ;  /* 0x0000010004047824 */ /* 0x000fe400078e0209 */
[----:B------:R-:W-:-:S03]  /*7b390*/  IMAD R5, R5, 0x100, R10 ;  /* 0x0000010005057824 */ /* 0x000fc600078e020a */
[----:B------:R-:W-:Y:S01]  /*7b3a0*/  HMMA.16816.F32 R12, R32, R44, R12 ;  /* 0x0000002c200c723c */ /* 0x000fe2000000180c */
[----:B------:R-:W-:-:S05]  /*7b3b0*/  IMAD R6, R6, 0x100, R11 ;  /* 0x0000010006067824 */ /* 0x000fca00078e020b */
[C---:B------:R-:W-:Y:S06]  /*7b3c0*/  HMMA.16816.F32 R8, R32.reuse, R46, R56 ;  /* 0x0000002e2008723c */ /* 0x040fec0000001838 */
[----:B--2---:R-:W-:-:S15]  /*7b3d0*/  HMMA.16816.F32 R28, R32, R36, R28 ;  /* 0x00000024201c723c */ /* 0x004fde000000181c */
        /* <DEDUP_REMOVED lines=14> */
[----:B------:R1:W-:Y:S04]  /*7b4c0*/  STL.64 [R1+0x818], R14 ;  /* 0x0008180e01007387 */ /* 0x0003e80000100a00 */
[----:B------:R-:W-:Y:S04]  /*7b4d0*/  STL.64 [R1+0x5788], R46 ;  /* 0x0057882e01007387 */ /* 0x000fe80000100a00 */
[----:B------:R2:W-:Y:S04]  /*7b4e0*/  STL.64 [R1+0x5780], R44 ;  /* 0x0057802c01007387 */ /* 0x0005e80000100a00 */
[----:B------:R-:W-:Y:S04]  /*7b4f0*/  STL.64 [R1+0x850], R8 ;  /* 0x0008500801007387 */ /* 0x000fe80000100a00 */
[----:B------:R-:W-:Y:S04]  /*7b500*/  STL.64 [R1+0x858], R10 ;  /* 0x0008580a01007387 */ /* 0x000fe80000100a00 */
[----:B0-----:R-:W3:Y:S04]  /*7b510*/  LDL.LU R12, [R1+0xb20] ;  /* 0x000b2000010c7983 */ /* 0x001ee80000300800 */
[----:B------:R-:W3:Y:S04]  /*7b520*/  LDL.LU R13, [R1+0xb24] ;  /* 0x000b2400010d7983 */ /* 0x000ee80000300800 */
[----:B-1----:R-:W4:Y:S04]  /*7b530*/  LDL.LU R14, [R1+0xb28] ;  /* 0x000b2800010e7983 */ /* 0x002f280000300800 */
[----:B------:R-:W4:Y:S04]  /*7b540*/  LDL.LU R15, [R1+0xb2c] ;  /* 0x000b2c00010f7983 */ /* 0x000f280000300800 */
[----:B----4-:R-:W-:Y:S04]  /*7b550*/  STL.64 [R1+0x5848], R14 ;  /* 0x0058480e01007387 */ /* 0x010fe80000100a00 */
[----:B---3--:R-:W-:Y:S04]  /*7b560*/  STL.64 [R1+0x5840], R12 ;  /* 0x0058400c01007387 */ /* 0x008fe80000100a00 */
[----:B------:R-:W3:Y:S04]  /*7b570*/  LDL.LU R16, [R1+0xb50] ;  /* 0x000b500001107983 */ /* 0x000ee80000300800 */
[----:B------:R-:W3:Y:S04]  /*7b580*/  LDL.LU R17, [R1+0xb54] ;  /* 0x000b540001117983 */ /* 0x000ee80000300800 */
[----:B------:R-:W4:Y:S04]  /*7b590*/  LDL.LU R18, [R1+0xb58] ;  /* 0x000b580001127983 */ /* 0x000f280000300800 */
[----:B------:R-:W4:Y:S01]  /*7b5a0*/  LDL.LU R19, [R1+0xb5c] ;  /* 0x000b5c0001137983 */ /* 0x000f220000300800 */
[----:B------:R-:W-:-:S02]  /*7b5b0*/  IMAD.MOV.U32 R22, RZ, RZ, R50 ;  /* 0x000000ffff167224 */ /* 0x000fc400078e0032 */
[----:B------:R-:W-:Y:S02]  /*7b5c0*/  IMAD.MOV.U32 R23, RZ, RZ, R53 ;  /* 0x000000ffff177224 */ /* 0x000fe400078e0035 */
[----:B------:R-:W-:Y:S02]  /*7b5d0*/  IMAD.MOV.U32 R20, RZ, RZ, R52 ;  /* 0x000000ffff147224 */ /* 0x000fe400078e0034 */
[----:B------:R-:W-:Y:S01]  /*7b5e0*/  IMAD.MOV.U32 R21, RZ, RZ, R51 ;  /* 0x000000ffff157224 */ /* 0x000fe200078e0033 */
[----:B----4-:R-:W-:Y:S04]  /*7b5f0*/  STL.64 [R1+0x5860], R18 ;  /* 0x0058601201007387 */ /* 0x010fe80000100a00 */
[----:B---3--:R-:W-:Y:S04]  /*7b600*/  STL.64 [R1+0x5858], R16 ;  /* 0x0058581001007387 */ /* 0x008fe80000100a00 */
[----:B------:R-:W3:Y:S04]  /*7b610*/  LDL.LU R50, [R1+0x5878] ;  /* 0x0058780001327983 */ /* 0x000ee80000300800 */
[----:B------:R-:W-:Y:S04]  /*7b620*/  STL.64 [R1+0x5870], R22 ;  /* 0x0058701601007387 */ /* 0x000fe80000100a00 */
[----:B------:R0:W-:Y:S04]  /*7b630*/  STL.64 [R1+0x5868], R20 ;  /* 0x0058681401007387 */ /* 0x0001e80000100a00 */
        /* <DEDUP_REMOVED lines=8> */
[----:B0-----:R-:W4:Y:S04]  /*7b6c0*/  LDL.LU R20, [R1+0xc30] ;  /* 0x000c300001147983 */ /* 0x001f280000300800 */
[----:B------:R-:W4:Y:S04]  /*7b6d0*/  LDL.LU R21, [R1+0xc34] ;  /* 0x000c340001157983 */ /* 0x000f280000300800 */
[----:B------:R-:W4:Y:S04]  /*7b6e0*/  LDL.LU R22, [R1+0xc38] ;  /* 0x000c380001167983 */ /* 0x000f280000300800 */
[----:B------:R-:W4:Y:S04]  /*7b6f0*/  LDL.LU R23, [R1+0xc3c] ;  /* 0x000c3c0001177983 */ /* 0x000f280000300800 */
[----:B------:R-:W2:Y:S01]  /*7b700*/  LDL R51, [R1+0xe3c] ;  /* 0x000e3c0001337983 */ /* 0x000ea20000100800 */
[----:B------:R-:W-:-:S02]  /*7b710*/  IMAD R7, R7, 0x100, R61 ;  /* 0x0000010007077824 */ /* 0x000fc400078e023d */
[----:B------:R-:W-:Y:S02]  /*7b720*/  IMAD.MOV.U32 R39, RZ, RZ, R0 ;  /* 0x000000ffff277224 */ /* 0x000fe400078e0000 */
[----:B---3--:R-:W-:Y:S02]  /*7b730*/  IMAD.MOV.U32 R38, RZ, RZ, R50 ;  /* 0x000000ffff267224 */ /* 0x008fe400078e0032 */
        /* <DEDUP_REMOVED lines=17> */
[----:B------:R-:W-:-:S02]  /*7b850*/  F2FP.F16.E4M3.UNPACK_B R48, R48 ;  /* 0x00000030ff30723e */ /* 0x000fc400020006ff */
[----:B------:R-:W-:Y:S01]  /*7b860*/  F2FP.F16.E4M3.UNPACK_B R49, R49 ;  /* 0x00000031ff31723e */ /* 0x000fe200020006ff */
[----:B------:R-:W3:Y:S01]  /*7b870*/  LDL.64 R36, [R1+0x18] ;  /* 0x0000180001247983 */ /* 0x000ee20000100a00 */
[----:B--2---:R-:W-:-:S03]  /*7b880*/  F2FP.F16.E4M3.UNPACK_B R51, R51 ;  /* 0x00000033ff33723e */ /* 0x004fc600020006ff */
[----:B------:R-:W2:Y:S02]  /*7b890*/  LDL.LU R40, [R1+0xbc0] ;  /* 0x000bc00001287983 */ /* 0x000ea40000300800 */
[----:B----4-:R-:W-:Y:S02]  /*7b8a0*/  HMMA.16816.F32 R20, R32, R48, R20 ;  /* 0x000000302014723c */ /* 0x010fe40000001814 */
[----:B------:R-:W2:Y:S04]  /*7b8b0*/  LDL.LU R41, [R1+0xbc4] ;  /* 0x000bc40001297983 */ /* 0x000ea80000300800 */
[----:B------:R-:W2:Y:S04]  /*7b8c0*/  LDL.LU R42, [R1+0xbc8] ;  /* 0x000bc800012a7983 */ /* 0x000ea80000300800 */
[----:B------:R-:W2:Y:S04]  /*7b8d0*/  LDL.LU R43, [R1+0xbcc] ;  /* 0x000bcc00012b7983 */ /* 0x000ea80000300800 */
        /* <DEDUP_REMOVED lines=8> */
[----:B------:R-:W-:Y:S04]  /*7b960*/  STL.64 [R1+0x8f0], R20 ;  /* 0x0008f01401007387 */ /* 0x000fe80000100a00 */
[----:B------:R0:W-:Y:S04]  /*7b970*/  STL.64 [R1+0x8f8], R22 ;  /* 0x0008f81601007387 */ /* 0x0001e80000100a00 */
[----:B0-----:R-:W4:Y:S04]  /*7b980*/  LDL.LU.64 R22, [R1+0x5870] ;  /* 0x0058700001167983 */ /* 0x001f280000300a00 */
[----:B------:R-:W2:Y:S01]  /*7b990*/  LDL.LU.64 R20, [R1+0x5868] ;  /* 0x0058680001147983 */ /* 0x000ea20000300a00 */
[----:B---3--:R-:W-:-:S07]  /*7b9a0*/  F2FP.F16.E4M3.UNPACK_B R50, R50 ;  /* 0x00000032ff32723e */ /* 0x008fce00020006ff */
[----:B------:R-:W-:Y:S01]  /*7b9b0*/  HMMA.16816.F32 R16, R32, R50, R16 ;  /* 0x000000322010723c */ /* 0x000fe20000001810 */
[----:B------:R-:W-:Y:S02]  /*7b9c0*/  F2FP.F16.E4M3.UNPACK_B R61, R61 ;  /* 0x0000003dff3d723e */ /* 0x000fe400020006ff */
[----:B------:R-:W-:Y:S02]  /*7b9d0*/  F2FP.F16.E4M3.UNPACK_B R52, R52 ;  /* 0x00000034ff34723e */ /* 0x000fe400020006ff */
[----:B------:R-:W-:Y:S02]  /*7b9e0*/  F2FP.F16.E4M3.UNPACK_B R53, R53 ;  /* 0x00000035ff35723e */ /* 0x000fe400020006ff */
[----:B------:R-:W-:-:S15]  /*7b9f0*/  F2FP.F16.E4M3.UNPACK_B R0, R0 ;  /* 0x00000000ff00723e */ /* 0x000fde00020006ff */
[----:B------:R-:W-:-:S01]  /*7ba00*/  NOP ;  /* 0x0000000000007918 */ /* 0x000fc20000000000 */
[----:B------:R-:W-:Y:S04]  /*7ba10*/  STL.64 [R1+0xa60], R16 ;  /* 0x000a601001007387 */ /* 0x000fe80000100a00 */
[----:B------:R0:W-:Y:S04]  /*7ba20*/  STL.64 [R1+0xa68], R18 ;  /* 0x000a681201007387 */ /* 0x0001e80000100a00 */
[----:B0-----:R-:W3:Y:S04]  /*7ba30*/  LDL.LU.64 R18, [R1+0x5860] ;  /* 0x0058600001127983 */ /* 0x001ee80000300a00 */
[----:B------:R-:W3:Y:S04]  /*7ba40*/  LDL.LU.64 R16, [R1+0x5858] ;  /* 0x0058580001107983 */ /* 0x000ee80000300a00 */
[----:B------:R0:W-:Y:S04]  /*7ba50*/  STL.64 [R1+0x5778], R50 ;  /* 0x0057783201007387 */ /* 0x0001e80000100a00 */
[----:B------:R-:W-:Y:S01]  /*7ba60*/  STL [R1+0x20], R61 ;  /* 0x0000203d01007387 */ /* 0x000fe20000100800 */
[----:B------:R-:W-:Y:S03]  /*7ba70*/  HMMA.16816.F32 R12, R32, R52, R12 ;  /* 0x00000034200c723c */ /* 0x000fe6000000180c */
[----:B0-----:R-:W3:Y:S04]  /*7ba80*/  LDL.64 R50, [R1+0x28] ;  /* 0x0000280001327983 */ /* 0x001ee80000100a00 */
[----:B------:R-:W-:Y:S04]  /*7ba90*/  STL [R1+0x24], R0 ;  /* 0x0000240001007387 */ /* 0x000fe80000100800 */
[----:B------:R0:W-:Y:S02]  /*7baa0*/  STL.64 [R1+0x5770], R48 ;  /* 0x0057703001007387 */ /* 0x0001e40000100a00 */
[----:B0-----:R-:W-:-:S02]  /*7bab0*/  IMAD.MOV.U32 R48, RZ, RZ, R61 ;  /* 0x000000ffff307224 */ /* 0x001fc400078e003d */
[----:B------:R-:W-:Y:S01]  /*7bac0*/  IMAD.MOV.U32 R49, RZ, RZ, R0 ;  /* 0x000000ffff317224 */ /* 0x000fe200078e0000 */
[----:B------:R-:W3:Y:S06]  /*7bad0*/  LDL.LU R61, [R1+0x5850] ;  /* 0x00585000013d7983 */ /* 0x000eec0000300800 */
[----:B------:R-:W-:Y:S01]  /*7bae0*/  HMMA.16816.F32 R32, R32, R48, R56 ;  /* 0x000000302020723c */ /* 0x000fe20000001838 */
[----:B------:R-:W-:Y:S04]  /*7baf0*/  STL.64 [R1+0xa40], R12 ;  /* 0x000a400c01007387 */ /* 0x000fe80000100a00 */
[----:B------:R0:W-:Y:S04]  /*7bb00*/  STL.64 [R1+0xa48], R14 ;  /* 0x000a480e01007387 */ /* 0x0001e80000100a00 */
[----:B0-----:R-:W3:Y:S04]  /*7bb10*/  LDL.LU.64 R14, [R1+0x5848] ;  /* 0x00584800010e7983 */ /* 0x001ee80000300a00 */
[----:B------:R-:W3:Y:S04]  /*7bb20*/  LDL.LU.64 R12, [R1+0x5840] ;  /* 0x00584000010c7983 */ /* 0x000ee80000300a00 */
[----:B------:R-:W3:Y:S04]  /*7bb30*/  LDL.LU.64 R58, [R1+0x5838] ;  /* 0x00583800013a7983 */ /* 0x000ee80000300a00 */
[----:B------:R-:W3:Y:S04]  /*7bb40*/  LDL.LU.64 R56, [R1+0x5830] ;  /* 0x0058300001387983 */ /* 0x000ee80000300a00 */
[----:B------:R0:W-:Y:S04]  /*7bb50*/  STL.64 [R1+0x960], R32 ;  /* 0x0009602001007387 */ /* 0x0001e80000100a00 */
[----:B------:R1:W-:Y:S04]  /*7bb60*/  STL.64 [R1+0x968], R34 ;  /* 0x0009682201007387 */ /* 0x0003e80000100a00 */
[----:B0-----:R-:W3:Y:S04]  /*7bb70*/  LDL.LU R32, [R1+0xc00] ;  /* 0x000c000001207983 */ /* 0x001ee80000300800 */
[----:B------:R-:W3:Y:S04]  /*7bb80*/  LDL.LU R33, [R1+0xc04] ;  /* 0x000c040001217983 */ /* 0x000ee80000300800 */
[----:B-1----:R-:W3:Y:S04]  /*7bb90*/  LDL.LU R34, [R1+0xc08] ;  /* 0x000c080001227983 */ /* 0x002ee80000300800 */
[----:B------:R-:W3:Y:S01]  /*7bba0*/  LDL.LU R35, [R1+0xc0c] ;  /* 0x000c0c0001237983 */ /* 0x000ee20000300800 */
[----:B------:R-:W-:-:S02]  /*7bbb0*/  F2FP.F16.E4M3.UNPACK_B R4, R4 ;  /* 0x00000004ff04723e */ /* 0x000fc400020006ff */
[----:B------:R-:W-:Y:S02]  /*7bbc0*/  F2FP.F16.E4M3.UNPACK_B R5, R5 ;  /* 0x00000005ff05723e */ /* 0x000fe400020006ff */
[----:B------:R-:W-:Y:S02]  /*7bbd0*/  F2FP.F16.E4M3.UNPACK_B R6, R6 ;  /* 0x00000006ff06723e */ /* 0x000fe400020006ff */
[----:B------:R-:W-:-:S07]  /*7bbe0*/  F2FP.F16.E4M3.UNPACK_B R7, R7 ;  /* 0x00000007ff07723e */ /* 0x000fce00020006ff */
[C---:B------:R-:W-:Y:S06]  /*7bbf0*/  HMMA.16816.F32 R44, R4.reuse, R36, R44 ;  /* 0x00000024042c723c */ /* 0x040fec000000182c */
[C---:B--2---:R-:W-:Y:S06]  /*7bc00*/  HMMA.16816.F32 R28, R4.reuse, R20, R28 ;  /* 0x00000014041c723c */ /* 0x044fec000000181c */
[C---:B----4-:R-:W-:Y:S06]  /*7bc10*/  HMMA.16816.F32 R20, R4.reuse, R22, R24 ;  /* 0x000000160414723c */ /* 0x050fec0000001818 */
[C---:B---3--:R-:W-:Y:S06]  /*7bc20*/  HMMA.16816.F32 R16, R4.reuse, R60, R16 ;  /* 0x0000003c0410723c */ /* 0x048fec0000001810 */
[----:B------:R-:W-:-:S15]  /*7bc30*/  HMMA.16816.F32 R32, R4, R50, R32 ;  /* 0x000000320420723c */ /* 0x000fde0000001820 */
[----:B------:R-:W-:-:S08]  /*7bc40*/  NOP ;  /* 0x0000000000007918 */ /* 0x000fd00000000000 */
[----:B------:R0:W-:Y:S04]  /*7bc50*/  STL.64 [R1+0xa30], R32 ;  /* 0x000a302001007387 */ /* 0x0001e80000100a00 */
[----:B------:R1:W-:Y:S04]  /*7bc60*/  STL.64 [R1+0xa38], R34 ;  /* 0x000a382201007387 */ /* 0x0003e80000100a00 */
[----:B------:R-:W-:Y:S01]  /*7bc70*/  STL.64 [R1+0xa10], R44 ;  /* 0x000a102c01007387 */ /* 0x000fe20000100a00 */
[----:B0-----:R-:W-:Y:S02]  /*7bc80*/  IMAD.MOV.U32 R32, RZ, RZ, R50 ;  /* 0x000000ffff207224 */ /* 0x001fe400078e0032 */
[----:B------:R-:W-:-:S02]  /*7bc90*/  IMAD.MOV.U32 R33, RZ, RZ, R37 ;  /* 0x000000ffff217224 */ /* 0x000fc400078e0025 */
[----:B-1----:R-:W-:Y:S01]  /*7bca0*/  IMAD.MOV.U32 R34, RZ, RZ, R36 ;  /* 0x000000ffff227224 */ /* 0x002fe200078e0024 */
[----:B------:R-:W-:Y:S04]  /*7bcb0*/  STL.64 [R1+0xa18], R46 ;  /* 0x000a182e01007387 */ /* 0x000fe80000100a00 */
[----:B------:R-:W-:Y:S04]  /*7bcc0*/  STL [R1+0x5828], R34 ;  /* 0x0058282201007387 */ /* 0x000fe80000100800 */
[----:B------:R0:W-:Y:S01]  /*7bcd0*/  STL.64 [R1+0x5820], R32 ;  /* 0x0058202001007387 */ /* 0x0001e20000100a00 */
[C---:B------:R-:W-:Y:S06]  /*7bce0*/  HMMA.16816.F32 R12, R4.reuse, R58, R12 ;  /* 0x0000003a040c723c */ /* 0x040fec000000180c */
[C---:B0-----:R-:W-:Y:S06]  /*7bcf0*/  HMMA.16816.F32 R32, R4.reuse, R38, R40 ;  /* 0x000000260420723c */ /* 0x041fec0000001828 */
        /* <DEDUP_REMOVED lines=11> */
[----:B------:R-:W2:Y:S04]  /*7bdb0*/  LDL.LU R44, [R1+0x8e0] ;  /* 0x0008e000012c7983 */ /* 0x000ea80000300800 */
[----:B------:R0:W-:Y:S04]  /*7bdc0*/  STL.64 [R1+0x970], R12 ;  /* 0x0009700c01007387 */ /* 0x0001e80000100a00 */
[----:B------:R1:W-:Y:S04]  /*7bdd0*/  STL.64 [R1+0x978], R14 ;  /* 0x0009780e01007387 */ /* 0x0003e80000100a00 */
[----:B------:R3:W-:Y:S04]  /*7bde0*/  STL.64 [R1+0x940], R8 ;  /* 0x0009400801007387 */ /* 0x0007e80000100a00 */
[----:B------:R4:W-:Y:S04]  /*7bdf0*/  STL.64 [R1+0x948], R10 ;  /* 0x0009480a01007387 */ /* 0x0009e80000100a00 */
[----:B------:R-:W2:Y:S04]  /*7be00*/  LDL.LU R45, [R1+0x8e4] ;  /* 0x0008e400012d7983 */ /* 0x000ea80000300800 */
[----:B------:R-:W2:Y:S01]  /*7be10*/  LDL.LU R46, [R1+0x8e8] ;  /* 0x0008e800012e7983 */ /* 0x000ea20000300800 */
[----:B------:R-:W-:-:S03]  /*7be20*/  IMAD.MOV.U32 R0, RZ, RZ, R51 ;  /* 0x000000ffff007224 */ /* 0x000fc600078e0033 */
        /* <DEDUP_REMOVED lines=47> */
[C---:B--2---:R-:W-:Y:S06]  /*7c120*/  HMMA.16816.F32 R32, R4.reuse, R54, R32 ;  /* 0x000000360420723c */ /* 0x044fec0000001820 */
[----:B---3--:R-:W-:-:S15]  /*7c130*/  HMMA.16816.F32 R8, R4, R2, R8 ;  /* 0x000000020408723c */ /* 0x008fde0000001808 */
[----:B------:R-:W-:-:S02]  /*7c140*/  NOP ;  /* 0x0000000000007918 */ /* 0x000fc40000000000 */
[----:B------:R-:W-:Y:S04]  /*7c150*/  STL.64 [R1+0x930], R32 ;  /* 0x0009302001007387 */ /* 0x000fe80000100a00 */
[----:B------:R0:W-:Y:S04]  /*7c160*/  STL.64 [R1+0x938], R34 ;  /* 0x0009382201007387 */ /* 0x0001e80000100a00 */
[----:B0-----:R-:W2:Y:S04]  /*7c170*/  LDL.LU R34, [R1+0x5828] ;  /* 0x0058280001227983 */ /* 0x001ea80000300800 */
[----:B------:R-:W3:Y:S04]  /*7c180*/  LDL.LU.64 R32, [R1+0x5820] ;  /* 0x0058200001207983 */ /* 0x000ee80000300a00 */
        /* <DEDUP_REMOVED lines=9> */
[----:B------:R-:W3:Y:S01]  /*7c220*/  LDL.LU.64 R8, [R1+0x5810] ;  /* 0x0058100001087983 */ /* 0x000ee20000300a00 */
[C---:B----4-:R-:W-:Y:S06]  /*7c230*/  HMMA.16816.F32 R12, R4.reuse, R10, R12 ;  /* 0x0000000a040c723c */ /* 0x050fec000000180c */
[----:B---3--:R-:W-:-:S15]  /*7c240*/  HMMA.16816.F32 R36, R4, R8, R36 ;  /* 0x000000080424723c */ /* 0x008fde0000001824 */
[----:B------:R-:W-:-:S08]  /*7c250*/  NOP ;  /* 0x0000000000007918 */ /* 0x000fd00000000000 */
        /* <DEDUP_REMOVED lines=43> */
[----:B------:R-:W-:Y:S01]  /*7c510*/  STL.64 [R1+0x56a8], R16 ;  /* 0x0056a81001007387 */ /* 0x000fe20000100a00 */
[C---:B---3--:R-:W-:Y:S06]  /*7c520*/  HMMA.16816.F32 R8, R4.reuse, R22, R8 ;  /* 0x000000160408723c */ /* 0x048fec0000001808 */
[----:B--2---:R-:W-:Y:S01]  /*7c530*/  HMMA.16816.F32 R12, R4, R20, R12 ;  /* 0x00000014040c723c */ /* 0x004fe2000000180c */
[----:B------:R-:W-:-:S15]  /*7c540*/  STL.64 [R1+0x56d0], R22 ;  /* 0x0056d01601007387 */ /* 0x000fde0000100a00 */
[----:B------:R-:W-:-:S07]  /*7c550*/  NOP ;  /* 0x0000000000007918 */ /* 0x000fce0000000000 */
[----:B------:R-:W-:Y:S04]  /*7c560*/  STL.64 [R1+0x870], R12 ;  /* 0x0008700c01007387 */ /* 0x000fe80000100a00 */
[----:B------:R4:W-:Y:S04]  /*7c570*/  STL.64 [R1+0x878], R14 ;  /* 0x0008780e01007387 */ /* 0x0009e80000100a00 */
[----:B------:R-:W-:Y:S04]  /*7c580*/  STL.64 [R1+0x56c8], R20 ;  /* 0x0056c81401007387 */ /* 0x000fe80000100a00 */
[----:B------:R-:W-:Y:S01]  /*7c590*/  STL.64 [R1+0x860], R8 ;  /* 0x0008600801007387 */ /* 0x000fe20000100a00 */
[C---:B----4-:R-:W-:Y:S03]  /*7c5a0*/  HMMA.16816.F32 R12, R4.reuse, R24, R52 ;  /* 0x00000018040c723c */ /* 0x050fe60000001834 */
        /* <DEDUP_REMOVED lines=36> */
[----:B------:R-:W3:Y:S01]  /*7c7f0*/  LDL.LU R52, [R1+0x5c0] ;  /* 0x0005c00001347983 */ /* 0x000ee20000300800 */
[----:B0-----:R-:W-:-:S03]  /*7c800*/  IMAD.MOV.U32 R10, RZ, RZ, R32 ;  /* 0x000000ffff0a7224 */ /* 0x001fc600078e0020 */
[----:B------:R-:W3:Y:S04]  /*7c810*/  LDL.LU R53, [R1+0x5c4] ;  /* 0x0005c40001357983 */ /* 0x000ee80000300800 */
[----:B------:R-:W3:Y:S01]  /*7c820*/  LDL.LU R54, [R1+0x5c8] ;  /* 0x0005c80001367983 */ /* 0x000ee20000300800 */
[----:B------:R-:W-:-:S03]  /*7c830*/  IMAD.MOV.U32 R61, RZ, RZ, R33 ;  /* 0x000000ffff3d7224 */ /* 0x000fc600078e0021 */
[----:B------:R-:W3:Y:S04]  /*7c840*/  LDL.LU R55, [R1+0x5cc] ;  /* 0x0005cc0001377983 */ /* 0x000ee80000300800 */
[----:B------:R-:W3:Y:S01]  /*7c850*/  LDL.LU R29, [R1+0x188c] ;  /* 0x00188c00011d7983 */ /* 0x000ee20000300800 */
[----:B------:R-:W-:-:S03]  /*7c860*/  IMAD.MOV.U32 R60, RZ, RZ, R34 ;  /* 0x000000ffff3c7224 */ /* 0x000fc600078e0022 */
[----:B------:R-:W3:Y:S04]  /*7c870*/  LDL.LU R32, [R1+0x1888] ;  /* 0x0018880001207983 */ /* 0x000ee80000300800 */
[----:B------:R-:W3:Y:S01]  /*7c880*/  LDL.LU R30, [R1+0x1894] ;  /* 0x00189400011e7983 */ /* 0x000ee20000300800 */
[----:B------:R-:W-:-:S03]  /*7c890*/  IMAD.MOV.U32 R11, RZ, RZ, R0 ;  /* 0x000000ffff0b7224 */ /* 0x000fc600078e0000 */
        /* <DEDUP_REMOVED lines=17> */
[----:B------:R-:W3:Y:S04]  /*7c9b0*/  LDL.64 R8, [R1+0x20] ;  /* 0x0000200001087983 */ /* 0x000ee80000100a00 */
[----:B------:R-:W3:Y:S04]  /*7c9c0*/  LDL.LU R56, [R1+0x430] ;  /* 0x0004300001387983 */ /* 0x000ee80000300800 */
[----:B------:R-:W3:Y:S04]  /*7c9d0*/  LDL.LU R57, [R1+0x434] ;  /* 0x0004340001397983 */ /* 0x000ee80000300800 */
[----:B------:R-:W3:Y:S04]  /*7c9e0*/  LDL.LU R58, [R1+0x438] ;  /* 0x00043800013a7983 */ /* 0x000ee80000300800 */
[----:B------:R-:W3:Y:S01]  /*7c9f0*/  LDL.LU R59, [R1+0x43c] ;  /* 0x00043c00013b7983 */ /* 0x000ee20000300800 */
[----:B----4-:R-:W-:-:S15]  /*7ca00*/  HMMA.16816.F32 R40, R4, R38, R40 ;  /* 0x000000260428723c */ /* 0x010fde0000001828 */
[----:B------:R-:W-:-:S08]  /*7ca10*/  NOP ;  /* 0x0000000000007918 */ /* 0x000fd00000000000 */
        /* <DEDUP_REMOVED lines=32> */
[----:B------:R-:W2:Y:S01]  /*7cc20*/  LDL.LU.64 R48, [R1+0x5770] ;  /* 0x0057700001307983 */ /* 0x000ea20000300a00 */
[C---:B----4-:R-:W-:Y:S06]  /*7cc30*/  HMMA.16816.F32 R40, R4.reuse, R46, R40 ;  /* 0x0000002e0428723c */ /* 0x050fec0000001828 */
[----:B---3--:R-:W-:Y:S01]  /*7cc40*/  HMMA.16816.F32 R20, R4, R52, R20 ;  /* 0x000000340414723c */ /* 0x008fe20000001814 */
[----:B------:R-:W-:Y:S01]  /*7cc50*/  STL.64 [R1+0x5680], R46 ;  /* 0x0056802e01007387 */ /* 0x000fe20000100a00 */
[----:B------:R-:W-:-:S03]  /*7cc60*/  IMAD R32, R32, 0x100, R29 ;  /* 0x0000010020207824 */ /* 0x000fc600078e021d */
[----:B------:R-:W-:Y:S01]  /*7cc70*/  STL.64 [R1+0x5678], R44 ;  /* 0x0056782c01007387 */ /* 0x000fe20000100a00 */
[----:B------:R-:W-:Y:S02]  /*7cc80*/  IMAD R33, R33, 0x100, R30 ;  /* 0x0000010021217824 */ /* 0x000fe400078e021e */
[----:B------:R-:W-:Y:S02]  /*7cc90*/  IMAD R34, R34, 0x100, R31 ;  /* 0x0000010022227824 */ /* 0x000fe400078e021f */
[----:B------:R-:W-:Y:S01]  /*7cca0*/  IMAD R35, R0, 0x100, R35 ;  /* 0x0000010000237824 */ /* 0x000fe200078e0223 */
[----:B------:R-:W-:-:S06]  /*7ccb0*/  F2FP.F16.E4M3.UNPACK_B R32, R32 ;  /* 0x00000020ff20723e */ /* 0x000fcc00020006ff */
[----:B------:R0:W-:Y:S04]  /*7ccc0*/  STL.64 [R1+0x790], R40 ;  /* 0x0007902801007387 */ /* 0x0001e80000100a00 */
[----:B------:R-:W-:Y:S01]  /*7ccd0*/  STL.64 [R1+0x798], R42 ;  /* 0x0007982a01007387 */ /* 0x000fe20000100a00 */
[----:B------:R-:W-:Y:S01]  /*7cce0*/  F2FP.F16.E4M3.UNPACK_B R33, R33 ;  /* 0x00000021ff21723e */ /* 0x000fe200020006ff */
[----:B------:R-:W-:Y:S01]  /*7ccf0*/  IMAD.MOV.U32 R0, RZ, RZ, R9 ;  /* 0x000000ffff007224 */ /* 0x000fe200078e0009 */
[----:B------:R-:W-:Y:S02]  /*7cd00*/  F2FP.F16.E4M3.UNPACK_B R34, R34 ;  /* 0x00000022ff22723e */ /* 0x000fe400020006ff */
[----:B------:R-:W-:Y:S01]  /*7cd10*/  F2FP.F16.E4M3.UNPACK_B R35, R35 ;  /* 0x00000023ff23723e */ /* 0x000fe200020006ff */
[C---:B--2---:R-:W-:Y:S06]  /*7cd20*/  HMMA.16816.F32 R24, R4.reuse, R50, R24 ;  /* 0x000000320418723c */ /* 0x044fec0000001818 */
[C---:B------:R-:W-:Y:S06]  /*7cd30*/  HMMA.16816.F32 R36, R4.reuse, R48, R36 ;  /* 0x000000300424723c */ /* 0x040fec0000001824 */
[----:B------:R-:W-:Y:S06]  /*7cd40*/  HMMA.16816.F32 R4, R4, R8, R16 ;  /* 0x000000080404723c */ /* 0x000fec0000001810 */
[C---:B------:R-:W-:Y:S11]  /*7cd50*/  HMMA.16816.F32 R8, R32.reuse, R10, R12 ;  /* 0x0000000a2008723c */ /* 0x040ff6000000180c */
        /* <DEDUP_REMOVED lines=12> */
[----:B------:R1:W-:Y:S04]  /*7ce20*/  STL.64 [R1+0x768], R6 ;  /* 0x0007680601007387 */ /* 0x0003e80000100a00 */
[----:B0-----:R-:W2:Y:S01]  /*7ce30*/  LDL.LU R40, [R1+0x320] ;  /* 0x0003200001287983 */ /* 0x001ea20000300800 */
[----:B-1----:R-:W-:Y:S03]  /*7ce40*/  HMMA.16816.F32 R4, R32, R60, R56 ;  /* 0x0000003c2004723c */ /* 0x002fe60000001838 */
[----:B------:R-:W-:Y:S04]  /*7ce50*/  STL.64 [R1+0x740], R8 ;  /* 0x0007400801007387 */ /* 0x000fe80000100a00 */
[----:B------:R-:W-:-:S15]  /*7ce60*/  STL.64 [R1+0x748], R10 ;  /* 0x0007480a01007387 */ /* 0x000fde0000100a00 */
[----:B------:R-:W-:-:S01]  /*7ce70*/  NOP ;  /* 0x0000000000007918 */ /* 0x000fc20000000000 */
[----:B------:R0:W-:Y:S04]  /*7ce80*/  STL.64 [R1+0x730], R4 ;  /* 0x0007300401007387 */ /* 0x0001e80000100a00 */
[----:B------:R1:W-:Y:S04]  /*7ce90*/  STL.64 [R1+0x738], R6 ;  /* 0x0007380601007387 */ /* 0x0003e80000100a00 */
        /* <DEDUP_REMOVED lines=9> */
[----:B----4-:R4:W-:Y:S04]  /*7cf30*/  STL.64 [R1+0x5748], R50 ;  /* 0x0057483201007387 */ /* 0x0109e80000100a00 */
[----:B---3--:R-:W-:Y:S04]  /*7cf40*/  STL.64 [R1+0x5740], R48 ;  /* 0x0057403001007387 */ /* 0x008fe80000100a00 */
[----:B0-----:R-:W3:Y:S04]  /*7cf50*/  LDL.LU R4, [R1+0x350] ;  /* 0x0003500001047983 */ /* 0x001ee80000300800 */
[----:B------:R-:W3:Y:S04]  /*7cf60*/  LDL.LU R5, [R1+0x354] ;  /* 0x0003540001057983 */ /* 0x000ee80000300800 */
[----:B-1----:R-:W2:Y:S04]  /*7cf70*/  LDL.LU R6, [R1+0x358] ;  /* 0x0003580001067983 */ /* 0x002ea80000300800 */
[----:B------:R-:W2:Y:S04]  /*7cf80*/  LDL.LU R7, [R1+0x35c] ;  /* 0x00035c0001077983 */ /* 0x000ea80000300800 */
[----:B--2---:R-:W-:Y:S04]  /*7cf90*/  STL.64 [R1+0x5758], R6 ;  /* 0x0057580601007387 */ /* 0x004fe80000100a00 */
[----:B---3--:R-:W-:Y:S04]  /*7cfa0*/  STL.64 [R1+0x5750], R4 ;  /* 0x0057500401007387 */ /* 0x008fe80000100a00 */
[----:B------:R-:W2:Y:S04]  /*7cfb0*/  LDL.LU R20, [R1+0x3a0] ;  /* 0x0003a00001147983 */ /* 0x000ea80000300800 */
[----:B------:R-:W2:Y:S04]  /*7cfc0*/  LDL.LU R21, [R1+0x3a4] ;  /* 0x0003a40001157983 */ /* 0x000ea80000300800 */
[----:B------:R-:W3:Y:S04]  /*7cfd0*/  LDL.LU R22, [R1+0x3a8] ;  /* 0x0003a80001167983 */ /* 0x000ee80000300800 */
[----:B------:R-:W3:Y:S04]  /*7cfe0*/  LDL.LU R23, [R1+0x3ac] ;  /* 0x0003ac0001177983 */ /* 0x000ee80000300800 */
        /* <DEDUP_REMOVED lines=14> */
[----:B----4-:R-:W4:Y:S04]  /*7d0d0*/  LDL R50, [R1+0x8] ;  /* 0x0000080001327983 */ /* 0x010f280000100800 */
[----:B------:R-:W4:Y:S04]  /*7d0e0*/  LDL R51, [R1+0xc] ;  /* 0x00000c0001337983 */ /* 0x000f280000100800 */
[----:B0-----:R-:W3:Y:S04]  /*7d0f0*/  LDL.LU R20, [R1+0x420] ;  /* 0x0004200001147983 */ /* 0x001ee80000300800 */
[----:B------:R-:W3:Y:S04]  /*7d100*/  LDL.LU R21, [R1+0x424] ;  /* 0x0004240001157983 */ /* 0x000ee80000300800 */
[----:B------:R-:W3:Y:S04]  /*7d110*/  LDL.LU R22, [R1+0x428] ;  /* 0x0004280001167983 */ /* 0x000ee80000300800 */
[----:B------:R-:W3:Y:S04]  /*7d120*/  LDL.LU R23, [R1+0x42c] ;  /* 0x00042c0001177983 */ /* 0x000ee80000300800 */
[----:B------:R-:W3:Y:S04]  /*7d130*/  LDL.64 R48, [R1+0x10] ;  /* 0x0000100001307983 */ /* 0x000ee80000100a00 */
[----:B------:R-:W4:Y:S04]  /*7d140*/  LDL.LU R4, [R1+0x410] ;  /* 0x0004100001047983 */ /* 0x000f280000300800 */
[----:B------:R-:W4:Y:S04]  /*7d150*/  LDL.LU R5, [R1+0x414] ;  /* 0x0004140001057983 */ /* 0x000f280000300800 */
[----:B------:R-:W4:Y:S04]  /*7d160*/  LDL.LU R6, [R1+0x418] ;  /* 0x0004180001067983 */ /* 0x000f280000300800 */
[----:B------:R-:W4:Y:S04]  /*7d170*/  LDL.LU R7, [R1+0x41c] ;  /* 0x00041c0001077983 */ /* 0x000f280000300800 */
[----:B------:R-:W2:Y:S04]  /*7d180*/  LDL.64 R60, [R1] ;  /* 0x00000000013c7983 */ /* 0x000ea80000100a00 */
        /* <DEDUP_REMOVED lines=28> */
[----:B---3--:R-:W-:Y:S06]  /*7d350*/  HMMA.16816.F32 R20, R32, R48, R20 ;  /* 0x000000302014723c */ /* 0x008fec0000001814 */
[----:B------:R-:W-:-:S02]  /*7d360*/  IMAD.MOV.U32 R0, RZ, RZ, R49 ;  /* 0x000000ffff007224 */ /* 0x000fc400078e0031 */
[C---:B----4-:R-:W-:Y:S06]  /*7d370*/  HMMA.16816.F32 R48, R32.reuse, R50, R4 ;  /* 0x000000322030723c */ /* 0x050fec0000001804 */
[----:B--2---:R-:W-:Y:S09]  /*7d380*/  HMMA.16816.F32 R40, R32, R60, R40 ;  /* 0x0000003c2028723c */ /* 0x004ff20000001828 */
[----:B------:R-:W-:Y:S04]  /*7d390*/  STL.64 [R1+0x720], R20 ;  /* 0x0007201401007387 */ /* 0x000fe80000100a00 */
[----:B------:R0:W-:Y:S04]  /*7d3a0*/  STL.64 [R1+0x728], R22 ;  /* 0x0007281601007387 */ /* 0x0001e80000100a00 */
[----:B0-----:R-:W2:Y:S04]  /*7d3b0*/  LDL.LU.64 R22, [R1+0x5768] ;  /* 0x0057680001167983 */ /* 0x001ea80000300a00 */
[----:B------:R-:W2:Y:S04]  /*7d3c0*/  LDL.LU.64 R20, [R1+0x5760] ;  /* 0x0057600001147983 */ /* 0x000ea80000300a00 */
[----:B------:R0:W-:Y:S04]  /*7d3d0*/  STL [R1+0x5660], R0 ;  /* 0x0056600001007387 */ /* 0x0001e80000100800 */
[----:B------:R-:W3:Y:S04]  /*7d3e0*/  LDL.LU.64 R6, [R1+0x5758] ;  /* 0x0057580001067983 */ /* 0x000ee80000300a00 */
[----:B------:R-:W3:Y:S04]  /*7d3f0*/  LDL.LU.64 R4, [R1+0x5750] ;  /* 0x0057500001047983 */ /* 0x000ee80000300a00 */
[----:B------:R-:W-:Y:S04]  /*7d400*/  STL.64 [R1+0x710], R48 ;  /* 0x0007103001007387 */ /* 0x000fe80000100a00 */
[----:B------:R1:W-:Y:S01]  /*7d410*/  STL.64 [R1+0x718], R50 ;  /* 0x0007183201007387 */ /* 0x0003e20000100a00 */
[----:B0-----:R-:W-:-:S03]  /*7d420*/  IMAD.MOV.U32 R0, RZ, RZ, R61 ;  /* 0x000000ffff007224 */ /* 0x001fc600078e003d */
[----:B-1----:R-:W4:Y:S04]  /*7d430*/  LDL.LU.64 R50, [R1+0x5748] ;  /* 0x0057480001327983 */ /* 0x002f280000300a00 */
[----:B------:R-:W4:Y:S04]  /*7d440*/  LDL.LU.64 R48, [R1+0x5740] ;  /* 0x0057400001307983 */ /* 0x000f280000300a00 */
[----:B------:R-:W-:Y:S04]  /*7d450*/  STL.64 [R1+0x700], R40 ;  /* 0x0007002801007387 */ /* 0x000fe80000100a00 */
[----:B------:R0:W-:Y:S04]  /*7d460*/  STL.64 [R1+0x708], R42 ;  /* 0x0007082a01007387 */ /* 0x0001e80000100a00 */
[----:B0-----:R-:W4:Y:S04]  /*7d470*/  LDL.LU.64 R42, [R1+0x5738] ;  /* 0x00573800012a7983 */ /* 0x001f280000300a00 */
[----:B------:R-:W4:Y:S04]  /*7d480*/  LDL.LU.64 R40, [R1+0x5730] ;  /* 0x0057300001287983 */ /* 0x000f280000300a00 */
[----:B------:R-:W2:Y:S02]  /*7d490*/  LDL.LU.64 R60, [R1+0x5728] ;  /* 0x00572800013c7983 */ /* 0x000ea40000300a00 */
[----:B--2---:R-:W-:-:S15]  /*7d4a0*/  HMMA.16816.F32 R56, R32, R60, R56 ;  /* 0x0000003c2038723c */ /* 0x004fde0000001838 */
[----:B------:R-:W-:-:S08]  /*7d4b0*/  NOP ;  /* 0x0000000000007918 */ /* 0x000fd00000000000 */
[----:B------:R-:W-:Y:S04]  /*7d4c0*/  STL.64 [R1+0x6e0], R56 ;  /* 0x0006e03801007387 */ /* 0x000fe80000100a00 */
[----:B------:R0:W-:Y:S04]  /*7d4d0*/  STL.64 [R1+0x6e8], R58 ;  /* 0x0006e83a01007387 */ /* 0x0001e80000100a00 */
[----:B0-----:R-:W2:Y:S04]  /*7d4e0*/  LDL.LU.64 R58, [R1+0x5720] ;  /* 0x00572000013a7983 */ /* 0x001ea80000300a00 */
[----:B------:R-:W3:Y:S01]  /*7d4f0*/  LDL.LU.64 R56, [R1+0x5718] ;  /* 0x0057180001387983 */ /* 0x000ee20000300a00 */
[----:B--2---:R-:W-:-:S15]  /*7d500*/  HMMA.16816.F32 R52, R32, R58, R52 ;  /* 0x0000003a2034723c */ /* 0x004fde0000001834 */
[----:B------:R-:W-:-:S08]  /*7d510*/  NOP ;  /* 0x0000000000007918 */ /* 0x000fd00000000000 */
[----:B------:R-:W-:Y:S04]  /*7d520*/  STL.64 [R1+0x6d0], R52 ;  /* 0x0006d03401007387 */ /* 0x000fe80000100a00 */
[----:B------:R0:W-:Y:S04]  /*7d530*/  STL.64 [R1+0x6d8], R54 ;  /* 0x0006d83601007387 */ /* 0x0001e80000100a00 */
[----:B0-----:R-:W2:Y:S01]  /*7d540*/  LDL.LU.64 R54, [R1+0x5710] ;  /* 0x0057100001367983 */ /* 0x001ea20000300a00 */
[C---:B---3--:R-:W-:Y:S03]  /*7d550*/  HMMA.16816.F32 R28, R32.reuse, R56, R28 ;  /* 0x00000038201c723c */ /* 0x048fe6000000181c */
[----:B------:R-:W3:Y:S03]  /*7d560*/  LDL.LU.64 R52, [R1+0x5708] ;  /* 0x0057080001347983 */ /* 0x000ee60000300a00 */
[----:B------:R-:W-:-:S15]  /*7d570*/  HMMA.16816.F32 R8, R32, R2, R8 ;  /* 0x000000022008723c */ /* 0x000fde0000001808 */
[----:B------:R-:W-:-:S02]  /*7d580*/  NOP ;  /* 0x0000000000007918 */ /* 0x000fc40000000000 */
[----:B------:R-:W-:Y:S04]  /*7d590*/  STL.64 [R1+0x6b0], R28 ;  /* 0x0006b01c01007387 */ /* 0x000fe80000100a00 */
[----:B------:R0:W-:Y:S04]  /*7d5a0*/  STL.64 [R1+0x6b8], R30 ;  /* 0x0006b81e01007387 */ /* 0x0001e80000100a00 */
[----:B0-----:R-:W3:Y:S04]  /*7d5b0*/  LDL.LU.64 R30, [R1+0x5700] ;  /* 0x00570000011e7983 */ /* 0x001ee80000300a00 */
[----:B------:R-:W3:Y:S04]  /*7d5c0*/  LDL.LU.64 R28, [R1+0x56f8] ;  /* 0x0056f800011c7983 */ /* 0x000ee80000300a00 */
        /* <DEDUP_REMOVED lines=29> */
[----:B0-----:R-:W3:Y:S04]  /*7d7a0*/  LDL.LU R8, [R1+0x370] ;  /* 0x0003700001087983 */ /* 0x001ee80000300800 */
[----:B------:R-:W3:Y:S04]  /*7d7b0*/  LDL.LU R9, [R1+0x374] ;  /* 0x0003740001097983 */ /* 0x000ee80000300800 */
[----:B------:R-:W3:Y:S04]  /*7d7c0*/  LDL.LU R10, [R1+0x378] ;  /* 0x00037800010a7983 */ /* 0x000ee80000300800 */
[----:B------:R-:W3:Y:S01]  /*7d7d0*/  LDL.LU R11, [R1+0x37c] ;  /* 0x00037c00010b7983 */ /* 0x000ee20000300800 */
[----:B--2---:R-:W-:-:S15]  /*7d7e0*/  HMMA.16816.F32 R16, R32, R12, R16 ;  /* 0x0000000c2010723c */ /* 0x004fde0000001810 */
[----:B------:R-:W-:-:S08]  /*7d7f0*/  NOP ;  /* 0x0000000000007918 */ /* 0x000fd00000000000 */
[----:B------:R-:W-:Y:S04]  /*7d800*/  STL.64 [R1+0x630], R16 ;  /* 0x0006301001007387 */ /* 0x000fe80000100a00 */
[----:B------:R0:W-:Y:S04]  /*7d810*/  STL.64 [R1+0x638], R18 ;  /* 0x0006381201007387 */ /* 0x0001e80000100a00 */
[----:B0-----:R-:W2:Y:S04]  /*7d820*/  LDL.LU.64 R18, [R1+0x56b0] ;  /* 0x0056b00001127983 */ /* 0x001ea80000300a00 */
[----:B------:R-:W4:Y:S01]  /*7d830*/  LDL.LU.64 R16, [R1+0x56a8] ;  /* 0x0056a80001107983 */ /* 0x000f220000300a00 */
[----:B---3--:R-:W-:Y:S06]  /*7d840*/  HMMA.16816.F32 R8, R32, R14, R8 ;  /* 0x0000000e2008723c */ /* 0x008fec0000001808 */
[----:B------:R-:W-:Y:S04]  /*7d850*/  STL.64 [R1+0x55e0], R14 ;  /* 0x0055e00e01007387 */ /* 0x000fe80000100a00 */
[----:B------:R-:W-:-:S13]  /*7d860*/  STL.64 [R1+0x55d8], R12 ;  /* 0x0055d80c01007387 */ /* 0x000fda0000100a00 */
[----:B------:R-:W-:Y:S04]  /*7d870*/  STL.64 [R1+0x610], R8 ;  /* 0x0006100801007387 */ /* 0x000fe80000100a00 */
[----:B------:R4:W-:Y:S01]  /*7d880*/  STL.64 [R1+0x618], R10 ;  /* 0x0006180a01007387 */ /* 0x0009e20000100a00 */
[C---:B--2---:R-:W-:Y:S06]  /*7d890*/  HMMA.16816.F32 R4, R32.reuse, R18, R4 ;  /* 0x000000122004723c */ /* 0x044fec0000001804 */
[----:B----4-:R-:W-:Y:S01]  /*7d8a0*/  HMMA.16816.F32 R8, R32, R16, R56 ;  /* 0x000000102008723c */ /* 0x010fe20000001838 */
[----:B------:R-:W-:-:S15]  /*7d8b0*/  STL.64 [R1+0x55f0], R18 ;  /* 0x0055f01201007387 */ /* 0x000fde0000100a00 */
[----:B------:R-:W-:-:S07]  /*7d8c0*/  NOP ;  /* 0x0000000000007918 */ /* 0x000fce0000000000 */
        /* <DEDUP_REMOVED lines=99> */
[C---:B----4-:R-:W-:Y:S06]  /*7df00*/  HMMA.16816.F32 R16, R32.reuse, R48, R16 ;  /* 0x000000302010723c */ /* 0x050fec0000001810 */
[----:B------:R-:W-:Y:S01]  /*7df10*/  HMMA.16816.F32 R8, R32, R50, R8 ;  /* 0x000000322008723c */ /* 0x000fe20000001808 */
[----:B------:R-:W-:-:S02]  /*7df20*/  IMAD R6, R6, 0x100, R14 ;  /* 0x0000010006067824 */ /* 0x000fc400078e020e */
[----:B------:R-:W-:Y:S02]  /*7df30*/  IMAD R7, R7, 0x100, R15 ;  /* 0x0000010007077824 */ /* 0x000fe400078e020f */
[----:B------:R-:W-:Y:S02]  /*7df40*/  IMAD R4, R4, 0x100, R12 ;  /* 0x0000010004047824 */ /* 0x000fe400078e020c */
[----:B------:R-:W-:Y:S01]  /*7df50*/  IMAD R5, R5, 0x100, R13 ;  /* 0x0000010005057824 */ /* 0x000fe200078e020d */
[----:B------:R-:W-:Y:S02]  /*7df60*/  F2FP.F16.E4M3.UNPACK_B R6, R6 ;  /* 0x00000006ff06723e */ /* 0x000fe400020006ff */
[----:B------:R-:W-:Y:S02]  /*7df70*/  F2FP.F16.E4M3.UNPACK_B R7, R7 ;  /* 0x00000007ff07723e */ /* 0x000fe400020006ff */
[----:B------:R-:W-:Y:S02]  /*7df80*/  F2FP.F16.E4M3.UNPACK_B R4, R4 ;  /* 0x00000004ff04723e */ /* 0x000fe400020006ff */
[----:B------:R-:W-:Y:S01]  /*7df90*/  F2FP.F16.E4M3.UNPACK_B R5, R5 ;  /* 0x00000005ff05723e */ /* 0x000fe200020006ff */
[C---:B--2---:R-:W-:Y:S06]  /*7dfa0*/  HMMA.16816.F32 R20, R32.reuse, R46, R20 ;  /* 0x0000002e2014723c */ /* 0x044fec0000001814 */
[C---:B---3--:R-:W-:Y:S06]  /*7dfb0*/  HMMA.16816.F32 R24, R32.reuse, R44, R24 ;  /* 0x0000002c2018723c */ /* 0x048fec0000001818 */
        /* <DEDUP_REMOVED lines=23> */
[----:B0-----:R-:W-:Y:S02]  /*7e130*/  HMMA.16816.F32 R4, R32, R52, R56 ;  /* 0x000000342004723c */ /* 0x001fe40000001838 */
[----:B------:R0:W-:Y:S04]  /*7e140*/  STL.64 [R1+0x5600], R54 ;  /* 0x0056003601007387 */ /* 0x0001e80000100a00 */
[----:B------:R-:W-:-:S15]  /*7e150*/  STL.64 [R1+0x55f8], R52 ;  /* 0x0055f83401007387 */ /* 0x000fde0000100a00 */
[----:B------:R-:W-:-:S02]  /*7e160*/  NOP ;  /* 0x0000000000007918 */ /* 0x000fc40000000000 */
[----:B------:R-:W-:Y:S04]  /*7e170*/  STL.64 [R1+0x3f0], R4 ;  /* 0x0003f00401007387 */ /* 0x000fe80000100a00 */
[----:B------:R-:W-:Y:S04]  /*7e180*/  STL.64 [R1+0x3f8], R6 ;  /* 0x0003f80601007387 */ /* 0x000fe80000100a00 */
        /* <DEDUP_REMOVED lines=8> */
[----:B------:R-:W3:Y:S04]  /*7e210*/  LDL.LU R38, [R1+0x1c8] ;  /* 0x0001c80001267983 */ /* 0x000ee80000300800 */
[----:B------:R-:W3:Y:S01]  /*7e220*/  LDL.LU R39, [R1+0x1cc] ;  /* 0x0001cc0001277983 */ /* 0x000ee20000300800 */
[----:B------:R-:W-:-:S03]  /*7e230*/  IMAD.MOV.U32 R11, RZ, RZ, R0 ;  /* 0x000000ffff0b7224 */ /* 0x000fc600078e0000 */
[----:B---3--:R-:W-:Y:S04]  /*7e240*/  STL.64 [R1+0x5620], R38 ;  /* 0x0056202601007387 */ /* 0x008fe80000100a00 */
[----:B--2---:R-:W-:Y:S04]  /*7e250*/  STL.64 [R1+0x5618], R36 ;  /* 0x0056182401007387 */ /* 0x004fe80000100a00 */
[----:B------:R-:W2:Y:S04]  /*7e260*/  LDL.LU R10, [R1] ;  /* 0x00000000010a7983 */ /* 0x000ea80000300800 */
[----:B------:R-:W0:Y:S04]  /*7e270*/  LDL.LU R0, [R1+0x5660] ;  /* 0x0056600001007983 */ /* 0x000e280000300800 */
[----:B------:R-:W3:Y:S04]  /*7e280*/  LDL.LU R12, [R1+0x220] ;  /* 0x00022000010c7983 */ /* 0x000ee80000300800 */
[----:B------:R-:W3:Y:S04]  /*7e290*/  LDL.LU R13, [R1+0x224] ;  /* 0x00022400010d7983 */ /* 0x000ee80000300800 */
[----:B------:R-:W4:Y:S04]  /*7e2a0*/  LDL.LU R14, [R1+0x228] ;  /* 0x00022800010e7983 */ /* 0x000f280000300800 */
[----:B------:R-:W4:Y:S04]  /*7e2b0*/  LDL.LU R15, [R1+0x22c] ;  /* 0x00022c00010f7983 */ /* 0x000f280000300800 */
[----:B----4-:R4:W-:Y:S04]  /*7e2c0*/  STL.64 [R1+0x5630], R14 ;  /* 0x0056300e01007387 */ /* 0x0109e80000100a00 */
[----:B---3--:R3:W-:Y:S04]  /*7e2d0*/  STL.64 [R1+0x5628], R12 ;  /* 0x0056280c01007387 */ /* 0x0087e80000100a00 */
[----:B------:R-:W4:Y:S04]  /*7e2e0*/  LDL.LU R8, [R1+0x8] ;  /* 0x0000080001087983 */ /* 0x000f280000300800 */
[----:B------:R-:W4:Y:S04]  /*7e2f0*/  LDL.LU R9, [R1+0xc] ;  /* 0x00000c0001097983 */ /* 0x000f280000300800 */
[----:B--2---:R-:W-:Y:S01]  /*7e300*/  STL.64 [R1+0x5640], R10 ;  /* 0x0056400a01007387 */ /* 0x004fe20000100a00 */
[----:B0-----:R-:W-:-:S03]  /*7e310*/  IMAD.MOV.U32 R55, RZ, RZ, R0 ;  /* 0x000000ffff377224 */ /* 0x001fc600078e0000 */
[----:B----4-:R0:W-:Y:S04]  /*7e320*/  STL.64 [R1+0x5638], R8 ;  /* 0x0056380801007387 */ /* 0x0101e80000100a00 */
[----:B------:R-:W2:Y:S04]  /*7e330*/  LDL.LU R16, [R1+0x230] ;  /* 0x0002300001107983 */ /* 0x000ea80000300800 */
[----:B------:R-:W2:Y:S04]  /*7e340*/  LDL.LU R17, [R1+0x234] ;  /* 0x0002340001117983 */ /* 0x000ea80000300800 */
[----:B------:R-:W2:Y:S04]  /*7e350*/  LDL.LU R18, [R1+0x238] ;  /* 0x0002380001127983 */ /* 0x000ea80000300800 */
[----:B------:R-:W2:Y:S04]  /*7e360*/  LDL.LU R19, [R1+0x23c] ;  /* 0x00023c0001137983 */ /* 0x000ea80000300800 */
[----:B------:R-:W4:Y:S04]  /*7e370*/  LDL.LU R54, [R1+0x10] ;  /* 0x0000100001367983 */ /* 0x000f280000300800 */
[----:B------:R-:W2:Y:S04]  /*7e380*/  LDL.LU R0, [R1+0x565c] ;  /* 0x00565c0001007983 */ /* 0x000ea80000300800 */
        /* <DEDUP_REMOVED lines=8> */
[----:B---3--:R-:W3:Y:S01]  /*7e410*/  LDL R12, [R1+0x20] ;  /* 0x00002000010c7983 */ /* 0x008ee20000100800 */
[----:B--2---:R-:W-:-:S03]  /*7e420*/  IMAD.MOV.U32 R13, RZ, RZ, R0 ;  /* 0x000000ffff0d7224 */ /* 0x004fc600078e0000 */
[----:B------:R-:W2:Y:S04]  /*7e430*/  LDL.LU R0, [R1+0x5658] ;  /* 0x0056580001007983 */ /* 0x000ea80000300800 */
[----:B------:R-:W3:Y:S04]  /*7e440*/  LDL.LU R4, [R1+0x270] ;  /* 0x0002700001047983 */ /* 0x000ee80000300800 */
[----:B------:R-:W3:Y:S04]  /*7e450*/  LDL.LU R5, [R1+0x274] ;  /* 0x0002740001057983 */ /* 0x000ee80000300800 */
[----:B------:R-:W3:Y:S04]  /*7e460*/  LDL.LU R6, [R1+0x278] ;  /* 0x0002780001067983 */ /* 0x000ee80000300800 */
[----:B------:R-:W3:Y:S04]  /*7e470*/  LDL.LU R7, [R1+0x27c] ;  /* 0x00027c0001077983 */ /* 0x000ee80000300800 */
[----:B0-----:R-:W4:Y:S04]  /*7e480*/  LDL.LU R8, [R1+0x260] ;  /* 0x0002600001087983 */ /* 0x001f280000300800 */
        /* <DEDUP_REMOVED lines=31> */
[----:B---3--:R-:W-:Y:S03]  /*7e680*/  HMMA.16816.F32 R32, R32, R12, R4 ;  /* 0x0000000c2020723c */ /* 0x008fe60000001804 */
[----:B------:R-:W4:Y:S04]  /*7e690*/  LDL.LU.64 R6, [R1+0x5650] ;  /* 0x0056500001067983 */ /* 0x000f280000300a00 */
[----:B------:R-:W4:-:S15]  /*7e6a0*/  LDL.LU.64 R4, [R1+0x5648] ;  /* 0x0056480001047983 */ /* 0x000f1e0000300a00 */
[----:B------:R-:W-:-:S01]  /*7e6b0*/  NOP ;  /* 0x0000000000007918 */ /* 0x000fc20000000000 */
[----:B------:R0:W-:Y:S04]  /*7e6c0*/  STL.64 [R1+0x3d0], R32 ;  /* 0x0003d02001007387 */ /* 0x0001e80000100a00 */
[----:B------:R1:W-:Y:S04]  /*7e6d0*/  STL.64 [R1+0x3d8], R34 ;  /* 0x0003d82201007387 */ /* 0x0003e80000100a00 */
[----:B0-----:R-:W3:Y:S04]  /*7e6e0*/  LDL.LU R32, [R1+0x200] ;  /* 0x0002000001207983 */ /* 0x001ee80000300800 */
[----:B------:R-:W3:Y:S04]  /*7e6f0*/  LDL.LU R33, [R1+0x204] ;  /* 0x0002040001217983 */ /* 0x000ee80000300800 */
[----:B-1----:R-:W3:Y:S04]  /*7e700*/  LDL.LU R34, [R1+0x208] ;  /* 0x0002080001227983 */ /* 0x002ee80000300800 */
[----:B------:R-:W3:Y:S01]  /*7e710*/  LDL.LU R35, [R1+0x20c] ;  /* 0x00020c0001237983 */ /* 0x000ee20000300800 */
[----:B----4-:R-:W-:Y:S03]  /*7e720*/  HMMA.16816.F32 R12, R4, R14, R8 ;  /* 0x0000000e040c723c */ /* 0x010fe60000001808 */
[----:B------:R-:W4:Y:S04]  /*7e730*/  LDL.LU.64 R10, [R1+0x5640] ;  /* 0x00564000010a7983 */ /* 0x000f280000300a00 */
[----:B------:R-:W3:-:S15]  /*7e740*/  LDL.LU.64 R8, [R1+0x5638] ;  /* 0x0056380001087983 */ /* 0x000ede0000300a00 */
[----:B------:R-:W-:-:S01]  /*7e750*/  NOP ;  /* 0x0000000000007918 */ /* 0x000fc20000000000 */
[----:B------:R-:W-:Y:S04]  /*7e760*/  STL.64 [R1+0x3b0], R12 ;  /* 0x0003b00c01007387 */ /* 0x000fe80000100a00 */
[----:B------:R0:W-:Y:S04]  /*7e770*/  STL.64 [R1+0x3b8], R14 ;  /* 0x0003b80e01007387 */ /* 0x0001e80000100a00 */
[----:B0-----:R-:W4:Y:S04]  /*7e780*/  LDL.LU.64 R14, [R1+0x5630] ;  /* 0x00563000010e7983 */ /* 0x001f280000300a00 */
[----:B------:R-:W4:Y:S01]  /*7e790*/  LDL.LU.64 R12, [R1+0x5628] ;  /* 0x00562800010c7983 */ /* 0x000f220000300a00 */
[C---:B--2---:R-:W-:Y:S06]  /*7e7a0*/  HMMA.16816.F32 R36, R4.reuse, R52, R36 ;  /* 0x000000340424723c */ /* 0x044fec0000001824 */
[C---:B------:R-:W-:Y:S06]  /*7e7b0*/  HMMA.16816.F32 R52, R4.reuse, R54, R28 ;  /* 0x000000360434723c */ /* 0x040fec000000181c */
[C---:B------:R-:W-:Y:S11]  /*7e7c0*/  HMMA.16816.F32 R56, R4.reuse, R60, R56 ;  /* 0x0000003c0438723c */ /* 0x040ff60000001838 */
        /* <DEDUP_REMOVED lines=27> */
[----:B----4-:R-:W-:Y:S03]  /*7e980*/  HMMA.16816.F32 R32, R4, R58, R32 ;  /* 0x0000003a0420723c */ /* 0x010fe60000001820 */
[----:B------:R-:W4:-:S15]  /*7e990*/  LDL.LU R58, [R1+0x18cc] ;  /* 0x0018cc00013a7983 */ /* 0x000f1e0000300800 */
[----:B------:R-:W-:-:S05]  /*7e9a0*/  NOP ;  /* 0x0000000000007918 */ /* 0x000fca0000000000 */
[----:B------:R0:W-:Y:S04]  /*7e9b0*/  STL.64 [R1+0x300], R32 ;  /* 0x0003002001007387 */ /* 0x0001e80000100a00 */
[----:B------:R1:W-:Y:S04]  /*7e9c0*/  STL.64 [R1+0x308], R34 ;  /* 0x0003082201007387 */ /* 0x0003e80000100a00 */
[----:B0-----:R-:W4:Y:S04]  /*7e9d0*/  LDL.LU R32, [R1+0x18c8] ;  /* 0x0018c80001207983 */ /* 0x001f280000300800 */
[----:B------:R-:W4:Y:S04]  /*7e9e0*/  LDL.LU R59, [R1+0x18d4] ;  /* 0x0018d400013b7983 */ /* 0x000f280000300800 */
[----:B------:R-:W4:Y:S04]  /*7e9f0*/  LDL.LU R33, [R1+0x18d0] ;  /* 0x0018d00001217983 */ /* 0x000f280000300800 */
[----:B------:R-:W4:Y:S04]  /*7ea00*/  LDL.LU R60, [R1+0x18dc] ;  /* 0x0018dc00013c7983 */ /* 0x000f280000300800 */
[----:B-1----:R-:W4:Y:S04]  /*7ea10*/  LDL.LU R34, [R1+0x18d8] ;  /* 0x0018d80001227983 */ /* 0x002f280000300800 */
[----:B------:R-:W4:Y:S04]  /*7ea20*/  LDL.LU R61, [R1+0x18e4] ;  /* 0x0018e400013d7983 */ /* 0x000f280000300800 */
[----:B------:R-:W4:Y:S01]  /*7ea30*/  LDL.LU R35, [R1+0x18e0] ;  /* 0x0018e00001237983 */ /* 0x000f220000300800 */
[C---:B--2---:R-:W-:Y:S06]  /*7ea40*/  HMMA.16816.F32 R48, R4.reuse, R56, R48 ;  /* 0x000000380430723c */ /* 0x044fec0000001830 */
[C---:B------:R-:W-:Y:S06]  /*7ea50*/  HMMA.16816.F32 R40, R4.reuse, R2, R40 ;  /* 0x000000020428723c */ /* 0x040fec0000001828 */
[C---:B------:R-:W-:Y:S06]  /*7ea60*/  HMMA.16816.F32 R28, R4.reuse, R10, R28 ;  /* 0x0000000a041c723c */ /* 0x040fec000000181c */
[C---:B------:R-:W-:Y:S06]  /*7ea70*/  HMMA.16816.F32 R24, R4.reuse, R12, R24 ;  /* 0x0000000c0418723c */ /* 0x040fec0000001818 */
[C---:B---3--:R-:W-:Y:S01]  /*7ea80*/  HMMA.16816.F32 R12, R4.reuse, R14, R20 ;  /* 0x0000000e040c723c */ /* 0x048fe20000001814 */
[----:B------:R-:W-:Y:S01]  /*7ea90*/  IMAD.MOV.U32 R11, RZ, RZ, R0 ;  /* 0x000000ffff0b7224 */ /* 0x000fe200078e0000 */
[----:B----4-:R-:W-:Y:S04]  /*7eaa0*/  STL.64 [R1+0x5570], R34 ;  /* 0x0055702201007387 */ /* 0x010fe80000100a00 */
[----:B------:R0:W-:Y:S02]  /*7eab0*/  STL.64 [R1+0x5568], R32 ;  /* 0x0055682001007387 */ /* 0x0001e40000100a00 */
[C---:B0-----:R-:W-:Y:S02]  /*7eac0*/  HMMA.16816.F32 R32, R4.reuse, R54, R44 ;  /* 0x000000360420723c */ /* 0x041fe4000000182c */
[----:B------:R-:W-:Y:S04]  /*7ead0*/  STL.64 [R1+0x5588], R58 ;  /* 0x0055883a01007387 */ /* 0x000fe80000100a00 */
[----:B------:R-:W-:Y:S04]  /*7eae0*/  STL.64 [R1+0x2e0], R48 ;  /* 0x0002e03001007387 */ /* 0x000fe80000100a00 */
[----:B------:R-:W-:Y:S04]  /*7eaf0*/  STL.64 [R1+0x2e8], R50 ;  /* 0x0002e83201007387 */ /* 0x000fe80000100a00 */
[----:B------:R-:W-:Y:S09]  /*7eb00*/  STL.64 [R1+0x55a8], R52 ;  /* 0x0055a83401007387 */ /* 0x000ff20000100a00 */
[----:B------:R-:W-:Y:S04]  /*7eb10*/  STL.64 [R1+0x2d0], R32 ;  /* 0x0002d02001007387 */ /* 0x000fe80000100a00 */
[----:B------:R0:W-:Y:S02]  /*7eb20*/  STL.64 [R1+0x2d8], R34 ;  /* 0x0002d82201007387 */ /* 0x0001e40000100a00 */
[----:B0-----:R-:W-:Y:S02]  /*7eb30*/  HMMA.16816.F32 R32, R4, R8, R36 ;  /* 0x000000080420723c */ /* 0x001fe40000001824 */
[----:B------:R-:W-:Y:S04]  /*7eb40*/  STL.64 [R1+0x2b0], R40 ;  /* 0x0002b02801007387 */ /* 0x000fe80000100a00 */
[----:B------:R-:W-:Y:S04]  /*7eb50*/  STL.64 [R1+0x2b8], R42 ;  /* 0x0002b82a01007387 */ /* 0x000fe80000100a00 */
[----:B------:R-:W2:-:S13]  /*7eb60*/  LDL.LU R8, [R1+0x60] ;  /* 0x0000600001087983 */ /* 0x000e9a0000300800 */
[----:B------:R-:W-:Y:S04]  /*7eb70*/  STL.64 [R1+0x290], R32 ;  /* 0x0002902001007387 */ /* 0x000fe80000100a00 */
[----:B------:R-:W-:Y:S04]  /*7eb80*/  STL.64 [R1+0x298], R34 ;  /* 0x0002982201007387 */ /* 0x000fe80000100a00 */
[----:B------:R0:W-:Y:S04]  /*7eb90*/  STL.64 [R1+0x280], R28 ;  /* 0x0002801c01007387 */ /* 0x0001e80000100a00 */
[----:B------:R1:W-:Y:S04]  /*7eba0*/  STL.64 [R1+0x288], R30 ;  /* 0x0002881e01007387 */ /* 0x0003e80000100a00 */
[----:B------:R-:W2:Y:S04]  /*7ebb0*/  LDL.LU R9, [R1+0x64] ;  /* 0x0000640001097983 */ /* 0x000ea80000300800 */
[----:B------:R-:W2:Y:S04]  /*7ebc0*/  LDL.LU R10, [R1+0x68] ;  /* 0x00006800010a7983 */ /* 0x000ea80000300800 */
[----:B------:R-:W3:Y:S04]  /*7ebd0*/  LDL.LU R0, [R1+0x55b0] ;  /* 0x0055b00001007983 */ /* 0x000ee80000300800 */
[----:B0-----:R-:W4:Y:S04]  /*7ebe0*/  LDL.LU R28, [R1+0x120] ;  /* 0x00012000011c7983 */ /* 0x001f280000300800 */
[----:B------:R0:W-:Y:S04]  /*7ebf0*/  STL.64 [R1+0x260], R24 ;  /* 0x0002601801007387 */ /* 0x0001e80000100a00 */
[----:B------:R0:W-:Y:S04]  /*7ec00*/  STL.64 [R1+0x268], R26 ;  /* 0x0002681a01007387 */ /* 0x0001e80000100a00 */
[----:B------:R0:W-:Y:S04]  /*7ec10*/  STL.64 [R1+0x240], R12 ;  /* 0x0002400c01007387 */ /* 0x0001e80000100a00 */
[----:B------:R0:W-:Y:S04]  /*7ec20*/  STL.64 [R1+0x248], R14 ;  /* 0x0002480e01007387 */ /* 0x0001e80000100a00 */
[----:B------:R-:W4:Y:S04]  /*7ec30*/  LDL.LU R29, [R1+0x124] ;  /* 0x00012400011d7983 */ /* 0x000f280000300800 */
[----:B-1----:R-:W4:Y:S04]  /*7ec40*/  LDL.LU R30, [R1+0x128] ;  /* 0x00012800011e7983 */ /* 0x002f280000300800 */
        /* <DEDUP_REMOVED lines=41> */
[C---:B---3--:R-:W-:Y:S06]  /*7eee0*/  HMMA.16816.F32 R52, R4.reuse, R16, R52 ;  /* 0x000000100434723c */ /* 0x048fec0000001834 */
[----:B--2---:R-:W-:-:S15]  /*7eef0*/  HMMA.16816.F32 R16, R4, R18, R20 ;  /* 0x000000120410723c */ /* 0x004fde0000001814 */
        /* <DEDUP_REMOVED lines=39> */
[----:B------:R-:W3:Y:S01]  /*7f170*/  LDL.LU R25, [R1+0xb4] ;  /* 0x0000b40001197983 */ /* 0x000ee20000300800 */
[----:B-1----:R-:W-:-:S03]  /*7f180*/  IMAD.MOV.U32 R27, RZ, RZ, R0 ;  /* 0x000000ffff1b7224 */ /* 0x002fc600078e0000 */
[----:B------:R-:W3:Y:S01]  /*7f190*/  LDL.LU R26, [R1+0xb8] ;  /* 0x0000b800011a7983 */ /* 0x000ee20000300800 */
[C---:B--2---:R-:W-:Y:S06]  /*7f1a0*/  HMMA.16816.F32 R48, R4.reuse, R28, R48 ;  /* 0x0000001c0430723c */ /* 0x044fec0000001830 */
[----:B----4-:R-:W-:-:S15]  /*7f1b0*/  HMMA.16816.F32 R28, R4, R30, R36 ;  /* 0x0000001e041c723c */ /* 0x010fde0000001824 */
[----:B------:R-:W-:-:S02]  /*7f1c0*/  NOP ;  /* 0x0000000000007918 */ /* 0x000fc40000000000 */
[----:B------:R-:W-:Y:S01]  /*7f1d0*/  STL.64 [R1+0x190], R48 ;  /* 0x0001903001007387 */ /* 0x000fe20000100a00 */
[----:B------:R-:W-:-:S03]  /*7f1e0*/  IMAD.MOV.U32 R0, RZ, RZ, R51 ;  /* 0x000000ffff007224 */ /* 0x000fc600078e0033 */
[----:B------:R0:W-:Y:S04]  /*7f1f0*/  STL [R1+0x198], R50 ;  /* 0x0001983201007387 */ /* 0x0001e80000100800 */
[----:B0-----:R-:W2:Y:S04]  /*7f200*/  LDL.LU.64 R50, [R1+0x5550] ;  /* 0x0055500001327983 */ /* 0x001ea80000300a00 */
[----:B------:R-:W4:Y:S04]  /*7f210*/  LDL.LU.64 R48, [R1+0x5548] ;  /* 0x0055480001307983 */ /* 0x000f280000300a00 */
[----:B------:R-:W-:Y:S04]  /*7f220*/  STL [R1+0x51d8], R0 ;  /* 0x0051d80001007387 */ /* 0x000fe80000100800 */
[----:B------:R-:W3:Y:S04]  /*7f230*/  LDL.LU.64 R38, [R1+0x5540] ;  /* 0x0055400001267983 */ /* 0x000ee80000300a00 */
[----:B------:R-:W2:Y:S04]  /*7f240*/  LDL.LU.64 R36, [R1+0x5538] ;  /* 0x0055380001247983 */ /* 0x000ea80000300a00 */
[----:B------:R0:W-:Y:S04]  /*7f250*/  STL.64 [R1+0x170], R28 ;  /* 0x0001701c01007387 */ /* 0x0001e80000100a00 */
[----:B------:R1:W-:Y:S04]  /*7f260*/  STL.64 [R1+0x178], R30 ;  /* 0x0001781e01007387 */ /* 0x0003e80000100a00 */
[----:B0-----:R-:W4:Y:S04]  /*7f270*/  LDL.LU R28, [R1+0xc0] ;  /* 0x0000c000011c7983 */ /* 0x001f280000300800 */
[----:B------:R-:W4:Y:S04]  /*7f280*/  LDL.LU R29, [R1+0xc4] ;  /* 0x0000c400011d7983 */ /* 0x000f280000300800 */
[----:B-1----:R-:W4:Y:S04]  /*7f290*/  LDL.LU R30, [R1+0xc8] ;  /* 0x0000c800011e7983 */ /* 0x002f280000300800 */
        /* <DEDUP_REMOVED lines=8> */
[----:B------:R-:W3:Y:S04]  /*7f320*/  LDL.LU.64 R42, [R1+0x5520] ;  /* 0x00552000012a7983 */ /* 0x000ee80000300a00 */
[----:B------:R-:W3:Y:S01]  /*7f330*/  LDL.LU.64 R40, [R1+0x5518] ;  /* 0x0055180001287983 */ /* 0x000ee20000300a00 */
[C---:B----4-:R-:W-:Y:S06]  /*7f340*/  HMMA.16816.F32 R12, R4.reuse, R48, R12 ;  /* 0x00000030040c723c */ /* 0x050fec000000180c */
[----:B------:R-:W-:Y:S01]  /*7f350*/  HMMA.16816.F32 R8, R4, R50, R8 ;  /* 0x000000320408723c */ /* 0x000fe20000001808 */
[----:B------:R-:W-:-:S02]  /*7f360*/  IMAD R34, R34, 0x100, R60 ;  /* 0x0000010022227824 */ /* 0x000fc400078e023c */
[----:B------:R-:W-:Y:S02]  /*7f370*/  IMAD R35, R35, 0x100, R61 ;  /* 0x0000010023237824 */ /* 0x000fe400078e023d */
[----:B------:R-:W-:Y:S02]  /*7f380*/  IMAD R32, R32, 0x100, R58 ;  /* 0x0000010020207824 */ /* 0x000fe400078e023a */
[----:B------:R-:W-:Y:S01]  /*7f390*/  IMAD R33, R33, 0x100, R59 ;  /* 0x0000010021217824 */ /* 0x000fe200078e023b */
[C---:B--2---:R-:W-:Y:S06]  /*7f3a0*/  HMMA.16816.F32 R16, R4.reuse, R46, R16 ;  /* 0x0000002e0410723c */ /* 0x044fec0000001810 */
[C---:B---3--:R-:W-:Y:S06]  /*7f3b0*/  HMMA.16816.F32 R28, R4.reuse, R40, R28 ;  /* 0x00000028041c723c */ /* 0x048fec000000181c */
[C---:B------:R-:W-:Y:S06]  /*7f3c0*/  HMMA.16816.F32 R24, R4.reuse, R42, R24 ;  /* 0x0000002a0418723c */ /* 0x040fec0000001818 */
[----:B------:R-:W-:Y:S11]  /*7f3d0*/  HMMA.16816.F32 R20, R4, R44, R20 ;  /* 0x0000002c0414723c */ /* 0x000ff60000001814 */
[----:B------:R-:W-:Y:S01]  /*7f3e0*/  STL.64 [R1+0x100], R28 ;  /* 0x0001001c01007387 */ /* 0x000fe20000100a00 */
[----:B------:R-:W-:-:S03]  /*7f3f0*/  IMAD.MOV.U32 R0, RZ, RZ, R31 ;  /* 0x000000ffff007224 */ /* 0x000fc600078e001f */
        /* <DEDUP_REMOVED lines=16> */
[----:B0-----:R-:W3:Y:S04]  /*7f500*/  LDL.LU R8, [R1+0x4c0] ;  /* 0x0004c00001087983 */ /* 0x001ee80000300800 */
[----:B------:R-:W3:Y:S04]  /*7f510*/  LDL.LU R9, [R1+0x4c4] ;  /* 0x0004c40001097983 */ /* 0x000ee80000300800 */
[----:B-1----:R-:W4:Y:S04]  /*7f520*/  LDL.LU R10, [R1+0x4c8] ;  /* 0x0004c800010a7983 */ /* 0x002f280000300800 */
[----:B------:R-:W4:Y:S04]  /*7f530*/  LDL.LU R11, [R1+0x4cc] ;  /* 0x0004cc00010b7983 */ /* 0x000f280000300800 */
[----:B----4-:R-:W-:Y:S04]  /*7f540*/  STL.64 [R1+0x5500], R10 ;  /* 0x0055000a01007387 */ /* 0x010fe80000100a00 */
[----:B---3--:R0:W-:Y:S04]  /*7f550*/  STL.64 [R1+0x54f8], R8 ;  /* 0x0054f80801007387 */ /* 0x0081e80000100a00 */
        /* <DEDUP_REMOVED lines=13> */
[----:B------:R-:W3:Y:S04]  /*7f630*/  LDL.LU R28, [R1+0x140] ;  /* 0x00014000011c7983 */ /* 0x000ee80000300800 */
[----:B------:R-:W3:Y:S04]  /*7f640*/  LDL.LU R29, [R1+0x144] ;  /* 0x00014400011d7983 */ /* 0x000ee80000300800 */
[----:B------:R-:W3:Y:S04]  /*7f650*/  LDL.LU R30, [R1+0x148] ;  /* 0x00014800011e7983 */ /* 0x000ee80000300800 */
[----:B------:R-:W3:Y:S04]  /*7f660*/  LDL.LU R31, [R1+0x14c] ;  /* 0x00014c00011f7983 */ /* 0x000ee80000300800 */
[----:B--2---:R-:W2:Y:S04]  /*7f670*/  LDL.LU R32, [R1+0x50] ;  /* 0x0000500001207983 */ /* 0x004ea80000300800 */
[----:B------:R-:W2:Y:S04]  /*7f680*/  LDL.LU R33, [R1+0x54] ;  /* 0x0000540001217983 */ /* 0x000ea80000300800 */
[----:B------:R-:W2:Y:S04]  /*7f690*/  LDL.LU R34, [R1+0x58] ;  /* 0x0000580001227983 */ /* 0x000ea80000300800 */
[----:B------:R-:W2:Y:S04]  /*7f6a0*/  LDL.LU R35, [R1+0x5c] ;  /* 0x00005c0001237983 */ /* 0x000ea80000300800 */
[----:B------:R-:W4:Y:S04]  /*7f6b0*/  LDL.LU R47, [R1+0xc68] ;  /* 0x000c6800012f7983 */ /* 0x000f280000300800 */
        /* <DEDUP_REMOVED lines=37> */
[----:B------:R-:W2:Y:S04]  /*7f910*/  LDL.LU.64 R32, [R1+0x5508] ;  /* 0x0055080001207983 */ /* 0x000ea80000300a00 */
[----:B------:R-:W2:Y:S04]  /*7f920*/  LDL.LU R52, [R1+0x20] ;  /* 0x0000200001347983 */ /* 0x000ea80000300800 */
[----:B------:R-:W2:Y:S01]  /*7f930*/  LDL.LU R53, [R1+0x24] ;  /* 0x0000240001357983 */ /* 0x000ea20000300800 */
[----:B----4-:R-:W-:-:S02]  /*7f940*/  F2FP.F16.E4M3.UNPACK_B R46, R47.H1 ;  /* 0x0000002fff2e723e */ /* 0x010fc400030006ff */
[----:B---3--:R-:W-:-:S03]  /*7f950*/  F2FP.F16.E4M3.UNPACK_B R47, R44.H1 ;  /* 0x0000002cff2f723e */ /* 0x008fc600030006ff */
[----:B------:R-:W-:Y:S04]  /*7f960*/  STL [R1+0x28], R46 ;  /* 0x0000282e01007387 */ /* 0x000fe80000100800 */
[----:B------:R-:W-:Y:S01]  /*7f970*/  STL [R1+0x2c], R47 ;  /* 0x00002c2f01007387 */ /* 0x000fe20000100800 */
[----:B------:R-:W-:Y:S02]  /*7f980*/  F2FP.F16.E4M3.UNPACK_B R38, R38.H1 ;  /* 0x00000026ff26723e */ /* 0x000fe400030006ff */
[----:B------:R-:W-:Y:S02]  /*7f990*/  F2FP.F16.E4M3.UNPACK_B R39, R39.H1 ;  /* 0x00000027ff27723e */ /* 0x000fe400030006ff */
[----:B------:R-:W-:Y:S02]  /*7f9a0*/  F2FP.F16.E4M3.UNPACK_B R2, R2.H1 ;  /* 0x00000002ff02723e */ /* 0x000fe400030006ff */
[----:B------:R-:W-:-:S02]  /*7f9b0*/  F2FP.F16.E4M3.UNPACK_B R3, R3.H1 ;  /* 0x00000003ff03723e */ /* 0x000fc400030006ff */
[----:B------:R-:W-:Y:S02]  /*7f9c0*/  F2FP.F16.E4M3.UNPACK_B R60, R60.H1 ;  /* 0x0000003cff3c723e */ /* 0x000fe400030006ff */
[----:B------:R-:W-:Y:S01]  /*7f9d0*/  F2FP.F16.E4M3.UNPACK_B R61, R61.H1 ;  /* 0x0000003dff3d723e */ /* 0x000fe200030006ff */
[----:B--2---:R-:W-:Y:S01]  /*7f9e0*/  HMMA.16816.F32 R4, R4, R52, R8 ;  /* 0x000000340404723c */ /* 0x004fe20000001808 */
[----:B------:R-:W2:Y:S04]  /*7f9f0*/  LDL.LU.64 R10, [R1+0x5500] ;  /* 0x00550000010a7983 */ /* 0x000ea80000300a00 */
[----:B------:R-:W2:Y:S01]  /*7fa00*/  LDL.LU.64 R8, [R1+0x54f8] ;  /* 0x0054f80001087983 */ /* 0x000ea20000300a00 */
[----:B------:R-:W-:Y:S02]  /*7fa10*/  F2FP.F16.E4M3.UNPACK_B R32, R32 ;  /* 0x00000020ff20723e */ /* 0x000fe400020006ff */
[----:B------:R-:W-:-:S02]  /*7fa20*/  F2FP.F16.E4M3.UNPACK_B R33, R33 ;  /* 0x00000021ff21723e */ /* 0x000fc400020006ff */
[----:B------:R-:W-:Y:S02]  /*7fa30*/  F2FP.F16.E4M3.UNPACK_B R34, R34 ;  /* 0x00000022ff22723e */ /* 0x000fe400020006ff */
[----:B------:R-:W-:-:S07]  /*7fa40*/  F2FP.F16.E4M3.UNPACK_B R35, R35 ;  /* 0x00000023ff23723e */ /* 0x000fce00020006ff */
[C---:B------:R-:W-:Y:S04]  /*7fa50*/  HMMA.16816.F32 R48, R32.reuse, R46, R48 ;  /* 0x0000002e2030723c */ /* 0x040fe80000001830 */
[----:B------:R-:W-:Y:S04]  /*7fa60*/  STL.64 [R1+0x40], R4 ;  /* 0x0000400401007387 */ /* 0x000fe80000100a00 */
[----:B------:R0:W-:Y:S01]  /*7fa70*/  STL.64 [R1+0x48], R6 ;  /* 0x0000480601007387 */ /* 0x0001e20000100a00 */
[----:B------:R-:W-:Y:S01]  /*7fa80*/  HMMA.16816.F32 R40, R32, R38, R40 ;  /* 0x000000262028723c */ /* 0x000fe20000001828 */
[----:B0-----:R-:W-:-:S02]  /*7fa90*/  F2FP.F16.E4M3.UNPACK_B R6, R45.H1 ;  /* 0x0000002dff06723e */ /* 0x001fc400030006ff */
[----:B------:R-:W-:-:S07]  /*7faa0*/  F2FP.F16.E4M3.UNPACK_B R7, R0.H1 ;  /* 0x00000000ff07723e */ /* 0x000fce00030006ff */
[----:B------:R-:W-:Y:S01]  /*7fab0*/  HMMA.16816.F32 R28, R32, R6, R28 ;  /* 0x00000006201c723c */ /* 0x000fe2000000181c */
[----:B------:R-:W-:Y:S01]  /*7fac0*/  STL [R1+0x18], R38 ;  /* 0x0000182601007387 */ /* 0x000fe20000100800 */
[----:B------:R-:W-:-:S03]  /*7fad0*/  F2FP.F16.E4M3.UNPACK_B R4, R36.H1 ;  /* 0x00000024ff04723e */ /* 0x000fc600030006ff */
[----:B------:R-:W-:Y:S01]  /*7fae0*/  STL.64 [R1+0x70], R48 ;  /* 0x0000703001007387 */ /* 0x000fe20000100a00 */
[----:B------:R-:W-:-:S03]  /*7faf0*/  F2FP.F16.E4M3.UNPACK_B R5, R37.H1 ;  /* 0x00000025ff05723e */ /* 0x000fc600030006ff */
[----:B------:R-:W-:Y:S04]  /*7fb00*/  STL.64 [R1+0x78], R50 ;  /* 0x0000783201007387 */ /* 0x000fe80000100a00 */
[----:B------:R-:W-:Y:S04]  /*7fb10*/  STL [R1+0x1c], R39 ;  /* 0x00001c2701007387 */ /* 0x000fe80000100800 */
[----:B------:R-:W-:Y:S04]  /*7fb20*/  STL [R1+0x10], R6 ;  /* 0x0000100601007387 */ /* 0x000fe80000100800 */
[----:B------:R-:W-:Y:S04]  /*7fb30*/  STL.64 [R1+0xa0], R40 ;  /* 0x0000a02801007387 */ /* 0x000fe80000100a00 */
[----:B------:R-:W-:Y:S04]  /*7fb40*/  STL.64 [R1+0xa8], R42 ;  /* 0x0000a82a01007387 */ /* 0x000fe80000100a00 */
[----:B------:R-:W-:Y:S04]  /*7fb50*/  STL [R1+0x14], R7 ;  /* 0x0000140701007387 */ /* 0x000fe80000100800 */
[----:B------:R-:W-:Y:S04]  /*7fb60*/  STL [R1+0x8], R4 ;  /* 0x0000080401007387 */ /* 0x000fe80000100800 */
[----:B------:R-:W-:Y:S04]  /*7fb70*/  STL.64 [R1+0xb0], R28 ;  /* 0x0000b01c01007387 */ /* 0x000fe80000100a00 */
[----:B------:R-:W-:Y:S04]  /*7fb80*/  STL.64 [R1+0xb8], R30 ;  /* 0x0000b81e01007387 */ /* 0x000fe80000100a00 */
[----:B------:R0:W-:Y:S02]  /*7fb90*/  STL [R1+0xc], R5 ;  /* 0x00000c0501007387 */ /* 0x0001e40000100800 */
[----:B0-----:R-:W-:Y:S02]  /*7fba0*/  HMMA.16816.F32 R4, R32, R4, R24 ;  /* 0x000000042004723c */ /* 0x001fe40000001818 */
[----:B------:R-:W-:-:S15]  /*7fbb0*/  STL [R1], R2 ;  /* 0x0000000201007387 */ /* 0x000fde0000100800 */
[----:B------:R-:W-:-:S06]  /*7fbc0*/  NOP ;  /* 0x0000000000007918 */ /* 0x000fcc0000000000 */
[----:B------:R-:W-:Y:S04]  /*7fbd0*/  STL.64 [R1+0xe0], R4 ;  /* 0x0000e00401007387 */ /* 0x000fe80000100a00 */
[----:B------:R0:W-:Y:S02]  /*7fbe0*/  STL.64 [R1+0xe8], R6 ;  /* 0x0000e80601007387 */ /* 0x0001e40000100a00 */
[----:B0-----:R-:W-:Y:S06]  /*7fbf0*/  HMMA.16816.F32 R4, R32, R2, R20 ;  /* 0x000000022004723c */ /* 0x001fec0000001814 */
[----:B------:R-:W-:Y:S01]  /*7fc00*/  STL [R1+0x4], R3 ;  /* 0x0000040301007387 */ /* 0x000fe20000100800 */
[----:B------:R-:W-:-:S15]  /*7fc10*/  F2FP.F16.E4M3.UNPACK_B R58, R58.H1 ;  /* 0x0000003aff3a723e */ /* 0x000fde00030006ff */
[----:B------:R-:W-:-:S01]  /*7fc20*/  NOP ;  /* 0x0000000000007918 */ /* 0x000fc20000000000 */
        /* <DEDUP_REMOVED lines=9> */
[----:B------:R-:W-:-:S15]  /*7fcc0*/  F2FP.F16.E4M3.UNPACK_B R57, R57.H1 ;  /* 0x00000039ff39723e */ /* 0x000fde00030006ff */
[----:B------:R-:W-:-:S07]  /*7fcd0*/  NOP ;  /* 0x0000000000007918 */ /* 0x000fce0000000000 */
[----:B------:R-:W-:Y:S04]  /*7fce0*/  STL.64 [R1+0x160], R4 ;  /* 0x0001600401007387 */ /* 0x000fe80000100a00 */
[----:B------:R2:W-:Y:S04]  /*7fcf0*/  STL.64 [R1+0x168], R6 ;  /* 0x0001680601007387 */ /* 0x0005e80000100a00 */
[----:B------:R-:W3:Y:S01]  /*7fd00*/  LDL.LU R28, [R1+0x580] ;  /* 0x00058000011c7983 */ /* 0x000ee20000300800 */
[----:B--2---:R-:W-:-:S15]  /*7fd10*/  HMMA.16816.F32 R4, R32, R56, R8 ;  /* 0x000000382004723c */ /* 0x004fde0000001808 */
[----:B------:R-:W-:-:S08]  /*7fd20*/  NOP ;  /* 0x0000000000007918 */ /* 0x000fd00000000000 */
[----:B------:R0:W-:Y:S04]  /*7fd30*/  STL.64 [R1+0x180], R4 ;  /* 0x0001800401007387 */ /* 0x0001e80000100a00 */
[----:B------:R1:W-:Y:S04]  /*7fd40*/  STL.64 [R1+0x188], R6 ;  /* 0x0001880601007387 */ /* 0x0003e80000100a00 */
[----:B------:R-:W3:Y:S04]  /*7fd50*/  LDL.LU R29, [R1+0x584] ;  /* 0x00058400011d7983 */ /* 0x000ee80000300800 */
[----:B------:R-:W3:Y:S04]  /*7fd60*/  LDL.LU R30, [R1+0x588] ;  /* 0x00058800011e7983 */ /* 0x000ee80000300800 */
[----:B------:R-:W3:Y:S04]  /*7fd70*/  LDL.LU R31, [R1+0x58c] ;  /* 0x00058c00011f7983 */ /* 0x000ee80000300800 */
[----:B------:R-:W2:Y:S04]  /*7fd80*/  LDL.LU R40, [R1+0x530] ;  /* 0x0005300001287983 */ /* 0x000ea80000300800 */
[----:B------:R-:W2:Y:S04]  /*7fd90*/  LDL.LU R41, [R1+0x534] ;  /* 0x0005340001297983 */ /* 0x000ea80000300800 */
[----:B------:R-:W2:Y:S04]  /*7fda0*/  LDL.LU R42, [R1+0x538] ;  /* 0x00053800012a7983 */ /* 0x000ea80000300800 */
[----:B------:R-:W2:Y:S04]  /*7fdb0*/  LDL.LU R43, [R1+0x53c] ;  /* 0x00053c00012b7983 */ /* 0x000ea80000300800 */
[----:B------:R-:W4:Y:S04]  /*7fdc0*/  LDL.LU R48, [R1+0x500] ;  /* 0x0005000001307983 */ /* 0x000f280000300800 */
[----:B------:R-:W4:Y:S04]  /*7fdd0*/  LDL.LU R49, [R1+0x504] ;  /* 0x0005040001317983 */ /* 0x000f280000300800 */
[----:B------:R-:W4:Y:S04]  /*7fde0*/  LDL.LU R50, [R1+0x508] ;  /* 0x0005080001327983 */ /* 0x000f280000300800 */
[----:B------:R-:W4:Y:S04]  /*7fdf0*/  LDL.LU R51, [R1+0x50c] ;  /* 0x00050c0001337983 */ /* 0x000f280000300800 */
[----:B0-----:R-:W3:Y:S04]  /*7fe00*/  LDL.LU R4, [R1+0x4f0] ;  /* 0x0004f00001047983 */ /* 0x001ee80000300800 */
[----:B------:R-:W3:Y:S04]  /*7fe10*/  LDL.LU R5, [R1+0x4f4] ;  /* 0x0004f40001057983 */ /* 0x000ee80000300800 */
[----:B-1----:R-:W3:Y:S04]  /*7fe20*/  LDL.LU R6, [R1+0x4f8] ;  /* 0x0004f80001067983 */ /* 0x002ee80000300800 */
[----:B------:R-:W3:Y:S04]  /*7fe30*/  LDL.LU R7, [R1+0x4fc] ;  /* 0x0004fc0001077983 */ /* 0x000ee80000300800 */
[----:B------:R-:W2:Y:S04]  /*7fe40*/  LDL.LU R2, [R1+0xcd8] ;  /* 0x000cd80001027983 */ /* 0x000ea80000300800 */
        /* <DEDUP_REMOVED lines=33> */
[----:B------:R-:W-:-:S02]  /*80060*/  F2FP.F16.E4M3.UNPACK_B R54, R54.H1 ;  /* 0x00000036ff36723e */ /* 0x000fc400030006ff */
[----:B------:R-:W-:-:S05]  /*80070*/  F2FP.F16.E4M3.UNPACK_B R55, R55.H1 ;  /* 0x00000037ff37723e */ /* 0x000fca00030006ff */
[----:B------:R-:W-:Y:S01]  /*80080*/  STL.64 [R1+0x54f0], R54 ;  /* 0x0054f03601007387 */ /* 0x000fe20000100a00 */
[----:B--2---:R-:W-:Y:S02]  /*80090*/  F2FP.F16.E4M3.UNPACK_B R2, R2.H1 ;  /* 0x00000002ff02723e */ /* 0x004fe400030006ff */
[----:B----4-:R-:W-:-:S07]  /*800a0*/  F2FP.F16.E4M3.UNPACK_B R3, R3.H1 ;  /* 0x00000003ff03723e */ /* 0x010fce00030006ff */
[C---:B---3--:R-:W-:Y:S01]  /*800b0*/  HMMA.16816.F32 R4, R32.reuse, R2, R4 ;  /* 0x000000022004723c */ /* 0x048fe20000001804 */
[----:B------:R-:W-:Y:S02]  /*800c0*/  F2FP.F16.E4M3.UNPACK_B R8, R8.H1 ;  /* 0x00000008ff08723e */ /* 0x000fe400030006ff */
[----:B------:R-:W-:Y:S02]  /*800d0*/  F2FP.F16.E4M3.UNPACK_B R9, R9.H1 ;  /* 0x00000009ff09723e */ /* 0x000fe400030006ff */
[----:B------:R-:W-:Y:S02]  /*800e0*/  F2FP.F16.E4M3.UNPACK_B R10, R10.H1 ;  /* 0x0000000aff0a723e */ /* 0x000fe400030006ff */
[----:B------:R-:W-:Y:S02]  /*800f0*/  F2FP.F16.E4M3.UNPACK_B R11, R11.H1 ;  /* 0x0000000bff0b723e */ /* 0x000fe400030006ff */
[----:B------:R-:W-:Y:S02]  /*80100*/  F2FP.F16.E4M3.UNPACK_B R12, R12.H1 ;  /* 0x0000000cff0c723e */ /* 0x000fe400030006ff */
[----:B------:R-:W-:Y:S01]  /*80110*/  F2FP.F16.E4M3.UNPACK_B R13, R13.H1 ;  /* 0x0000000dff0d723e */ /* 0x000fe200030006ff */
[----:B------:R-:W-:-:S15]  /*80120*/  HMMA.16816.F32 R56, R32, R54, R56 ;  /* 0x000000362038723c */ /* 0x000fde0000001838 */
[----:B------:R-:W-:-:S08]  /*80130*/  NOP ;  /* 0x0000000000007918 */ /* 0x000fd00000000000 */
[----:B------:R-:W-:Y:S04]  /*80140*/  STL.64 [R1+0x1b0], R56 ;  /* 0x0001b03801007387 */ /* 0x000fe80000100a00 */
[----:B------:R-:W-:Y:S04]  /*80150*/  STL.64 [R1+0x1b8], R58 ;  /* 0x0001b83a01007387 */ /* 0x000fe80000100a00 */
        /* <DEDUP_REMOVED lines=90> */
[----:B------:R-:W-:Y:S02]  /*80700*/  F2FP.F16.E4M3.UNPACK_B R25, R25.H1 ;  /* 0x00000019ff19723e */ /* 0x000fe400030006ff */
[----:B------:R-:W-:Y:S02]  /*80710*/  F2FP.F16.E4M3.UNPACK_B R26, R26.H1 ;  /* 0x0000001aff1a723e */ /* 0x000fe400030006ff */
[----:B------:R-:W-:-:S07]  /*80720*/  F2FP.F16.E4M3.UNPACK_B R27, R27.H1 ;  /* 0x0000001bff1b723e */ /* 0x000fce00030006ff */
[C---:B------:R-:W-:Y:S06]  /*80730*/  HMMA.16816.F32 R8, R32.reuse, R26, R8 ;  /* 0x0000001a2008723c */ /* 0x040fec0000001808 */
[----:B------:R-:W-:Y:S01]  /*80740*/  HMMA.16816.F32 R12, R32, R24, R12 ;  /* 0x00000018200c723c */ /* 0x000fe2000000180c */
[----:B------:R-:W-:Y:S04]  /*80750*/  STL.64 [R1+0x2f0], R52 ;  /* 0x0002f03401007387 */ /* 0x000fe80000100a00 */
[----:B------:R0:W-:Y:S01]  /*80760*/  STL.64 [R1+0x2f8], R54 ;  /* 0x0002f83601007387 */ /* 0x0001e20000100a00 */
[----:B------:R-:W-:-:S02]  /*80770*/  F2FP.F16.E4M3.UNPACK_B R28, R28.H1 ;  /* 0x0000001cff1c723e */ /* 0x000fc400030006ff */
[----:B------:R-:W-:Y:S01]  /*80780*/  F2FP.F16.E4M3.UNPACK_B R29, R29.H1 ;  /* 0x0000001dff1d723e */ /* 0x000fe200030006ff */
[----:B0-----:R-:W2:Y:S04]  /*80790*/  LDL.LU.64 R54, [R1+0x54f0] ;  /* 0x0054f00001367983 */ /* 0x001ea80000300a00 */
[----:B------:R-:W-:Y:S04]  /*807a0*/  STL.64 [R1+0x5448], R22 ;  /* 0x0054481601007387 */ /* 0x000fe80000100a00 */
[----:B------:R-:W-:Y:S01]  /*807b0*/  STL.64 [R1+0x5440], R20 ;  /* 0x0054401401007387 */ /* 0x000fe20000100a00 */
[----:B------:R-:W-:-:S02]  /*807c0*/  F2FP.F16.E4M3.UNPACK_B R30, R30.H1 ;  /* 0x0000001eff1e723e */ /* 0x000fc400030006ff */
[----:B------:R-:W-:-:S07]  /*807d0*/  F2FP.F16.E4M3.UNPACK_B R31, R31.H1 ;  /* 0x0000001fff1f723e */ /* 0x000fce00030006ff */
[----:B------:R-:W-:Y:S01]  /*807e0*/  HMMA.16816.F32 R4, R32, R30, R4 ;  /* 0x0000001e2004723c */ /* 0x000fe20000001804 */
[----:B------:R-:W-:Y:S02]  /*807f0*/  F2FP.F16.E4M3.UNPACK_B R36, R36.H1 ;  /* 0x00000024ff24723e */ /* 0x000fe400030006ff */
[----:B------:R-:W-:-:S03]  /*80800*/  F2FP.F16.E4M3.UNPACK_B R37, R37.H1 ;  /* 0x00000025ff25723e */ /* 0x000fc600030006ff */
        /* <DEDUP_REMOVED lines=14> */
[----:B------:R-:W-:Y:S04]  /*808f0*/  STL.64 [R1+0x53c8], R30 ;  /* 0x0053c81e01007387 */ /* 0x000fe80000100a00 */
[----:B------:R-:W-:Y:S04]  /*80900*/  STL.64 [R1+0x53c0], R28 ;  /* 0x0053c01c01007387 */ /* 0x000fe80000100a00 */
[----:B------:R-:W-:Y:S04]  /*80910*/  STL.64 [R1+0x3a0], R4 ;  /* 0x0003a00401007387 */ /* 0x000fe80000100a00 */
[----:B------:R0:W-:Y:S02]  /*80920*/  STL.64 [R1+0x3a8], R6 ;  /* 0x0003a80601007387 */ /* 0x0001e40000100a00 */
[----:B0-----:R-:W-:Y:S01]  /*80930*/  HMMA.16816.F32 R4, R32, R36, R48 ;  /* 0x000000242004723c */ /* 0x001fe20000001830 */
[----:B------:R-:W-:-:S02]  /*80940*/  F2FP.F16.E4M3.UNPACK_B R38, R38.H1 ;  /* 0x00000026ff26723e */ /* 0x000fc400030006ff */
        /* <DEDUP_REMOVED lines=27> */
[----:B0-----:R-:W4:Y:S04]  /*80b00*/  LDL.LU R4, [R1+0x18e8] ;  /* 0x0018e80001047983 */ /* 0x001f280000300800 */
[----:B------:R-:W4:Y:S04]  /*80b10*/  LDL.LU R56, [R1+0x18f4] ;  /* 0x0018f40001387983 */ /* 0x000f280000300800 */
[----:B------:R-:W4:Y:S04]  /*80b20*/  LDL.LU R5, [R1+0x18f0] ;  /* 0x0018f00001057983 */ /* 0x000f280000300800 */
[----:B------:R-:W4:Y:S04]  /*80b30*/  LDL.LU R57, [R1+0x18fc] ;  /* 0x0018fc0001397983 */ /* 0x000f280000300800 */
        /* <DEDUP_REMOVED lines=19> */
[----:B------:R-:W-:-:S02]  /*80c70*/  F2FP.F16.E4M3.UNPACK_B R40, R40.H1 ;  /* 0x00000028ff28723e */ /* 0x000fc400030006ff */
[----:B------:R-:W-:Y:S01]  /*80c80*/  F2FP.F16.E4M3.UNPACK_B R41, R41.H1 ;  /* 0x00000029ff29723e */ /* 0x000fe200030006ff */
[----:B------:R-:W-:Y:S04]  /*80c90*/  STL.64 [R1+0x53a8], R38 ;  /* 0x0053a82601007387 */ /* 0x000fe80000100a00 */
[----:B------:R-:W-:Y:S02]  /*80ca0*/  STL.64 [R1+0x53a0], R36 ;  /* 0x0053a02401007387 */ /* 0x000fe40000100a00 */
[----:B--2---:R-:W-:Y:S01]  /*80cb0*/  HMMA.16816.F32 R28, R32, R40, R28 ;  /* 0x00000028201c723c */ /* 0x004fe2000000181c */
[----:B---3--:R-:W-:Y:S02]  /*80cc0*/  F2FP.F16.E4M3.UNPACK_B R42, R42.H1 ;  /* 0x0000002aff2a723e */ /* 0x008fe400030006ff */
[----:B----4-:R-:W-:-:S02]  /*80cd0*/  F2FP.F16.E4M3.UNPACK_B R43, R43.H1 ;  /* 0x0000002bff2b723e */ /* 0x010fc400030006ff */
[----:B------:R-:W-:Y:S02]  /*80ce0*/  F2FP.F16.E4M3.UNPACK_B R44, R44.H1 ;  /* 0x0000002cff2c723e */ /* 0x000fe400030006ff */
[----:B------:R-:W-:-:S03]  /*80cf0*/  F2FP.F16.E4M3.UNPACK_B R45, R45.H1 ;  /* 0x0000002dff2d723e */ /* 0x000fc600030006ff */
[----:B------:R-:W-:Y:S01]  /*80d00*/  HMMA.16816.F32 R24, R32, R42, R24 ;  /* 0x0000002a2018723c */ /* 0x000fe20000001818 */
[----:B------:R-:W-:Y:S02]  /*80d10*/  F2FP.F16.E4M3.UNPACK_B R46, R46.H1 ;  /* 0x0000002eff2e723e */ /* 0x000fe400030006ff */
[----:B------:R-:W-:-:S03]  /*80d20*/  F2FP.F16.E4M3.UNPACK_B R47, R47.H1 ;  /* 0x0000002fff2f723e */ /* 0x000fc600030006ff */
[C---:B------:R-:W-:Y:S07]  /*80d30*/  HMMA.16816.F32 R20, R32.reuse, R44, R20 ;  /* 0x0000002c2014723c */ /* 0x040fee0000001814 */
[----:B------:R-:W-:Y:S04]  /*80d40*/  STL.64 [R1+0x420], R28 ;  /* 0x0004201c01007387 */ /* 0x000fe80000100a00 */
[----:B------:R-:W-:Y:S04]  /*80d50*/  STL.64 [R1+0x428], R30 ;  /* 0x0004281e01007387 */ /* 0x000fe80000100a00 */
[----:B------:R-:W-:Y:S04]  /*80d60*/  STL.64 [R1+0x53b8], R42 ;  /* 0x0053b82a01007387 */ /* 0x000fe80000100a00 */
[----:B------:R-:W-:Y:S04]  /*80d70*/  STL.64 [R1+0x53b0], R40 ;  /* 0x0053b02801007387 */ /* 0x000fe80000100a00 */
[----:B------:R-:W-:Y:S04]  /*80d80*/  STL.64 [R1+0x440], R24 ;  /* 0x0004401801007387 */ /* 0x000fe80000100a00 */
[----:B------:R-:W-:Y:S04]  /*80d90*/  STL.64 [R1+0x448], R26 ;  /* 0x0004481a01007387 */ /* 0x000fe80000100a00 */
[----:B------:R-:W-:Y:S01]  /*80da0*/  STL.64 [R1+0x470], R20 ;  /* 0x0004701401007387 */ /* 0x000fe20000100a00 */
[----:B------:R-:W-:Y:S01]  /*80db0*/  F2FP.F16.E4M3.UNPACK_B R48, R48.H1 ;  /* 0x00000030ff30723e */ /* 0x000fe200030006ff */
[----:B------:R-:W-:Y:S01]  /*80dc0*/  HMMA.16816.F32 R12, R32, R46, R12 ;  /* 0x0000002e200c723c */ /* 0x000fe2000000180c */
[----:B------:R-:W-:Y:S01]  /*80dd0*/  F2FP.F16.E4M3.UNPACK_B R49, R49.H1 ;  /* 0x00000031ff31723e */ /* 0x000fe200030006ff */
[----:B------:R-:W-:Y:S04]  /*80de0*/  STL.64 [R1+0x478], R22 ;  /* 0x0004781601007387 */ /* 0x000fe80000100a00 */
[----:B------:R-:W-:Y:S04]  /*80df0*/  STL.64 [R1+0x53d8], R46 ;  /* 0x0053d82e01007387 */ /* 0x000fe80000100a00 */
[----:B------:R-:W-:-:S13]  /*80e00*/  STL.64 [R1+0x53d0], R44 ;  /* 0x0053d02c01007387 */ /* 0x000fda0000100a00 */
[----:B------:R-:W-:Y:S04]  /*80e10*/  STL.64 [R1+0x4a0], R12 ;  /* 0x0004a00c01007387 */ /* 0x000fe80000100a00 */
[----:B------:R0:W-:Y:S02]  /*80e20*/  STL.64 [R1+0x4a8], R14 ;  /* 0x0004a80e01007387 */ /* 0x0001e40000100a00 */
[----:B0-----:R-:W-:Y:S01]  /*80e30*/  HMMA.16816.F32 R12, R32, R48, R8 ;  /* 0x00000030200c723c */ /* 0x001fe20000001808 */
[----:B------:R-:W-:Y:S02]  /*80e40*/  F2FP.F16.E4M3.UNPACK_B R52, R52.H1 ;  /* 0x00000034ff34723e */ /* 0x000fe400030006ff */
[----:B------:R-:W-:Y:S01]  /*80e50*/  F2FP.F16.E4M3.UNPACK_B R53, R53.H1 ;  /* 0x00000035ff35723e */ /* 0x000fe200030006ff */
[----:B------:R-:W-:Y:S03]  /*80e60*/  STL.64 [R1+0x54e8], R54 ;  /* 0x0054e83601007387 */ /* 0x000fe60000100a00 */
[----:B------:R-:W-:Y:S01]  /*80e70*/  F2FP.F16.E4M3.UNPACK_B R8, R59.H1 ;  /* 0x0000003bff08723e */ /* 0x000fe200030006ff */
[----:B------:R-:W-:Y:S01]  /*80e80*/  STL.64 [R1+0x54e0], R52 ;  /* 0x0054e03401007387 */ /* 0x000fe20000100a00 */
[----:B------:R-:W-:-:S14]  /*80e90*/  F2FP.F16.E4M3.UNPACK_B R0, R0.H1 ;  /* 0x00000000ff00723e */ /* 0x000fdc00030006ff */
[----:B------:R0:W-:Y:S04]  /*80ea0*/  STL.64 [R1+0x620], R12 ;  /* 0x0006200c01007387 */ /* 0x0001e80000100a00 */
[----:B------:R1:W-:Y:S04]  /*80eb0*/  STL.64 [R1+0x628], R14 ;  /* 0x0006280e01007387 */ /* 0x0003e80000100a00 */
[----:B------:R-:W2:Y:S04]  /*80ec0*/  LDL.LU R24, [R1+0x880] ;  /* 0x0008800001187983 */ /* 0x000ea80000300800 */
[----:B------:R-:W2:Y:S04]  /*80ed0*/  LDL.LU R25, [R1+0x884] ;  /* 0x0008840001197983 */ /* 0x000ea80000300800 */
[----:B------:R-:W-:Y:S04]  /*80ee0*/  STL [R1+0x20], R8 ;  /* 0x0000200801007387 */ /* 0x000fe80000100800 */
[----:B------:R-:W3:Y:S04]  /*80ef0*/  LDL.LU R26, [R1+0x888] ;  /* 0x00088800011a7983 */ /* 0x000ee80000300800 */
[----:B------:R-:W-:Y:S04]  /*80f00*/  STL [R1+0x24], R0 ;  /* 0x0000240001007387 */ /* 0x000fe80000100800 */
        /* <DEDUP_REMOVED lines=8> */
[----:B---3--:R3:W-:Y:S04]  /*80f90*/  STL.64 [R1+0x5460], R36 ;  /* 0x0054602401007387 */ /* 0x0087e80000100a00 */
[----:B------:R-:W4:Y:S04]  /*80fa0*/  LDL.LU R44, [R1+0x8c0] ;  /* 0x0008c000012c7983 */ /* 0x000f280000300800 */
[----:B------:R-:W4:Y:S04]  /*80fb0*/  LDL.LU R45, [R1+0x8c4] ;  /* 0x0008c400012d7983 */ /* 0x000f280000300800 */
[----:B------:R-:W2:Y:S04]  /*80fc0*/  LDL.LU R46, [R1+0x8c8] ;  /* 0x0008c800012e7983 */ /* 0x000ea80000300800 */
[----:B------:R-:W2:Y:S04]  /*80fd0*/  LDL.LU R47, [R1+0x8cc] ;  /* 0x0008cc00012f7983 */ /* 0x000ea80000300800 */
[----:B--2---:R2:W-:Y:S04]  /*80fe0*/  STL.64 [R1+0x5478], R46 ;  /* 0x0054782e01007387 */ /* 0x0045e80000100a00 */
[----:B----4-:R4:W-:Y:S04]  /*80ff0*/  STL.64 [R1+0x5470], R44 ;  /* 0x0054702c01007387 */ /* 0x0109e80000100a00 */
[----:B0-----:R-:W3:Y:S04]  /*81000*/  LDL.LU R12, [R1+0x940] ;  /* 0x00094000010c7983 */ /* 0x001ee80000300800 */
[----:B------:R-:W3:Y:S04]  /*81010*/  LDL.LU R13, [R1+0x944] ;  /* 0x00094400010d7983 */ /* 0x000ee80000300800 */
[----:B-1----:R-:W2:Y:S04]  /*81020*/  LDL.LU R14, [R1+0x948] ;  /* 0x00094800010e7983 */ /* 0x002ea80000300800 */
[----:B------:R-:W2:Y:S01]  /*81030*/  LDL.LU R15, [R1+0x94c] ;  /* 0x00094c00010f7983 */ /* 0x000ea20000300800 */
[----:B------:R-:W-:-:S02]  /*81040*/  IMAD R5, R5, 0x100, R56 ;  /* 0x0000010005057824 */ /* 0x000fc400078e0238 */
[----:B------:R-:W-:Y:S02]  /*81050*/  IMAD R6, R6, 0x100, R57 ;  /* 0x0000010006067824 */ /* 0x000fe400078e0239 */
[----:B------:R-:W-:Y:S01]  /*81060*/  IMAD R7, R7, 0x100, R58 ;  /* 0x0000010007077824 */ /* 0x000fe200078e023a */
        /* <DEDUP_REMOVED lines=8> */
[----:B------:R-:W2:Y:S04]  /*810f0*/  LDL R22, [R1] ;  /* 0x0000000001167983 */ /* 0x000ea80000100800 */
[----:B------:R-:W2:Y:S04]  /*81100*/  LDL R23, [R1+0x4] ;  /* 0x0000040001177983 */ /* 0x000ea80000100800 */
[----:B------:R-:W3:Y:S04]  /*81110*/  LDL.LU R24, [R1+0x9c0] ;  /* 0x0009c00001187983 */ /* 0x000ee80000300800 */
[----:B------:R-:W3:Y:S04]  /*81120*/  LDL.LU R25, [R1+0x9c4] ;  /* 0x0009c40001197983 */ /* 0x000ee80000300800 */
[----:B------:R-:W4:Y:S04]  /*81130*/  LDL.LU R26, [R1+0x9c8] ;  /* 0x0009c800011a7983 */ /* 0x000f280000300800 */
[----:B------:R-:W4:Y:S04]  /*81140*/  LDL.LU R27, [R1+0x9cc] ;  /* 0x0009cc00011b7983 */ /* 0x000f280000300800 */
[----:B----4-:R1:W-:Y:S04]  /*81150*/  STL.64 [R1+0x54a8], R26 ;  /* 0x0054a81a01007387 */ /* 0x0103e80000100a00 */
[----:B---3--:R-:W-:Y:S04]  /*81160*/  STL.64 [R1+0x54a0], R24 ;  /* 0x0054a01801007387 */ /* 0x008fe80000100a00 */
[----:B------:R-:W3:Y:S04]  /*81170*/  LDL R20, [R1+0x8] ;  /* 0x0000080001147983 */ /* 0x000ee80000100800 */
[----:B------:R-:W3:Y:S04]  /*81180*/  LDL R21, [R1+0xc] ;  /* 0x00000c0001157983 */ /* 0x000ee80000100800 */
        /* <DEDUP_REMOVED lines=8> */
[----:B------:R-:W3:Y:S04]  /*81210*/  LDL R46, [R1+0x10] ;  /* 0x00001000012e7983 */ /* 0x000ee80000100800 */
[----:B------:R-:W3:Y:S04]  /*81220*/  LDL R47, [R1+0x14] ;  /* 0x00001400012f7983 */ /* 0x000ee80000100800 */
[----:B------:R-:W4:Y:S04]  /*81230*/  LDL R44, [R1+0x18] ;  /* 0x00001800012c7983 */ /* 0x000f280000100800 */
[----:B------:R-:W4:Y:S04]  /*81240*/  LDL R45, [R1+0x1c] ;  /* 0x00001c00012d7983 */ /* 0x000f280000100800 */
[----:B---3--:R-:W-:Y:S04]  /*81250*/  STL.64 [R1+0x54d8], R46 ;  /* 0x0054d82e01007387 */ /* 0x008fe80000100a00 */
[----:B----4-:R3:W-:Y:S04]  /*81260*/  STL.64 [R1+0x54d0], R44 ;  /* 0x0054d02c01007387 */ /* 0x0107e80000100a00 */
[----:B0-----:R-:W4:Y:S04]  /*81270*/  LDL.LU R56, [R1+0xa10] ;  /* 0x000a100001387983 */ /* 0x001f280000300800 */
[----:B------:R-:W4:Y:S04]  /*81280*/  LDL.LU R57, [R1+0xa14] ;  /* 0x000a140001397983 */ /* 0x000f280000300800 */
[----:B------:R-:W4:Y:S04]  /*81290*/  LDL.LU R58, [R1+0xa18] ;  /* 0x000a1800013a7983 */ /* 0x000f280000300800 */
[----:B------:R-:W4:Y:S04]  /*812a0*/  LDL.LU R59, [R1+0xa1c] ;  /* 0x000a1c00013b7983 */ /* 0x000f280000300800 */
[----:B-1----:R-:W4:Y:S04]  /*812b0*/  LDL R26, [R1+0x28] ;  /* 0x00002800011a7983 */ /* 0x002f280000100800 */
[----:B------:R-:W4:Y:S04]  /*812c0*/  LDL R27, [R1+0x2c] ;  /* 0x00002c00011b7983 */ /* 0x000f280000100800 */
[----:B--2---:R-:W2:Y:S04]  /*812d0*/  LDL.LU R36, [R1+0x960] ;  /* 0x0009600001247983 */ /* 0x004ea80000300800 */
[----:B------:R-:W2:Y:S04]  /*812e0*/  LDL.LU R37, [R1+0x964] ;  /* 0x0009640001257983 */ /* 0x000ea80000300800 */
[----:B------:R-:W2:Y:S04]  /*812f0*/  LDL.LU R38, [R1+0x968] ;  /* 0x0009680001267983 */ /* 0x000ea80000300800 */
[----:B------:R-:W2:Y:S04]  /*81300*/  LDL.LU R39, [R1+0x96c] ;  /* 0x00096c0001277983 */ /* 0x000ea80000300800 */
[----:B------:R-:W4:Y:S04]  /*81310*/  LDL.LU R52, [R1+0xa60] ;  /* 0x000a600001347983 */ /* 0x000f280000300800 */
[----:B------:R-:W4:Y:S04]  /*81320*/  LDL.LU R53, [R1+0xa64] ;  /* 0x000a640001357983 */ /* 0x000f280000300800 */
[----:B------:R-:W4:Y:S04]  /*81330*/  LDL.LU R54, [R1+0xa68] ;  /* 0x000a680001367983 */ /* 0x000f280000300800 */
[----:B------:R-:W4:Y:S01]  /*81340*/  LDL.LU R55, [R1+0xa6c] ;  /* 0x000a6c0001377983 */ /* 0x000f220000300800 */
[----:B------:R-:W-:-:S02]  /*81350*/  F2FP.F16.E4M3.UNPACK_B R50, R50.H1 ;  /* 0x00000032ff32723e */ /* 0x000fc400030006ff */
[----:B------:R-:W-:Y:S01]  /*81360*/  F2FP.F16.E4M3.UNPACK_B R51, R51.H1 ;  /* 0x00000033ff33723e */ /* 0x000fe200030006ff */
[----:B---3--:R-:W3:Y:S04]  /*81370*/  LDL.LU R44, [R1+0xa40] ;  /* 0x000a4000012c7983 */ /* 0x008ee80000300800 */
[----:B------:R-:W3:Y:S04]  /*81380*/  LDL.LU R45, [R1+0xa44] ;  /* 0x000a4400012d7983 */ /* 0x000ee80000300800 */
[----:B------:R-:W3:Y:S04]  /*81390*/  LDL.LU R46, [R1+0xa48] ;  /* 0x000a4800012e7983 */ /* 0x000ee80000300800 */
[----:B------:R-:W3:Y:S04]  /*813a0*/  LDL.LU R47, [R1+0xa4c] ;  /* 0x000a4c00012f7983 */ /* 0x000ee80000300800 */
[----:B------:R-:W2:Y:S04]  /*813b0*/  LDL.LU R20, [R1+0xa30] ;  /* 0x000a300001147983 */ /* 0x000ea80000300800 */
[----:B------:R-:W2:Y:S04]  /*813c0*/  LDL.LU R21, [R1+0xa34] ;  /* 0x000a340001157983 */ /* 0x000ea80000300800 */
[----:B------:R-:W2:Y:S04]  /*813d0*/  LDL.LU R22, [R1+0xa38] ;  /* 0x000a380001167983 */ /* 0x000ea80000300800 */
[----:B------:R-:W2:Y:S04]  /*813e0*/  LDL.LU R23, [R1+0xa3c] ;  /* 0x000a3c0001177983 */ /* 0x000ea80000300800 */
[----:B------:R-:W2:Y:S04]  /*813f0*/  LDL.LU R12, [R1+0x9f0] ;  /* 0x0009f000010c7983 */ /* 0x000ea80000300800 */
[----:B------:R-:W2:Y:S04]  /*81400*/  LDL.LU R13, [R1+0x9f4] ;  /* 0x0009f400010d7983 */ /* 0x000ea80000300800 */
[----:B------:R-:W2:Y:S01]  /*81410*/  LDL.LU R14, [R1+0x9f8] ;  /* 0x0009f800010e7983 */ /* 0x000ea20000300800 */
[----:B------:R-:W-:-:S03]  /*81420*/  IMAD R4, R4, 0x100, R19 ;  /* 0x0000010004047824 */ /* 0x000fc600078e0213 */
[----:B------:R-:W2:Y:S04]  /*81430*/  LDL.LU R15, [R1+0x9fc] ;  /* 0x0009fc00010f7983 */ /* 0x000ea80000300800 */
[----:B------:R-:W2:Y:S04]  /*81440*/  LDL.LU R16, [R1+0x970] ;  /* 0x0009700001107983 */ /* 0x000ea80000300800 */
[----:B------:R-:W2:Y:S04]  /*81450*/  LDL.LU R17, [R1+0x974] ;  /* 0x0009740001117983 */ /* 0x000ea80000300800 */
        /* <DEDUP_REMOVED lines=15> */
[----:B----4-:R-:W-:-:S15]  /*81550*/  HMMA.16816.F32 R52, R32, R50, R52 ;  /* 0x000000322034723c */ /* 0x010fde0000001834 */
[----:B------:R-:W-:-:S08]  /*81560*/  NOP ;  /* 0x0000000000007918 */ /* 0x000fd00000000000 */
[----:B------:R-:W-:Y:S04]  /*81570*/  STL.64 [R1+0xa50], R52 ;  /* 0x000a503401007387 */ /* 0x000fe80000100a00 */
[----:B------:R0:W-:Y:S04]  /*81580*/  STL.64 [R1+0xa58], R54 ;  /* 0x000a583601007387 */ /* 0x0001e80000100a00 */
[----:B0-----:R-:W4:Y:S04]  /*81590*/  LDL.LU.64 R54, [R1+0x54e8] ;  /* 0x0054e80001367983 */ /* 0x001f280000300a00 */
[----:B------:R-:W3:Y:S04]  /*815a0*/  LDL.LU.64 R52, [R1+0x54e0] ;  /* 0x0054e00001347983 */ /* 0x000ee80000300a00 */
[----:B------:R-:W-:Y:S01]  /*815b0*/  STL [R1+0x5398], R51 ;  /* 0x0053983301007387 */ /* 0x000fe20000100800 */
[----:B---3--:R-:W-:-:S15]  /*815c0*/  HMMA.16816.F32 R44, R32, R52, R44 ;  /* 0x00000034202c723c */ /* 0x008fde000000182c */
[----:B------:R-:W-:-:S08]  /*815d0*/  NOP ;  /* 0x0000000000007918 */ /* 0x000fd00000000000 */
[----:B------:R-:W-:Y:S04]  /*815e0*/  STL.64 [R1+0xa20], R44 ;  /* 0x000a202c01007387 */ /* 0x000fe80000100a00 */
[----:B------:R0:W-:Y:S04]  /*815f0*/  STL.64 [R1+0xa28], R46 ;  /* 0x000a282e01007387 */ /* 0x0001e80000100a00 */
[----:B0-----:R-:W3:Y:S04]  /*81600*/  LDL.LU.64 R46, [R1+0x54d8] ;  /* 0x0054d800012e7983 */ /* 0x001ee80000300a00 */
[----:B------:R-:W4:Y:S01]  /*81610*/  LDL.LU.64 R44, [R1+0x54d0] ;  /* 0x0054d000012c7983 */ /* 0x000f220000300a00 */
[----:B------:R-:W-:Y:S01]  /*81620*/  IMAD.MOV.U32 R25, RZ, RZ, R0 ;  /* 0x000000ffff197224 */ /* 0x000fe200078e0000 */
[----:B------:R-:W-:-:S02]  /*81630*/  F2FP.F16.E4M3.UNPACK_B R4, R4 ;  /* 0x00000004ff04723e */ /* 0x000fc400020006ff */
[----:B------:R-:W-:-:S04]  /*81640*/  F2FP.F16.E4M3.UNPACK_B R5, R5 ;  /* 0x00000005ff05723e */ /* 0x000fc800020006ff */
[----:B--2---:R-:W-:Y:S01]  /*81650*/  HMMA.16816.F32 R32, R32, R24, R36 ;  /* 0x000000182020723c */ /* 0x004fe20000001824 */
[----:B------:R-:W-:Y:S01]  /*81660*/  F2FP.F16.E4M3.UNPACK_B R6, R6 ;  /* 0x00000006ff06723e */ /* 0x000fe200020006ff */
[----:B------:R-:W2:Y:S01]  /*81670*/  LDL.LU.64 R38, [R1+0x54c8] ;  /* 0x0054c80001267983 */ /* 0x000ea20000300a00 */
[----:B------:R-:W-:-:S03]  /*81680*/  F2FP.F16.E4M3.UNPACK_B R7, R7 ;  /* 0x00000007ff07723e */ /* 0x000fc600020006ff */
[----:B------:R-:W2:Y:S04]  /*81690*/  LDL.LU.64 R36, [R1+0x54c0] ;  /* 0x0054c00001247983 */ /* 0x000ea80000300a00 */
[----:B------:R-:W-:-:S13]  /*816a0*/  HMMA.16816.F32 R24, R4, R26, R20 ;  /* 0x0000001a0418723c */ /* 0x000fda0000001814 */
[----:B------:R0:W-:Y:S04]  /*816b0*/  STL.64 [R1+0x750], R32 ;  /* 0x0007502001007387 */ /* 0x0001e80000100a00 */
[----:B------:R1:W-:Y:S04]  /*816c0*/  STL.64 [R1+0x758], R34 ;  /* 0x0007582201007387 */ /* 0x0003e80000100a00 */
[----:B0-----:R-:W2:Y:S04]  /*816d0*/  LDL.LU R32, [R1+0x8d0] ;  /* 0x0008d00001207983 */ /* 0x001ea80000300800 */
[----:B------:R-:W2:Y:S04]  /*816e0*/  LDL.LU R33, [R1+0x8d4] ;  /* 0x0008d40001217983 */ /* 0x000ea80000300800 */
[----:B-1----:R-:W2:Y:S04]  /*816f0*/  LDL.LU R34, [R1+0x8d8] ;  /* 0x0008d80001227983 */ /* 0x002ea80000300800 */
[----:B------:R-:W2:Y:S04]  /*81700*/  LDL.LU R35, [R1+0x8dc] ;  /* 0x0008dc0001237983 */ /* 0x000ea80000300800 */
[----:B------:R-:W2:Y:S04]  /*81710*/  LDL.LU.64 R22, [R1+0x54b8] ;  /* 0x0054b80001167983 */ /* 0x000ea80000300a00 */
[----:B------:R-:W2:Y:S04]  /*81720*/  LDL.LU.64 R20, [R1+0x54b0] ;  /* 0x0054b00001147983 */ /* 0x000ea80000300a00 */
[----:B------:R-:W-:Y:S04]  /*81730*/  STL.64 [R1+0x7b0], R24 ;  /* 0x0007b01801007387 */ /* 0x000fe80000100a00 */
[----:B------:R0:W-:Y:S04]  /*81740*/  STL.64 [R1+0x7b8], R26 ;  /* 0x0007b81a01007387 */ /* 0x0001e80000100a00 */
[----:B0-----:R-:W2:Y:S04]  /*81750*/  LDL.LU.64 R26, [R1+0x54a8] ;  /* 0x0054a800011a7983 */ /* 0x001ea80000300a00 */
[----:B------:R-:W2:Y:S01]  /*81760*/  LDL.LU.64 R24, [R1+0x54a0] ;  /* 0x0054a00001187983 */ /* 0x000ea20000300a00 */
[----:B----4-:R-:W-:-:S15]  /*81770*/  HMMA.16816.F32 R56, R4, R44, R56 ;  /* 0x0000002c0438723c */ /* 0x010fde0000001838 */
[----:B------:R-:W-:-:S08]  /*81780*/  NOP ;  /* 0x0000000000007918 */ /* 0x000fd00000000000 */
[----:B------:R-:W-:Y:S04]  /*81790*/  STL.64 [R1+0x850], R56 ;  /* 0x0008503801007387 */ /* 0x000fe80000100a00 */
[----:B------:R0:W-:Y:S04]  /*817a0*/  STL.64 [R1+0x858], R58 ;  /* 0x0008583a01007387 */ /* 0x0001e80000100a00 */
[----:B0-----:R-:W4:Y:S04]  /*817b0*/  LDL.LU.64 R58, [R1+0x5498] ;  /* 0x00549800013a7983 */ /* 0x001f280000300a00 */
[----:B------:R-:W4:Y:S01]  /*817c0*/  LDL.LU.64 R56, [R1+0x5490] ;  /* 0x0054900001387983 */ /* 0x000f220000300a00 */
[C---:B---3--:R-:W-:Y:S03]  /*817d0*/  HMMA.16816.F32 R44, R4.reuse, R46, R12 ;  /* 0x0000002e042c723c */ /* 0x048fe6000000180c */
[----:B------:R-:W3:Y:S04]  /*817e0*/  LDL.LU.64 R14, [R1+0x5488] ;  /* 0x00548800010e7983 */ /* 0x000ee80000300a00 */
[----:B------:R-:W3:Y:S01]  /*817f0*/  LDL.LU.64 R12, [R1+0x5480] ;  /* 0x00548000010c7983 */ /* 0x000ee20000300a00 */
[----:B--2---:R-:W-:-:S15]  /*81800*/  HMMA.16816.F32 R36, R4, R20, R36 ;  /* 0x000000140424723c */ /* 0x004fde0000001824 */
[----:B------:R-:W-:Y:S04]  /*81810*/  STL.64 [R1+0x920], R44 ;  /* 0x0009202c01007387 */ /* 0x000fe80000100a00 */
[----:B------:R0:W-:Y:S04]  /*81820*/  STL.64 [R1+0x928], R46 ;  /* 0x0009282e01007387 */ /* 0x0001e80000100a00 */
[----:B0-----:R-:W2:Y:S01]  /*81830*/  LDL.LU.64 R46, [R1+0x5478] ;  /* 0x00547800012e7983 */ /* 0x001ea20000300a00 */
[C---:B------:R-:W-:Y:S03]  /*81840*/  HMMA.16816.F32 R20, R4.reuse, R22, R24 ;  /* 0x000000160414723c */ /* 0x040fe60000001818 */
[----:B------:R-:W2:Y:S04]  /*81850*/  LDL.LU.64 R44, [R1+0x5470] ;  /* 0x00547000012c7983 */ /* 0x000ea80000300a00 */
        /* <DEDUP_REMOVED lines=15> */
[----:B------:R-:W3:Y:S01]  /*81950*/  LDL.LU.64 R56, [R1+0x5430] ;  /* 0x0054300001387983 */ /* 0x000ee20000300a00 */
[C---:B------:R-:W-:Y:S06]  /*81960*/  HMMA.16816.F32 R8, R4.reuse, R54, R8 ;  /* 0x000000360408723c */ /* 0x040fec0000001808 */
[C---:B----4-:R-:W-:Y:S06]  /*81970*/  HMMA.16816.F32 R16, R4.reuse, R58, R16 ;  /* 0x0000003a0410723c */ /* 0x050fec0000001810 */
[----:B---3--:R-:W-:-:S15]  /*81980*/  HMMA.16816.F32 R12, R4, R56, R12 ;  /* 0x00000038040c723c */ /* 0x008fde000000180c */
        /* <DEDUP_REMOVED lines=17> */
[----:B0-----:R-:W3:Y:S04]  /*81aa0*/  LDL.LU.64 R10, [R1+0x5408] ;  /* 0x00540800010a7983 */ /* 0x001ee80000300a00 */
[----:B------:R-:W4:Y:S04]  /*81ab0*/  LDL.LU.64 R8, [R1+0x5400] ;  /* 0x0054000001087983 */ /* 0x000f280000300a00 */
[----:B------:R-:W-:Y:S04]  /*81ac0*/  STL.64 [R1+0x5390], R54 ;  /* 0x0053903601007387 */ /* 0x000fe80000100a00 */
[----:B------:R4:W-:Y:S01]  /*81ad0*/  STL.64 [R1+0x5388], R52 ;  /* 0x0053883401007387 */ /* 0x0009e20000100a00 */
[C---:B--2---:R-:W-:Y:S06]  /*81ae0*/  HMMA.16816.F32 R56, R4.reuse, R2, R56 ;  /* 0x000000020438723c */ /* 0x044fec0000001838 */
[C---:B----4-:R-:W-:Y:S06]  /*81af0*/  HMMA.16816.F32 R52, R4.reuse, R8, R32 ;  /* 0x000000080434723c */ /* 0x050fec0000001820 */
[C---:B---3--:R-:W-:Y:S11]  /*81b00*/  HMMA.16816.F32 R32, R4.reuse, R10, R44 ;  /* 0x0000000a0420723c */ /* 0x048ff6000000182c */
        /* <DEDUP_REMOVED lines=9> */
[----:B-1----:R-:W-:Y:S01]  /*81ba0*/  HMMA.16816.F32 R32, R4, R12, R40 ;  /* 0x0000000c0420723c */ /* 0x002fe20000001828 */
[----:B------:R-:W-:-:S15]  /*81bb0*/  STL.64 [R1+0x5340], R14 ;  /* 0x0053400e01007387 */ /* 0x000fde0000100a00 */
[----:B------:R-:W-:-:S07]  /*81bc0*/  NOP ;  /* 0x0000000000007918 */ /* 0x000fce0000000000 */
[----:B------:R-:W-:Y:S04]  /*81bd0*/  STL.64 [R1+0x8b0], R32 ;  /* 0x0008b02001007387 */ /* 0x000fe80000100a00 */
[----:B------:R-:W-:Y:S04]  /*81be0*/  STL.64 [R1+0x8b8], R34 ;  /* 0x0008b82201007387 */ /* 0x000fe80000100a00 */
[----:B------:R0:W-:Y:S04]  /*81bf0*/  STL.64 [R1+0x5338], R12 ;  /* 0x0053380c01007387 */ /* 0x0001e80000100a00 */
[----:B------:R-:W-:Y:S04]  /*81c00*/  STL.64 [R1+0x8a0], R8 ;  /* 0x0008a00801007387 */ /* 0x000fe80000100a00 */
[----:B------:R1:W-:Y:S01]  /*81c10*/  STL.64 [R1+0x8a8], R10 ;  /* 0x0008a80a01007387 */ /* 0x0003e20000100a00 */
[C---:B0-----:R-:W-:Y:S03]  /*81c20*/  HMMA.16816.F32 R12, R4.reuse, R16, R28 ;  /* 0x00000010040c723c */ /* 0x041fe6000000181c */
[----:B------:R-:W2:Y:S03]  /*81c30*/  LDL.LU R56, [R1+0x780] ;  /* 0x0007800001387983 */ /* 0x000ea60000300800 */
[----:B-1----:R-:W-:-:S15]  /*81c40*/  HMMA.16816.F32 R8, R4, R18, R24 ;  /* 0x000000120408723c */ /* 0x002fde0000001818 */
[----:B------:R-:W-:-:S02]  /*81c50*/  NOP ;  /* 0x0000000000007918 */ /* 0x000fc40000000000 */
[----:B------:R0:W-:Y:S04]  /*81c60*/  STL.64 [R1+0x890], R12 ;  /* 0x0008900c01007387 */ /* 0x0001e80000100a00 */
[----:B------:R1:W-:Y:S04]  /*81c70*/  STL.64 [R1+0x898], R14 ;  /* 0x0008980e01007387 */ /* 0x0003e80000100a00 */
[----:B------:R3:W-:Y:S04]  /*81c80*/  STL.64 [R1+0x880], R8 ;  /* 0x0008800801007387 */ /* 0x0007e80000100a00 */
[----:B------:R4:W-:Y:S04]  /*81c90*/  STL.64 [R1+0x888], R10 ;  /* 0x0008880a01007387 */ /* 0x0009e80000100a00 */
[----:B------:R-:W2:Y:S04]  /*81ca0*/  LDL.LU R57, [R1+0x784] ;  /* 0x0007840001397983 */ /* 0x000ea80000300800 */
[----:B------:R-:W3:Y:S04]  /*81cb0*/  LDL.LU R58, [R1+0x788] ;  /* 0x00078800013a7983 */ /* 0x000ee80000300800 */
[----:B------:R-:W3:Y:S04]  /*81cc0*/  LDL.LU R59, [R1+0x78c] ;  /* 0x00078c00013b7983 */ /* 0x000ee80000300800 */
[----:B---3--:R-:W-:Y:S04]  /*81cd0*/  STL.64 [R1+0x53f8], R58 ;  /* 0x0053f83a01007387 */ /* 0x008fe80000100a00 */
[----:B--2---:R2:W-:Y:S04]  /*81ce0*/  STL.64 [R1+0x53f0], R56 ;  /* 0x0053f03801007387 */ /* 0x0045e80000100a00 */
[----:B0-----:R-:W3:Y:S04]  /*81cf0*/  LDL.LU R12, [R1+0x7c0] ;  /* 0x0007c000010c7983 */ /* 0x001ee80000300800 */
[----:B------:R-:W3:Y:S04]  /*81d00*/  LDL.LU R13, [R1+0x7c4] ;  /* 0x0007c400010d7983 */ /* 0x000ee80000300800 */
[----:B-1----:R-:W3:Y:S04]  /*81d10*/  LDL.LU R14, [R1+0x7c8] ;  /* 0x0007c800010e7983 */ /* 0x002ee80000300800 */
[----:B------:R-:W3:Y:S04]  /*81d20*/  LDL.LU R15, [R1+0x7cc] ;  /* 0x0007cc00010f7983 */ /* 0x000ee80000300800 */
[----:B------:R-:W3:Y:S04]  /*81d30*/  LDL.LU R8, [R1+0x7a0] ;  /* 0x0007a00001087983 */ /* 0x000ee80000300800 */
[----:B------:R-:W3:Y:S04]  /*81d40*/  LDL.LU R9, [R1+0x7a4] ;  /* 0x0007a40001097983 */ /* 0x000ee80000300800 */
[----:B----4-:R-:W3:Y:S04]  /*81d50*/  LDL.LU R10, [R1+0x7a8] ;  /* 0x0007a800010a7983 */ /* 0x010ee80000300800 */
[----:B------:R-:W3:Y:S04]  /*81d60*/  LDL.LU R11, [R1+0x7ac] ;  /* 0x0007ac00010b7983 */ /* 0x000ee80000300800 */
        /* <DEDUP_REMOVED lines=54> */
[----:B------:R-:W2:Y:S01]  /*820d0*/  LDL.LU R23, [R1+0x7ec] ;  /* 0x0007ec0001177983 */ /* 0x000ea20000300800 */
[C---:B---3--:R-:W-:Y:S06]  /*820e0*/  HMMA.16816.F32 R28, R4.reuse, R26, R28 ;  /* 0x0000001a041c723c */ /* 0x048fec000000181c */
[----:B----4-:R-:W-:-:S15]  /*820f0*/  HMMA.16816.F32 R44, R4, R24, R44 ;  /* 0x00000018042c723c */ /* 0x010fde000000182c */
        /* <DEDUP_REMOVED lines=26> */
[C---:B----4-:R-:W-:Y:S03]  /*822a0*/  HMMA.16816.F32 R8, R4.reuse, R44, R8 ;  /* 0x0000002c0408723c */ /* 0x050fe60000001808 */
[----:B------:R-:W-:Y:S04]  /*822b0*/  STL.64 [R1+0x5310], R30 ;  /* 0x0053101e01007387 */ /* 0x000fe80000100a00 */
[----:B------:R-:W-:Y:S01]  /*822c0*/  STL.64 [R1+0x5308], R28 ;  /* 0x0053081c01007387 */ /* 0x000fe20000100a00 */
[C---:B--2---:R-:W-:Y:S06]  /*822d0*/  HMMA.16816.F32 R12, R4.reuse, R42, R12 ;  /* 0x0000002a040c723c */ /* 0x044fec000000180c */
[C---:B---3--:R-:W-:Y:S06]  /*822e0*/  HMMA.16816.F32 R16, R4.reuse, R40, R16 ;  /* 0x000000280410723c */ /* 0x048fec0000001810 */
[C---:B------:R-:W-:Y:S06]  /*822f0*/  HMMA.16816.F32 R20, R4.reuse, R38, R20 ;  /* 0x000000260414723c */ /* 0x040fec0000001814 */
[----:B------:R-:W-:Y:S01]  /*82300*/  HMMA.16816.F32 R24, R4, R36, R24 ;  /* 0x000000240418723c */ /* 0x000fe20000001818 */
[----:B------:R-:W-:-:S15]  /*82310*/  STL.64 [R1+0x5330], R38 ;  /* 0x0053302601007387 */ /* 0x000fde0000100a00 */
[----:B------:R-:W-:-:S07]  /*82320*/  NOP ;  /* 0x0000000000007918 */ /* 0x000fce0000000000 */
        /* <DEDUP_REMOVED lines=12> */
[----:B------:R0:W-:Y:S04]  /*823f0*/  STL.64 [R1+0x7c8], R14 ;  /* 0x0007c80e01007387 */ /* 0x0001e80000100a00 */
[----:B------:R-:W-:Y:S04]  /*82400*/  STL [R1+0x52cc], R44 ;  /* 0x0052cc2c01007387 */ /* 0x000fe80000100800 */
[----:B------:R-:W-:Y:S04]  /*82410*/  STL [R1+0x52c8], R45 ;  /* 0x0052c82d01007387 */ /* 0x000fe80000100800 */
[----:B------:R-:W-:Y:S04]  /*82420*/  STL.64 [R1+0x7a0], R8 ;  /* 0x0007a00801007387 */ /* 0x000fe80000100a00 */
[----:B------:R1:W-:Y:S01]  /*82430*/  STL.64 [R1+0x7a8], R10 ;  /* 0x0007a80a01007387 */ /* 0x0003e20000100a00 */
[C---:B0-----:R-:W-:Y:S06]  /*82440*/  HMMA.16816.F32 R12, R4.reuse, R48, R56 ;  /* 0x00000030040c723c */ /* 0x041fec0000001838 */
[----:B-1----:R-:W-:Y:S06]  /*82450*/  HMMA.16816.F32 R8, R4, R46, R52 ;  /* 0x0000002e0408723c */ /* 0x002fec0000001834 */
[----:B------:R-:W-:Y:S04]  /*82460*/  STL [R1+0x52d4], R46 ;  /* 0x0052d42e01007387 */ /* 0x000fe80000100800 */
[----:B------:R-:W-:-:S13]  /*82470*/  STL [R1+0x52d0], R47 ;  /* 0x0052d02f01007387 */ /* 0x000fda0000100800 */
[----:B------:R0:W-:Y:S04]  /*82480*/  STL.64 [R1+0x790], R8 ;  /* 0x0007900801007387 */ /* 0x0001e80000100a00 */
[----:B------:R1:W-:Y:S04]  /*82490*/  STL.64 [R1+0x798], R10 ;  /* 0x0007980a01007387 */ /* 0x0003e80000100a00 */
[----:B0-----:R-:W2:Y:S04]  /*824a0*/  LDL.LU R8, [R1+0x6b0] ;  /* 0x0006b00001087983 */ /* 0x001ea80000300800 */
[----:B------:R-:W-:Y:S04]  /*824b0*/  STL.64 [R1+0x770], R12 ;  /* 0x0007700c01007387 */ /* 0x000fe80000100a00 */
[----:B------:R-:W-:Y:S04]  /*824c0*/  STL.64 [R1+0x778], R14 ;  /* 0x0007780e01007387 */ /* 0x000fe80000100a00 */
[----:B------:R-:W2:Y:S04]  /*824d0*/  LDL.LU R9, [R1+0x6b4] ;  /* 0x0006b40001097983 */ /* 0x000ea80000300800 */
[----:B-1----:R-:W3:Y:S04]  /*824e0*/  LDL.LU R10, [R1+0x6b8] ;  /* 0x0006b800010a7983 */ /* 0x002ee80000300800 */
[----:B------:R-:W3:Y:S01]  /*824f0*/  LDL.LU R11, [R1+0x6bc] ;  /* 0x0006bc00010b7983 */ /* 0x000ee20000300800 */
[----:B------:R-:W-:-:S02]  /*82500*/  IMAD R33, R0, 0x100, R51 ;  /* 0x0000010000217824 */ /* 0x000fc400078e0233 */
[----:B------:R-:W-:Y:S01]  /*82510*/  IMAD R32, R35, 0x100, R34 ;  /* 0x0000010023207824 */ /* 0x000fe200078e0222 */
        /* <DEDUP_REMOVED lines=30> */
[----:B------:R-:W3:Y:S04]  /*82700*/  LDL.LU.64 R36, [R1+0x18] ;  /* 0x0000180001247983 */ /* 0x000ee80000300a00 */
[----:B------:R-:W3:Y:S04]  /*82710*/  LDL.LU.64 R38, [R1+0x10] ;  /* 0x0000100001267983 */ /* 0x000ee80000300a00 */
[----:B------:R-:W3:Y:S04]  /*82720*/  LDL.LU R28, [R1+0x710] ;  /* 0x00071000011c7983 */ /* 0x000ee80000300800 */
[----:B------:R-:W3:Y:S04]  /*82730*/  LDL.LU R29, [R1+0x714] ;  /* 0x00071400011d7983 */ /* 0x000ee80000300800 */
[----:B------:R-:W3:Y:S04]  /*82740*/  LDL.LU R30, [R1+0x718] ;  /* 0x00071800011e7983 */ /* 0x000ee80000300800 */
[----:B------:R-:W3:Y:S04]  /*82750*/  LDL.LU R31, [R1+0x71c] ;  /* 0x00071c00011f7983 */ /* 0x000ee80000300800 */
[----:B------:R-:W3:Y:S04]  /*82760*/  LDL.LU.64 R20, [R1+0x8] ;  /* 0x0000080001147983 */ /* 0x000ee80000300a00 */
[----:B------:R-:W3:Y:S04]  /*82770*/  LDL.LU R24, [R1+0x700] ;  /* 0x0007000001187983 */ /* 0x000ee80000300800 */
[----:B------:R-:W3:Y:S04]  /*82780*/  LDL.LU R25, [R1+0x704] ;  /* 0x0007040001197983 */ /* 0x000ee80000300800 */
[----:B------:R-:W3:Y:S04]  /*82790*/  LDL.LU R26, [R1+0x708] ;  /* 0x00070800011a7983 */ /* 0x000ee80000300800 */
[----:B------:R-:W3:Y:S04]  /*827a0*/  LDL.LU R27, [R1+0x70c] ;  /* 0x00070c00011b7983 */ /* 0x000ee80000300800 */
[----:B------:R-:W3:Y:S04]  /*827b0*/  LDL.LU.64 R22, [R1] ;  /* 0x0000000001167983 */ /* 0x000ee80000300a00 */
[----:B------:R-:W3:Y:S04]  /*827c0*/  LDL.LU R12, [R1+0x6d0] ;  /* 0x0006d000010c7983 */ /* 0x000ee80000300800 */
[----:B------:R-:W3:Y:S04]  /*827d0*/  LDL.LU R13, [R1+0x6d4] ;  /* 0x0006d400010d7983 */ /* 0x000ee80000300800 */
[----:B------:R-:W3:Y:S04]  /*827e0*/  LDL.LU R14, [R1+0x6d8] ;  /* 0x0006d800010e7983 */ /* 0x000ee80000300800 */
[----:B------:R-:W3:Y:S04]  /*827f0*/  LDL.LU R15, [R1+0x6dc] ;  /* 0x0006dc00010f7983 */ /* 0x000ee80000300800 */
[----:B------:R0:W-:Y:S04]  /*82800*/  STL [R1+0x52a4], R48 ;  /* 0x0052a43001007387 */ /* 0x0001e80000100800 */
[----:B------:R1:W-:Y:S04]  /*82810*/  STL [R1+0x52a0], R49 ;  /* 0x0052a03101007387 */ /* 0x0003e80000100800 */
[----:B0-----:R-:W3:Y:S04]  /*82820*/  LDL R48, [R1+0x28] ;  /* 0x0000280001307983 */ /* 0x001ee80000100800 */
[----:B-1----:R-:W3:Y:S01]  /*82830*/  LDL R49, [R1+0x2c] ;  /* 0x00002c0001317983 */ /* 0x002ee20000100800 */
[----:B--2---:R-:W-:-:S03]  /*82840*/  IMAD R34, R34, 0x100, R51 ;  /* 0x0000010022227824 */ /* 0x004fc600078e0233 */
[----:B------:R-:W4:Y:S02]  /*82850*/  LDL.LU R51, [R1+0x5398] ;  /* 0x0053980001337983 */ /* 0x000f240000300800 */
[----:B----4-:R-:W-:-:S15]  /*82860*/  HMMA.16816.F32 R52, R4, R50, R52 ;  /* 0x000000320434723c */ /* 0x010fde0000001834 */
[----:B------:R-:W-:-:S08]  /*82870*/  NOP ;  /* 0x0000000000007918 */ /* 0x000fd00000000000 */
[----:B------:R-:W-:Y:S04]  /*82880*/  STL.64 [R1+0x9c0], R52 ;  /* 0x0009c03401007387 */ /* 0x000fe80000100a00 */
[----:B------:R0:W-:Y:S04]  /*82890*/  STL.64 [R1+0x9c8], R54 ;  /* 0x0009c83601007387 */ /* 0x0001e80000100a00 */
[----:B0-----:R-:W2:Y:S04]  /*828a0*/  LDL.LU.64 R54, [R1+0x5390] ;  /* 0x0053900001367983 */ /* 0x001ea80000300a00 */
[----:B------:R-:W3:Y:S04]  /*828b0*/  LDL.LU.64 R52, [R1+0x5388] ;  /* 0x0053880001347983 */ /* 0x000ee80000300a00 */
[----:B------:R-:W-:Y:S04]  /*828c0*/  STL [R1+0x528c], R50 ;  /* 0x00528c3201007387 */ /* 0x000fe80000100800 */
[----:B------:R0:W-:Y:S04]  /*828d0*/  STL [R1+0x5288], R51 ;  /* 0x0052883301007387 */ /* 0x0001e80000100800 */
[----:B0-----:R-:W4:Y:S01]  /*828e0*/  LDL.64 R50, [R1+0x20] ;  /* 0x0000200001327983 */ /* 0x001f220000100a00 */
[C---:B---3--:R-:W-:Y:S06]  /*828f0*/  HMMA.16816.F32 R8, R4.reuse, R52, R8 ;  /* 0x000000340408723c */ /* 0x048fec0000001808 */
[----:B----4-:R-:W-:-:S15]  /*82900*/  HMMA.16816.F32 R4, R4, R50, R56 ;  /* 0x000000320404723c */ /* 0x010fde0000001838 */
[----:B------:R-:W-:-:S02]  /*82910*/  NOP ;  /* 0x0000000000007918 */ /* 0x000fc40000000000 */
[----:B------:R-:W-:Y:S04]  /*82920*/  STL.64 [R1+0x780], R8 ;  /* 0x0007800801007387 */ /* 0x000fe80000100a00 */
[----:B------:R0:W-:Y:S04]  /*82930*/  STL.64 [R1+0x788], R10 ;  /* 0x0007880a01007387 */ /* 0x0001e80000100a00 */
[----:B0-----:R-:W3:Y:S04]  /*82940*/  LDL.LU.64 R10, [R1+0x5380] ;  /* 0x00538000010a7983 */ /* 0x001ee80000300a00 */
[----:B------:R-:W3:Y:S04]  /*82950*/  LDL.LU.64 R8, [R1+0x5378] ;  /* 0x0053780001087983 */ /* 0x000ee80000300a00 */
[----:B------:R-:W4:Y:S04]  /*82960*/  LDL.LU.64 R58, [R1+0x5370] ;  /* 0x00537000013a7983 */ /* 0x000f280000300a00 */
[----:B------:R-:W3:Y:S04]  /*82970*/  LDL.LU.64 R56, [R1+0x5368] ;  /* 0x0053680001387983 */ /* 0x000ee80000300a00 */
[----:B------:R0:W-:Y:S04]  /*82980*/  STL.64 [R1+0x760], R4 ;  /* 0x0007600401007387 */ /* 0x0001e80000100a00 */
[----:B------:R1:W-:Y:S04]  /*82990*/  STL.64 [R1+0x768], R6 ;  /* 0x0007680601007387 */ /* 0x0003e80000100a00 */
[----:B0-----:R-:W2:Y:S04]  /*829a0*/  LDL.LU R4, [R1+0x740] ;  /* 0x0007400001047983 */ /* 0x001ea80000300800 */
[----:B------:R-:W2:Y:S04]  /*829b0*/  LDL.LU R5, [R1+0x744] ;  /* 0x0007440001057983 */ /* 0x000ea80000300800 */
[----:B-1----:R-:W2:Y:S04]  /*829c0*/  LDL.LU R6, [R1+0x748] ;  /* 0x0007480001067983 */ /* 0x002ea80000300800 */
[----:B------:R-:W2:Y:S01]  /*829d0*/  LDL.LU R7, [R1+0x74c] ;  /* 0x00074c0001077983 */ /* 0x000ea20000300800 */
[----:B------:R-:W-:Y:S01]  /*829e0*/  IMAD R35, R0, 0x100, R35 ;  /* 0x0000010000237824 */ /* 0x000fe200078e0223 */
[----:B------:R-:W-:-:S02]  /*829f0*/  F2FP.F16.E4M3.UNPACK_B R32, R32 ;  /* 0x00000020ff20723e */ /* 0x000fc400020006ff */
[----:B------:R-:W-:Y:S02]  /*82a00*/  F2FP.F16.E4M3.UNPACK_B R33, R33 ;  /* 0x00000021ff21723e */ /* 0x000fe400020006ff */
[----:B------:R-:W-:Y:S02]  /*82a10*/  F2FP.F16.E4M3.UNPACK_B R34, R34 ;  /* 0x00000022ff22723e */ /* 0x000fe400020006ff */
[----:B------:R-:W-:Y:S01]  /*82a20*/  F2FP.F16.E4M3.UNPACK_B R35, R35 ;  /* 0x00000023ff23723e */ /* 0x000fe200020006ff */
[----:B------:R-:W-:-:S06]  /*82a30*/  IMAD.MOV.U32 R0, RZ, RZ, R51 ;  /* 0x000000ffff007224 */ /* 0x000fcc00078e0033 */
[C---:B------:R-:W-:Y:S06]  /*82a40*/  HMMA.16816.F32 R16, R32.reuse, R60, R16 ;  /* 0x0000003c2010723c */ /* 0x040fec0000001810 */
[C---:B--2---:R-:W-:Y:S06]  /*82a50*/  HMMA.16816.F32 R48, R32.reuse, R48, R4 ;  /* 0x000000302030723c */ /* 0x044fec0000001804 */
[----:B------:R-:W-:-:S15]  /*82a60*/  HMMA.16816.F32 R4, R32, R36, R44 ;  /* 0x000000242004723c */ /* 0x000fde000000182c */
[----:B------:R-:W-:-:S02]  /*82a70*/  NOP ;  /* 0x0000000000007918 */ /* 0x000fc40000000000 */
[----:B------:R-:W-:Y:S04]  /*82a80*/  STL.64 [R1+0x740], R48 ;  /* 0x0007403001007387 */ /* 0x000fe80000100a00 */
[----:B------:R-:W-:Y:S04]  /*82a90*/  STL.64 [R1+0x748], R50 ;  /* 0x0007483201007387 */ /* 0x000fe80000100a00 */
[----:B------:R-:W-:Y:S04]  /*82aa0*/  STL.64 [R1+0x730], R4 ;  /* 0x0007300401007387 */ /* 0x000fe80000100a00 */
[----:B------:R0:W-:Y:S02]  /*82ab0*/  STL.64 [R1+0x738], R6 ;  /* 0x0007380601007387 */ /* 0x0001e40000100a00 */
[----:B0-----:R-:W-:Y:S06]  /*82ac0*/  HMMA.16816.F32 R4, R32, R38, R40 ;  /* 0x000000262004723c */ /* 0x001fec0000001828 */
[----:B------:R-:W-:-:S02]  /*82ad0*/  IMAD.MOV.U32 R46, RZ, RZ, R38 ;  /* 0x000000ffff2e7224 */ /* 0x000fc400078e0026 */
[----:B------:R-:W-:-:S15]  /*82ae0*/  IMAD.MOV.U32 R47, RZ, RZ, R39 ;  /* 0x000000ffff2f7224 */ /* 0x000fde00078e0027 */
[----:B------:R-:W-:Y:S04]  /*82af0*/  STL.64 [R1+0x720], R4 ;  /* 0x0007200401007387 */ /* 0x000fe80000100a00 */
[----:B------:R0:W-:Y:S02]  /*82b00*/  STL.64 [R1+0x728], R6 ;  /* 0x0007280601007387 */ /* 0x0001e40000100a00 */
[----:B0-----:R-:W-:Y:S01]  /*82b10*/  HMMA.16816.F32 R4, R32, R20, R28 ;  /* 0x000000142004723c */ /* 0x001fe2000000181c */
[----:B------:R-:W-:Y:S02]  /*82b20*/  IMAD.MOV.U32 R44, RZ, RZ, R36 ;  /* 0x000000ffff2c7224 */ /* 0x000fe400078e0024 */
[----:B------:R-:W-:Y:S01]  /*82b30*/  IMAD.MOV.U32 R45, RZ, RZ, R37 ;  /* 0x000000ffff2d7224 */ /* 0x000fe200078e0025 */
[----:B------:R-:W-:Y:S04]  /*82b40*/  STL.64 [R1+0x5350], R46 ;  /* 0x0053502e01007387 */ /* 0x000fe80000100a00 */
[----:B------:R-:W-:-:S15]  /*82b50*/  STL.64 [R1+0x5348], R44 ;  /* 0x0053482c01007387 */ /* 0x000fde0000100a00 */
[----:B------:R-:W-:Y:S04]  /*82b60*/  STL.64 [R1+0x710], R4 ;  /* 0x0007100401007387 */ /* 0x000fe80000100a00 */
[----:B------:R0:W-:Y:S02]  /*82b70*/  STL.64 [R1+0x718], R6 ;  /* 0x0007180601007387 */ /* 0x0001e40000100a00 */
[C---:B0-----:R-:W-:Y:S06]  /*82b80*/  HMMA.16816.F32 R4, R32.reuse, R22, R24 ;  /* 0x000000162004723c */ /* 0x041fec0000001818 */
[----:B----4-:R-:W-:-:S15]  /*82b90*/  HMMA.16816.F32 R12, R32, R58, R12 ;  /* 0x0000003a200c723c */ /* 0x010fde000000180c */
[----:B------:R-:W-:-:S02]  /*82ba0*/  NOP ;  /* 0x0000000000007918 */ /* 0x000fc40000000000 */
[----:B------:R-:W-:Y:S04]  /*82bb0*/  STL.64 [R1+0x6f0], R4 ;  /* 0x0006f00401007387 */ /* 0x000fe80000100a00 */
[----:B------:R3:W-:Y:S02]  /*82bc0*/  STL.64 [R1+0x6f8], R6 ;  /* 0x0006f80601007387 */ /* 0x0007e40000100a00 */
[----:B---3--:R-:W-:Y:S02]  /*82bd0*/  HMMA.16816.F32 R4, R32, R56, R8 ;  /* 0x000000382004723c */ /* 0x008fe40000001808 */
[----:B------:R-:W-:Y:S04]  /*82be0*/  STL.64 [R1+0x6e0], R16 ;  /* 0x0006e01001007387 */ /* 0x000fe80000100a00 */
[----:B------:R-:W-:Y:S04]  /*82bf0*/  STL.64 [R1+0x6e8], R18 ;  /* 0x0006e81201007387 */ /* 0x000fe80000100a00 */
[----:B------:R-:W2:Y:S04]  /*82c00*/  LDL.LU R48, [R1+0x510] ;  /* 0x0005100001307983 */ /* 0x000ea80000300800 */
[----:B------:R-:W-:Y:S04]  /*82c10*/  STL.64 [R1+0x6c0], R12 ;  /* 0x0006c00c01007387 */ /* 0x000fe80000100a00 */
[----:B------:R-:W-:Y:S05]  /*82c20*/  STL.64 [R1+0x6c8], R14 ;  /* 0x0006c80e01007387 */ /* 0x000fea0000100a00 */
[----:B------:R0:W-:Y:S04]  /*82c30*/  STL.64 [R1+0x6b0], R4 ;  /* 0x0006b00401007387 */ /* 0x0001e80000100a00 */
[----:B------:R1:W-:Y:S04]  /*82c40*/  STL.64 [R1+0x6b8], R6 ;  /* 0x0006b80601007387 */ /* 0x0003e80000100a00 */
[----:B------:R-:W2:Y:S04]  /*82c50*/  LDL.LU R49, [R1+0x514] ;  /* 0x0005140001317983 */ /* 0x000ea80000300800 */
[----:B------:R-:W2:Y:S04]  /*82c60*/  LDL.LU R50, [R1+0x518] ;  /* 0x0005180001327983 */ /* 0x000ea80000300800 */
[----:B------:R-:W2:Y:S01]  /*82c70*/  LDL.LU R51, [R1+0x51c] ;  /* 0x00051c0001337983 */ /* 0x000ea20000300800 */
[----:B------:R-:W-:-:S03]  /*82c80*/  IMAD.MOV.U32 R40, RZ, RZ, R20 ;  /* 0x000000ffff287224 */ /* 0x000fc600078e0014 */
[----:B0-----:R-:W3:Y:S01]  /*82c90*/  LDL.LU R4, [R1+0x540] ;  /* 0x0005400001047983 */ /* 0x001ee20000300800 */
[----:B------:R-:W-:-:S03]  /*82ca0*/  IMAD.MOV.U32 R41, RZ, RZ, R21 ;  /* 0x000000ffff297224 */ /* 0x000fc600078e0015 */
[----:B------:R-:W3:Y:S01]  /*82cb0*/  LDL.LU R5, [R1+0x544] ;  /* 0x0005440001057983 */ /* 0x000ee20000300800 */
[----:B------:R-:W-:-:S03]  /*82cc0*/  IMAD.MOV.U32 R42, RZ, RZ, R22 ;  /* 0x000000ffff2a7224 */ /* 0x000fc600078e0016 */
[----:B-1----:R-:W3:Y:S01]  /*82cd0*/  LDL.LU R6, [R1+0x548] ;  /* 0x0005480001067983 */ /* 0x002ee20000300800 */
[----:B------:R-:W-:-:S03]  /*82ce0*/  IMAD.MOV.U32 R43, RZ, RZ, R23 ;  /* 0x000000ffff2b7224 */ /* 0x000fc600078e0017 */
        /* <DEDUP_REMOVED lines=39> */
[C---:B--2---:R-:W-:Y:S06]  /*82f60*/  HMMA.16816.F32 R24, R32.reuse, R54, R24 ;  /* 0x000000362018723c */ /* 0x044fec0000001818 */
[----:B----4-:R-:W-:-:S15]  /*82f70*/  HMMA.16816.F32 R8, R32, R2, R8 ;  /* 0x000000022008723c */ /* 0x010fde0000001808 */
[----:B------:R-:W-:-:S02]  /*82f80*/  NOP ;  /* 0x0000000000007918 */ /* 0x000fc40000000000 */
        /* <DEDUP_REMOVED lines=8> */
[----:B0-----:R-:W4:Y:S04]  /*83010*/  LDL.LU R52, [R1+0x570] ;  /* 0x0005700001347983 */ /* 0x001f280000300800 */
[----:B------:R-:W4:Y:S04]  /*83020*/  LDL.LU R53, [R1+0x574] ;  /* 0x0005740001357983 */ /* 0x000f280000300800 */
[----:B------:R-:W4:Y:S04]  /*83030*/  LDL.LU R54, [R1+0x578] ;  /* 0x0005780001367983 */ /* 0x000f280000300800 */
[----:B------:R-:W4:Y:S04]  /*83040*/  LDL.LU R55, [R1+0x57c] ;  /* 0x00057c0001377983 */ /* 0x000f280000300800 */
[----:B------:R-:W-:Y:S04]  /*83050*/  STL.64 [R1+0x670], R8 ;  /* 0x0006700801007387 */ /* 0x000fe80000100a00 */
[----:B------:R0:W-:Y:S04]  /*83060*/  STL.64 [R1+0x678], R10 ;  /* 0x0006780a01007387 */ /* 0x0001e80000100a00 */
[----:B0-----:R-:W3:Y:S04]  /*83070*/  LDL.LU.64 R10, [R1+0x5360] ;  /* 0x00536000010a7983 */ /* 0x001ee80000300a00 */
[----:B------:R-:W2:Y:S01]  /*83080*/  LDL.LU.64 R8, [R1+0x5358] ;  /* 0x0053580001087983 */ /* 0x000ea20000300a00 */
        /* <DEDUP_REMOVED lines=56> */
[----:B------:R-:W3:Y:S01]  /*83410*/  LDL.LU.64 R24, [R1+0x52e8] ;  /* 0x0052e80001187983 */ /* 0x000ee20000300a00 */
[----:B----4-:R-:W-:Y:S06]  /*83420*/  HMMA.16816.F32 R16, R32, R22, R16 ;  /* 0x000000162010723c */ /* 0x010fec0000001810 */
[----:B------:R-:W-:Y:S04]  /*83430*/  STL.64 [R1+0x51e8], R22 ;  /* 0x0051e81601007387 */ /* 0x000fe80000100a00 */
[----:B------:R-:W-:-:S13]  /*83440*/  STL.64 [R1+0x51e0], R20 ;  /* 0x0051e01401007387 */ /* 0x000fda0000100a00 */
[----:B------:R-:W-:Y:S04]  /*83450*/  STL.64 [R1+0x5b0], R16 ;  /* 0x0005b01001007387 */ /* 0x000fe80000100a00 */
[----:B------:R-:W-:Y:S01]  /*83460*/  STL.64 [R1+0x5b8], R18 ;  /* 0x0005b81201007387 */ /* 0x000fe20000100a00 */
[C---:B---3--:R-:W-:Y:S03]  /*83470*/  HMMA.16816.F32 R12, R32.reuse, R24, R12 ;  /* 0x00000018200c723c */ /* 0x048fe6000000180c */
[----:B--2---:R-:W-:Y:S03]  /*83480*/  STL.64 [R1+0x51c0], R26 ;  /* 0x0051c01a01007387 */ /* 0x004fe60000100a00 */
[----:B------:R-:W-:-:S15]  /*83490*/  HMMA.16816.F32 R8, R32, R26, R8 ;  /* 0x0000001a2008723c */ /* 0x000fde0000001808 */
[----:B------:R-:W-:-:S02]  /*834a0*/  NOP ;  /* 0x0000000000007918 */ /* 0x000fc40000000000 */
[----:B------:R-:W-:Y:S04]  /*834b0*/  STL.64 [R1+0x580], R12 ;  /* 0x0005800c01007387 */ /* 0x000fe80000100a00 */
[----:B------:R0:W-:Y:S02]  /*834c0*/  STL.64 [R1+0x588], R14 ;  /* 0x0005880e01007387 */ /* 0x0001e40000100a00 */
[C---:B0-----:R-:W-:Y:S02]  /*834d0*/  HMMA.16816.F32 R12, R32.reuse, R28, R52 ;  /* 0x0000001c200c723c */ /* 0x041fe40000001834 */
[----:B------:R-:W-:Y:S04]  /*834e0*/  STL.64 [R1+0x51b8], R24 ;  /* 0x0051b81801007387 */ /* 0x000fe80000100a00 */
[----:B------:R-:W-:Y:S04]  /*834f0*/  STL.64 [R1+0x560], R8 ;  /* 0x0005600801007387 */ /* 0x000fe80000100a00 */
[----:B------:R0:W-:Y:S04]  /*83500*/  STL.64 [R1+0x568], R10 ;  /* 0x0005680a01007387 */ /* 0x0001e80000100a00 */
[----:B------:R-:W-:Y:S01]  /*83510*/  STL.64 [R1+0x51a0], R30 ;  /* 0x0051a01e01007387 */ /* 0x000fe20000100a00 */
[C---:B0-----:R-:W-:Y:S08]  /*83520*/  HMMA.16816.F32 R8, R32.reuse, R30, R56 ;  /* 0x0000001e2008723c */ /* 0x041ff00000001838 */
[----:B------:R-:W-:Y:S04]  /*83530*/  STL.64 [R1+0x530], R12 ;  /* 0x0005300c01007387 */ /* 0x000fe80000100a00 */
[----:B------:R0:W-:Y:S02]  /*83540*/  STL.64 [R1+0x538], R14 ;  /* 0x0005380e01007387 */ /* 0x0001e40000100a00 */
[C---:B0-----:R-:W-:Y:S06]  /*83550*/  HMMA.16816.F32 R12, R32.reuse, R36, R4 ;  /* 0x00000024200c723c */ /* 0x041fec0000001804 */
[----:B------:R-:W-:Y:S01]  /*83560*/  HMMA.16816.F32 R4, R32, R38, R48 ;  /* 0x000000262004723c */ /* 0x000fe20000001830 */
[----:B------:R-:W-:Y:S04]  /*83570*/  STL.64 [R1+0x5198], R28 ;  /* 0x0051981c01007387 */ /* 0x000fe80000100a00 */
[----:B------:R0:W-:Y:S04]  /*83580*/  STL.64 [R1+0x520], R8 ;  /* 0x0005200801007387 */ /* 0x0001e80000100a00 */
[----:B------:R1:W-:Y:S04]  /*83590*/  STL.64 [R1+0x528], R10 ;  /* 0x0005280a01007387 */ /* 0x0003e80000100a00 */
[----:B0-----:R-:W2:Y:S04]  /*835a0*/  LDL.LU R8, [R1+0x2e0] ;  /* 0x0002e00001087983 */ /* 0x001ea80000300800 */
[----:B------:R-:W-:Y:S04]  /*835b0*/  STL.64 [R1+0x500], R12 ;  /* 0x0005000c01007387 */ /* 0x000fe80000100a00 */
[----:B------:R-:W-:Y:S04]  /*835c0*/  STL.64 [R1+0x508], R14 ;  /* 0x0005080e01007387 */ /* 0x000fe80000100a00 */
[----:B------:R0:W-:Y:S04]  /*835d0*/  STL.64 [R1+0x4f0], R4 ;  /* 0x0004f00401007387 */ /* 0x0001e80000100a00 */
[----:B------:R3:W-:Y:S04]  /*835e0*/  STL.64 [R1+0x4f8], R6 ;  /* 0x0004f80601007387 */ /* 0x0007e80000100a00 */
[----:B------:R-:W2:Y:S04]  /*835f0*/  LDL.LU R9, [R1+0x2e4] ;  /* 0x0002e40001097983 */ /* 0x000ea80000300800 */
[----:B-1----:R-:W4:Y:S04]  /*83600*/  LDL.LU R10, [R1+0x2e8] ;  /* 0x0002e800010a7983 */ /* 0x002f280000300800 */
[----:B------:R-:W4:Y:S04]  /*83610*/  LDL.LU R11, [R1+0x2ec] ;  /* 0x0002ec00010b7983 */ /* 0x000f280000300800 */
[----:B------:R-:W2:Y:S04]  /*83620*/  LDL.LU R48, [R1+0x490] ;  /* 0x0004900001307983 */ /* 0x000ea80000300800 */
[----:B------:R-:W2:Y:S04]  /*83630*/  LDL.LU R49, [R1+0x494] ;  /* 0x0004940001317983 */ /* 0x000ea80000300800 */
[----:B------:R-:W2:Y:S04]  /*83640*/  LDL.LU R50, [R1+0x498] ;  /* 0x0004980001327983 */ /* 0x000ea80000300800 */
[----:B------:R-:W2:Y:S04]  /*83650*/  LDL.LU R51, [R1+0x49c] ;  /* 0x00049c0001337983 */ /* 0x000ea80000300800 */
[----:B0-----:R-:W2:Y:S04]  /*83660*/  LDL.LU R4, [R1+0x4e0] ;  /* 0x0004e00001047983 */ /* 0x001ea80000300800 */
[----:B------:R-:W2:Y:S04]  /*83670*/  LDL.LU R5, [R1+0x4e4] ;  /* 0x0004e40001057983 */ /* 0x000ea80000300800 */
[----:B---3--:R-:W3:Y:S04]  /*83680*/  LDL.LU R6, [R1+0x4e8] ;  /* 0x0004e80001067983 */ /* 0x008ee80000300800 */
[----:B------:R-:W3:Y:S04]  /*83690*/  LDL.LU R7, [R1+0x4ec] ;  /* 0x0004ec0001077983 */ /* 0x000ee80000300800 */
[----:B----4-:R-:W-:Y:S04]  /*836a0*/  STL.64 [R1+0x5268], R10 ;  /* 0x0052680a01007387 */ /* 0x010fe80000100a00 */
[----:B--2---:R-:W-:Y:S04]  /*836b0*/  STL.64 [R1+0x5260], R8 ;  /* 0x0052600801007387 */ /* 0x004fe80000100a00 */
[----:B------:R-:W2:Y:S04]  /*836c0*/  LDL.LU R16, [R1+0x310] ;  /* 0x0003100001107983 */ /* 0x000ea80000300800 */
[----:B------:R-:W2:Y:S04]  /*836d0*/  LDL.LU R17, [R1+0x314] ;  /* 0x0003140001117983 */ /* 0x000ea80000300800 */
[----:B------:R-:W4:Y:S04]  /*836e0*/  LDL.LU R18, [R1+0x318] ;  /* 0x0003180001127983 */ /* 0x000f280000300800 */
[----:B------:R-:W4:Y:S01]  /*836f0*/  LDL.LU R19, [R1+0x31c] ;  /* 0x00031c0001137983 */ /* 0x000f220000300800 */
[----:B------:R-:W-:-:S02]  /*83700*/  IMAD.MOV.U32 R22, RZ, RZ, R42 ;  /* 0x000000ffff167224 */ /* 0x000fc400078e002a */
[----:B------:R-:W-:Y:S01]  /*83710*/  IMAD.MOV.U32 R23, RZ, RZ, R43 ;  /* 0x000000ffff177224 */ /* 0x000fe200078e002b */
[----:B----4-:R-:W-:Y:S04]  /*83720*/  STL.64 [R1+0x5298], R18 ;  /* 0x0052981201007387 */ /* 0x010fe80000100a00 */
[----:B--2---:R-:W-:Y:S04]  /*83730*/  STL.64 [R1+0x5290], R16 ;  /* 0x0052901001007387 */ /* 0x004fe80000100a00 */
[----:B------:R-:W2:Y:S04]  /*83740*/  LDL.LU R42, [R1+0x52e4] ;  /* 0x0052e400012a7983 */ /* 0x000ea80000300800 */
[----:B------:R-:W2:Y:S04]  /*83750*/  LDL.LU R43, [R1+0x52e0] ;  /* 0x0052e000012b7983 */ /* 0x000ea80000300800 */
[----:B------:R-:W4:Y:S04]  /*83760*/  LDL.LU R24, [R1+0x330] ;  /* 0x0003300001187983 */ /* 0x000f280000300800 */
[----:B------:R-:W4:Y:S04]  /*83770*/  LDL.LU R25, [R1+0x334] ;  /* 0x0003340001197983 */ /* 0x000f280000300800 */
[----:B------:R-:W3:Y:S04]  /*83780*/  LDL.LU R26, [R1+0x338] ;  /* 0x00033800011a7983 */ /* 0x000ee80000300800 */
[----:B------:R-:W3:Y:S01]  /*83790*/  LDL.LU R27, [R1+0x33c] ;  /* 0x00033c00011b7983 */ /* 0x000ee20000300800 */
[----:B------:R-:W-:-:S02]  /*837a0*/  IMAD.MOV.U32 R20, RZ, RZ, R40 ;  /* 0x000000ffff147224 */ /* 0x000fc400078e0028 */
[----:B------:R-:W-:Y:S01]  /*837b0*/  IMAD.MOV.U32 R21, RZ, RZ, R41 ;  /* 0x000000ffff157224 */ /* 0x000fe200078e0029 */
[----:B---3--:R-:W-:Y:S04]  /*837c0*/  STL.64 [R1+0x52b0], R26 ;  /* 0x0052b01a01007387 */ /* 0x008fe80000100a00 */
[----:B----4-:R-:W-:Y:S04]  /*837d0*/  STL.64 [R1+0x52a8], R24 ;  /* 0x0052a81801007387 */ /* 0x010fe80000100a00 */
[----:B------:R-:W3:Y:S04]  /*837e0*/  LDL.LU R40, [R1+0x52dc] ;  /* 0x0052dc0001287983 */ /* 0x000ee80000300800 */
[----:B------:R-:W3:Y:S04]  /*837f0*/  LDL.LU R41, [R1+0x52d8] ;  /* 0x0052d80001297983 */ /* 0x000ee80000300800 */
[----:B------:R-:W-:Y:S04]  /*83800*/  STL.64 [R1+0x52c0], R22 ;  /* 0x0052c01601007387 */ /* 0x000fe80000100a00 */
[----:B------:R-:W-:Y:S04]  /*83810*/  STL.64 [R1+0x52b8], R20 ;  /* 0x0052b81401007387 */ /* 0x000fe80000100a00 */
        /* <DEDUP_REMOVED lines=8> */
[----:B------:R0:W-:Y:S02]  /*838a0*/  STL.64 [R1+0x51b0], R38 ;  /* 0x0051b02601007387 */ /* 0x0001e40000100a00 */
[----:B0-----:R-:W-:-:S02]  /*838b0*/  IMAD.MOV.U32 R38, RZ, RZ, R46 ;  /* 0x000000ffff267224 */ /* 0x001fc400078e002e */
[----:B------:R-:W4:Y:S01]  /*838c0*/  LDL.LU R46, [R1+0x52d4] ;  /* 0x0052d400012e7983 */ /* 0x000f220000300800 */
[----:B------:R-:W-:-:S03]  /*838d0*/  IMAD.MOV.U32 R39, RZ, RZ, R47 ;  /* 0x000000ffff277224 */ /* 0x000fc600078e002f */
[----:B------:R-:W4:Y:S04]  /*838e0*/  LDL.LU R47, [R1+0x52d0] ;  /* 0x0052d000012f7983 */ /* 0x000f280000300800 */
[----:B------:R0:W-:Y:S02]  /*838f0*/  STL.64 [R1+0x51a8], R36 ;  /* 0x0051a82401007387 */ /* 0x0001e40000100a00 */
[----:B0-----:R-:W-:Y:S02]  /*83900*/  IMAD.MOV.U32 R36, RZ, RZ, R44 ;  /* 0x000000ffff247224 */ /* 0x001fe400078e002c */
[----:B------:R-:W4:Y:S01]  /*83910*/  LDL.LU R44, [R1+0x52cc] ;  /* 0x0052cc00012c7983 */ /* 0x000f220000300800 */
[----:B------:R-:W-:-:S03]  /*83920*/  IMAD.MOV.U32 R37, RZ, RZ, R45 ;  /* 0x000000ffff257224 */ /* 0x000fc600078e002d */
[----:B------:R-:W4:Y:S04]  /*83930*/  LDL.LU R45, [R1+0x52c8] ;  /* 0x0052c800012d7983 */ /* 0x000f280000300800 */
[----:B------:R-:W4:Y:S01]  /*83940*/  LDL.LU R24, [R1+0x430] ;  /* 0x0004300001187983 */ /* 0x000f220000300800 */
[C---:B---3--:R-:W-:Y:S06]  /*83950*/  HMMA.16816.F32 R8, R32.reuse, R40, R4 ;  /* 0x000000282008723c */ /* 0x048fec0000001804 */
[----:B--2---:R-:W-:-:S15]  /*83960*/  HMMA.16816.F32 R4, R32, R42, R48 ;  /* 0x0000002a2004723c */ /* 0x004fde0000001830 */
[----:B------:R-:W-:-:S02]  /*83970*/  NOP ;  /* 0x0000000000007918 */ /* 0x000fc40000000000 */
[----:B------:R-:W-:Y:S04]  /*83980*/  STL.64 [R1+0x4e0], R8 ;  /* 0x0004e00801007387 */ /* 0x000fe80000100a00 */
[----:B------:R-:W-:Y:S04]  /*83990*/  STL.64 [R1+0x4e8], R10 ;  /* 0x0004e80a01007387 */ /* 0x000fe80000100a00 */
[----:B------:R0:W-:Y:S04]  /*839a0*/  STL.64 [R1+0x4d0], R4 ;  /* 0x0004d00401007387 */ /* 0x0001e80000100a00 */
[----:B------:R1:W-:Y:S04]  /*839b0*/  STL.64 [R1+0x4d8], R6 ;  /* 0x0004d80601007387 */ /* 0x0003e80000100a00 */
        /* <DEDUP_REMOVED lines=41> */
[----:B------:R0:W-:Y:S01]  /*83c50*/  STL.64 [R1+0x4c8], R22 ;  /* 0x0004c81601007387 */ /* 0x0001e20000100a00 */
[----:B---3--:R-:W-:-:S03]  /*83c60*/  IMAD R4, R4, 0x100, R48 ;  /* 0x0000010004047824 */ /* 0x008fc600078e0230 */
[----:B0-----:R-:W2:Y:S04]  /*83c70*/  LDL.LU.64 R22, [R1+0x52c0] ;  /* 0x0052c00001167983 */ /* 0x001ea80000300a00 */
[----:B------:R-:W3:Y:S04]  /*83c80*/  LDL.LU.64 R20, [R1+0x52b8] ;  /* 0x0052b80001147983 */ /* 0x000ee80000300a00 */
[----:B------:R-:W-:Y:S04]  /*83c90*/  STL.64 [R1+0x4b0], R24 ;  /* 0x0004b01801007387 */ /* 0x000fe80000100a00 */
[----:B------:R0:W-:Y:S01]  /*83ca0*/  STL.64 [R1+0x4b8], R26 ;  /* 0x0004b81a01007387 */ /* 0x0001e20000100a00 */
[----:B------:R-:W-:-:S03]  /*83cb0*/  IMAD R5, R5, 0x100, R49 ;  /* 0x0000010005057824 */ /* 0x000fc600078e0231 */
[----:B0-----:R-:W2:Y:S04]  /*83cc0*/  LDL.LU.64 R26, [R1+0x52b0] ;  /* 0x0052b000011a7983 */ /* 0x001ea80000300a00 */
[----:B------:R-:W2:Y:S04]  /*83cd0*/  LDL.LU.64 R24, [R1+0x52a8] ;  /* 0x0052a80001187983 */ /* 0x000ea80000300a00 */
[----:B------:R-:W-:Y:S04]  /*83ce0*/  STL.64 [R1+0x51f8], R46 ;  /* 0x0051f82e01007387 */ /* 0x000fe80000100a00 */
[----:B------:R0:W-:Y:S04]  /*83cf0*/  STL.64 [R1+0x51f0], R44 ;  /* 0x0051f02c01007387 */ /* 0x0001e80000100a00 */
[----:B0-----:R-:W4:Y:S04]  /*83d00*/  LDL.LU R44, [R1+0x390] ;  /* 0x00039000012c7983 */ /* 0x001f280000300800 */
[----:B------:R-:W4:Y:S04]  /*83d10*/  LDL.LU R45, [R1+0x394] ;  /* 0x00039400012d7983 */ /* 0x000f280000300800 */
[----:B------:R-:W4:Y:S04]  /*83d20*/  LDL.LU R46, [R1+0x398] ;  /* 0x00039800012e7983 */ /* 0x000f280000300800 */
[----:B------:R-:W4:Y:S04]  /*83d30*/  LDL.LU R47, [R1+0x39c] ;  /* 0x00039c00012f7983 */ /* 0x000f280000300800 */
[----:B------:R-:W3:Y:S04]  /*83d40*/  LDL.LU R48, [R1+0x52a4] ;  /* 0x0052a40001307983 */ /* 0x000ee80000300800 */
[----:B------:R-:W3:Y:S01]  /*83d50*/  LDL.LU R49, [R1+0x52a0] ;  /* 0x0052a00001317983 */ /* 0x000ee20000300800 */
[----:B------:R-:W-:-:S02]  /*83d60*/  IMAD R6, R6, 0x100, R50 ;  /* 0x0000010006067824 */ /* 0x000fc400078e0232 */
[----:B------:R-:W-:Y:S01]  /*83d70*/  IMAD R7, R7, 0x100, R51 ;  /* 0x0000010007077824 */ /* 0x000fe200078e0233 */
[----:B---3--:R-:W-:-:S15]  /*83d80*/  HMMA.16816.F32 R16, R32, R48, R16 ;  /* 0x000000302010723c */ /* 0x008fde0000001810 */
[----:B------:R-:W-:-:S08]  /*83d90*/  NOP ;  /* 0x0000000000007918 */ /* 0x000fd00000000000 */
[----:B------:R-:W-:Y:S04]  /*83da0*/  STL.64 [R1+0x490], R16 ;  /* 0x0004901001007387 */ /* 0x000fe80000100a00 */
[----:B------:R0:W-:Y:S04]  /*83db0*/  STL.64 [R1+0x498], R18 ;  /* 0x0004981201007387 */ /* 0x0001e80000100a00 */
[----:B0-----:R-:W3:Y:S04]  /*83dc0*/  LDL.LU.64 R18, [R1+0x5298] ;  /* 0x0052980001127983 */ /* 0x001ee80000300a00 */
[----:B------:R-:W3:Y:S04]  /*83dd0*/  LDL.LU.64 R16, [R1+0x5290] ;  /* 0x0052900001107983 */ /* 0x000ee80000300a00 */
[----:B------:R-:W2:Y:S04]  /*83de0*/  LDL.LU R50, [R1+0x528c] ;  /* 0x00528c0001327983 */ /* 0x000ea80000300800 */
[----:B------:R-:W2:Y:S02]  /*83df0*/  LDL.LU R51, [R1+0x5288] ;  /* 0x0052880001337983 */ /* 0x000ea40000300800 */
[----:B--2---:R-:W-:-:S15]  /*83e00*/  HMMA.16816.F32 R52, R32, R50, R52 ;  /* 0x000000322034723c */ /* 0x004fde0000001834 */
[----:B------:R-:W-:-:S08]  /*83e10*/  NOP ;  /* 0x0000000000007918 */ /* 0x000fd00000000000 */
[----:B------:R-:W-:Y:S04]  /*83e20*/  STL.64 [R1+0x550], R52 ;  /* 0x0005503401007387 */ /* 0x000fe80000100a00 */
[----:B------:R0:W-:Y:S04]  /*83e30*/  STL.64 [R1+0x558], R54 ;  /* 0x0005583601007387 */ /* 0x0001e80000100a00 */
[----:B0-----:R-:W2:Y:S04]  /*83e40*/  LDL.LU.64 R54, [R1+0x5280] ;  /* 0x0052800001367983 */ /* 0x001ea80000300a00 */
[----:B------:R-:W4:Y:S04]  /*83e50*/  LDL.LU.64 R52, [R1+0x5278] ;  /* 0x0052780001347983 */ /* 0x000f280000300a00 */
[----:B------:R0:W-:Y:S04]  /*83e60*/  STL.64 [R1+0x5228], R50 ;  /* 0x0052283201007387 */ /* 0x0001e80000100a00 */
[----:B0-----:R-:W2:Y:S04]  /*83e70*/  LDL.LU R50, [R1+0x28] ;  /* 0x0000280001327983 */ /* 0x001ea80000300800 */
[----:B------:R-:W2:Y:S04]  /*83e80*/  LDL.LU R51, [R1+0x2c] ;  /* 0x00002c0001337983 */ /* 0x000ea80000300800 */
[----:B------:R0:W-:Y:S04]  /*83e90*/  STL.64 [R1+0x5220], R48 ;  /* 0x0052203001007387 */ /* 0x0001e80000100a00 */
[----:B0-----:R-:W3:Y:S01]  /*83ea0*/  LDL R48, [R1+0x20] ;  /* 0x0000200001307983 */ /* 0x001ee20000100800 */
[----:B------:R-:W-:-:S03]  /*83eb0*/  IMAD.MOV.U32 R49, RZ, RZ, R0 ;  /* 0x000000ffff317224 */ /* 0x000fc600078e0000 */
        /* <DEDUP_REMOVED lines=16> */
[----:B------:R-:W-:-:S02]  /*83fc0*/  F2FP.F16.E4M3.UNPACK_B R4, R4 ;  /* 0x00000004ff04723e */ /* 0x000fc400020006ff */
[----:B------:R-:W-:Y:S02]  /*83fd0*/  F2FP.F16.E4M3.UNPACK_B R5, R5 ;  /* 0x00000005ff05723e */ /* 0x000fe400020006ff */
[----:B------:R-:W-:Y:S02]  /*83fe0*/  F2FP.F16.E4M3.UNPACK_B R6, R6 ;  /* 0x00000006ff06723e */ /* 0x000fe400020006ff */
[----:B------:R-:W-:-:S07]  /*83ff0*/  F2FP.F16.E4M3.UNPACK_B R7, R7 ;  /* 0x00000007ff07723e */ /* 0x000fce00020006ff */
[C---:B------:R-:W-:Y:S06]  /*84000*/  HMMA.16816.F32 R44, R4.reuse, R36, R44 ;  /* 0x00000024042c723c */ /* 0x040fec000000182c */
[C---:B------:R-:W-:Y:S06]  /*84010*/  HMMA.16816.F32 R28, R4.reuse, R20, R28 ;  /* 0x00000014041c723c */ /* 0x040fec000000181c */
[C---:B------:R-:W-:Y:S06]  /*84020*/  HMMA.16816.F32 R20, R4.reuse, R22, R24 ;  /* 0x000000160414723c */ /* 0x040fec0000001818 */
[C---:B------:R-:W-:Y:S06]  /*84030*/  HMMA.16816.F32 R16, R4.reuse, R60, R16 ;  /* 0x0000003c0410723c */ /* 0x040fec0000001810 */
[C---:B----4-:R-:W-:Y:S06]  /*84040*/  HMMA.16816.F32 R12, R4.reuse, R58, R12 ;  /* 0x0000003a040c723c */ /* 0x050fec000000180c */
[C---:B---3--:R-:W-:Y:S06]  /*84050*/  HMMA.16816.F32 R8, R4.reuse, R56, R8 ;  /* 0x000000380408723c */ /* 0x048fec0000001808 */
[C---:B--2---:R-:W-:Y:S06]  /*84060*/  HMMA.16816.F32 R48, R4.reuse, R50, R32 ;  /* 0x000000320430723c */ /* 0x044fec0000001820 */
        /* <DEDUP_REMOVED lines=11> */
[----:B------:R-:W-:Y:S04]  /*84120*/  STL.64 [R1+0x408], R22 ;  /* 0x0004081601007387 */ /* 0x000fe80000100a00 */
[----:B------:R-:W-:Y:S04]  /*84130*/  STL.64 [R1+0x3f0], R16 ;  /* 0x0003f01001007387 */ /* 0x000fe80000100a00 */
[----:B------:R-:W-:Y:S04]  /*84140*/  STL.64 [R1+0x3f8], R18 ;  /* 0x0003f81201007387 */ /* 0x000fe80000100a00 */
[----:B0-----:R-:W2:Y:S04]  /*84150*/  LDL.LU R28, [R1+0x1a0] ;  /* 0x0001a000011c7983 */ /* 0x001ea80000300800 */
[----:B------:R0:W-:Y:S04]  /*84160*/  STL.64 [R1+0x3d0], R12 ;  /* 0x0003d00c01007387 */ /* 0x0001e80000100a00 */
[----:B------:R3:W-:Y:S04]  /*84170*/  STL.64 [R1+0x3d8], R14 ;  /* 0x0003d80e01007387 */ /* 0x0007e80000100a00 */
[----:B------:R4:W-:Y:S04]  /*84180*/  STL.64 [R1+0x3b0], R8 ;  /* 0x0003b00801007387 */ /* 0x0009e80000100a00 */
[----:B------:R4:W-:Y:S04]  /*84190*/  STL.64 [R1+0x3b8], R10 ;  /* 0x0003b80a01007387 */ /* 0x0009e80000100a00 */
[----:B------:R-:W2:Y:S04]  /*841a0*/  LDL.LU R29, [R1+0x1a4] ;  /* 0x0001a400011d7983 */ /* 0x000ea80000300800 */
[----:B-1----:R-:W3:Y:S04]  /*841b0*/  LDL.LU R30, [R1+0x1a8] ;  /* 0x0001a800011e7983 */ /* 0x002ee80000300800 */
[----:B------:R-:W3:Y:S04]  /*841c0*/  LDL.LU R31, [R1+0x1ac] ;  /* 0x0001ac00011f7983 */ /* 0x000ee80000300800 */
[----:B---3--:R-:W-:Y:S04]  /*841d0*/  STL.64 [R1+0x5248], R30 ;  /* 0x0052481e01007387 */ /* 0x008fe80000100a00 */
[----:B--2---:R1:W-:Y:S04]  /*841e0*/  STL.64 [R1+0x5240], R28 ;  /* 0x0052401c01007387 */ /* 0x0043e80000100a00 */
[----:B------:R-:W2:Y:S04]  /*841f0*/  LDL.LU R32, [R1+0x260] ;  /* 0x0002600001207983 */ /* 0x000ea80000300800 */
[----:B------:R-:W2:Y:S04]  /*84200*/  LDL.LU R33, [R1+0x264] ;  /* 0x0002640001217983 */ /* 0x000ea80000300800 */
[----:B------:R-:W2:Y:S04]  /*84210*/  LDL.LU R34, [R1+0x268] ;  /* 0x0002680001227983 */ /* 0x000ea80000300800 */
[----:B------:R-:W2:Y:S04]  /*84220*/  LDL.LU R35, [R1+0x26c] ;  /* 0x00026c0001237983 */ /* 0x000ea80000300800 */
[----:B0-----:R-:W3:Y:S04]  /*84230*/  LDL.LU R12, [R1+0x280] ;  /* 0x00028000010c7983 */ /* 0x001ee80000300800 */
[----:B------:R-:W3:Y:S04]  /*84240*/  LDL.LU R13, [R1+0x284] ;  /* 0x00028400010d7983 */ /* 0x000ee80000300800 */
[----:B------:R-:W3:Y:S04]  /*84250*/  LDL.LU R14, [R1+0x288] ;  /* 0x00028800010e7983 */ /* 0x000ee80000300800 */
[----:B------:R-:W3:Y:S04]  /*84260*/  LDL.LU R15, [R1+0x28c] ;  /* 0x00028c00010f7983 */ /* 0x000ee80000300800 */
[----:B----4-:R-:W4:Y:S04]  /*84270*/  LDL.LU R8, [R1+0x2b0] ;  /* 0x0002b00001087983 */ /* 0x010f280000300800 */
[----:B------:R-:W4:Y:S04]  /*84280*/  LDL.LU R9, [R1+0x2b4] ;  /* 0x0002b40001097983 */ /* 0x000f280000300800 */
[----:B------:R-:W4:Y:S04]  /*84290*/  LDL.LU R10, [R1+0x2b8] ;  /* 0x0002b800010a7983 */ /* 0x000f280000300800 */
[----:B------:R-:W4:Y:S04]  /*842a0*/  LDL.LU R11, [R1+0x2bc] ;  /* 0x0002bc00010b7983 */ /* 0x000f280000300800 */
[----:B-1----:R-:W2:Y:S04]  /*842b0*/  LDL.LU R28, [R1+0x2d0] ;  /* 0x0002d000011c7983 */ /* 0x002ea80000300800 */
        /* <DEDUP_REMOVED lines=44> */
[----:B0-----:R-:W4:Y:S04]  /*84580*/  LDL.LU.64 R10, [R1+0x5238] ;  /* 0x00523800010a7983 */ /* 0x001f280000300a00 */
[----:B------:R-:W3:Y:S02]  /*84590*/  LDL.LU.64 R8, [R1+0x5230] ;  /* 0x0052300001087983 */ /* 0x000ee40000300a00 */
[C---:B---3--:R-:W-:Y:S06]  /*845a0*/  HMMA.16816.F32 R48, R4.reuse, R8, R48 ;  /* 0x000000080430723c */ /* 0x048fec0000001830 */
[----:B----4-:R-:W-:-:S15]  /*845b0*/  HMMA.16816.F32 R12, R4, R10, R12 ;  /* 0x0000000a040c723c */ /* 0x010fde000000180c */
[----:B------:R-:W-:-:S02]  /*845c0*/  NOP ;  /* 0x0000000000007918 */ /* 0x000fc40000000000 */
[----:B------:R-:W-:Y:S04]  /*845d0*/  STL.64 [R1+0x350], R48 ;  /* 0x0003503001007387 */ /* 0x000fe80000100a00 */
[----:B------:R0:W-:Y:S04]  /*845e0*/  STL.64 [R1+0x358], R50 ;  /* 0x0003583201007387 */ /* 0x0001e80000100a00 */
[----:B0-----:R-:W3:Y:S04]  /*845f0*/  LDL.LU.64 R50, [R1+0x5228] ;  /* 0x0052280001327983 */ /* 0x001ee80000300a00 */
[----:B------:R-:W4:Y:S04]  /*84600*/  LDL.LU.64 R48, [R1+0x5220] ;  /* 0x0052200001307983 */ /* 0x000f280000300a00 */
[----:B------:R-:W3:Y:S04]  /*84610*/  LDL R9, [R1+0x4348] ;  /* 0x0043480001097983 */ /* 0x000ee80000100800 */
[----:B------:R-:W-:Y:S04]  /*84620*/  STL.64 [R1+0x330], R12 ;  /* 0x0003300c01007387 */ /* 0x000fe80000100a00 */
[----:B------:R0:W-:Y:S04]  /*84630*/  STL.64 [R1+0x338], R14 ;  /* 0x0003380e01007387 */ /* 0x0001e80000100a00 */
[----:B0-----:R-:W2:Y:S04]  /*84640*/  LDL.LU.64 R14, [R1+0x5218] ;  /* 0x00521800010e7983 */ /* 0x001ea80000300a00 */
[----:B------:R-:W4:Y:S02]  /*84650*/  LDL.LU.64 R12, [R1+0x5210] ;  /* 0x00521000010c7983 */ /* 0x000f240000300a00 */
[C---:B----4-:R-:W-:Y:S06]  /*84660*/  HMMA.16816.F32 R32, R4.reuse, R12, R32 ;  /* 0x0000000c0420723c */ /* 0x050fec0000001820 */
[----:B--2---:R-:W-:-:S15]  /*84670*/  HMMA.16816.F32 R12, R4, R14, R16 ;  /* 0x0000000e040c723c */ /* 0x004fde0000001810 */
[----:B------:R-:W-:-:S02]  /*84680*/  NOP ;  /* 0x0000000000007918 */ /* 0x000fc40000000000 */
[----:B------:R0:W-:Y:S04]  /*84690*/  STL.64 [R1+0x310], R32 ;  /* 0x0003102001007387 */ /* 0x0001e80000100a00 */
[----:B------:R1:W-:Y:S04]  /*846a0*/  STL.64 [R1+0x318], R34 ;  /* 0x0003182201007387 */ /* 0x0003e80000100a00 */
[----:B0-----:R-:W2:Y:S04]  /*846b0*/  LDL.LU R32, [R1+0xd0] ;  /* 0x0000d00001207983 */ /* 0x001ea80000300800 */
[----:B------:R-:W2:Y:S04]  /*846c0*/  LDL.LU R33, [R1+0xd4] ;  /* 0x0000d40001217983 */ /* 0x000ea80000300800 */
[----:B-1----:R-:W2:Y:S04]  /*846d0*/  LDL.LU R34, [R1+0xd8] ;  /* 0x0000d80001227983 */ /* 0x002ea80000300800 */
[----:B------:R-:W2:Y:S04]  /*846e0*/  LDL.LU R35, [R1+0xdc] ;  /* 0x0000dc0001237983 */ /* 0x000ea80000300800 */
        /* <DEDUP_REMOVED lines=8> */
[C---:B---3--:R-:W-:Y:S06]  /*84770*/  HMMA.16816.F32 R44, R4.reuse, R16, R44 ;  /* 0x00000010042c723c */ /* 0x048fec000000182c */
[----:B----4-:R-:W-:-:S15]  /*84780*/  HMMA.16816.F32 R16, R4, R18, R20 ;  /* 0x000000120410723c */ /* 0x010fde0000001814 */
[----:B------:R-:W-:-:S02]  /*84790*/  NOP ;  /* 0x0000000000007918 */ /* 0x000fc40000000000 */
[----:B------:R-:W-:Y:S04]  /*847a0*/  STL.64 [R1+0x2d0], R44 ;  /* 0x0002d02c01007387 */ /* 0x000fe80000100a00 */
[----:B------:R0:W-:Y:S04]  /*847b0*/  STL.64 [R1+0x2d8], R46 ;  /* 0x0002d82e01007387 */ /* 0x0001e80000100a00 */
[----:B0-----:R-:W3:Y:S04]  /*847c0*/  LDL.LU.64 R46, [R1+0x51f8] ;  /* 0x0051f800012e7983 */ /* 0x001ee80000300a00 */
[----:B------:R-:W4:Y:S04]  /*847d0*/  LDL.LU.64 R44, [R1+0x51f0] ;  /* 0x0051f000012c7983 */ /* 0x000f280000300a00 */
[----:B------:R-:W2:Y:S04]  /*847e0*/  LDL.LU.64 R22, [R1+0x51e8] ;  /* 0x0051e80001167983 */ /* 0x000ea80000300a00 */
[----:B------:R-:W3:Y:S04]  /*847f0*/  LDL.LU.64 R20, [R1+0x51e0] ;  /* 0x0051e00001147983 */ /* 0x000ee80000300a00 */
[----:B------:R0:W-:Y:S04]  /*84800*/  STL.64 [R1+0x2b0], R16 ;  /* 0x0002b01001007387 */ /* 0x0001e80000100a00 */
[----:B------:R1:W-:Y:S04]  /*84810*/  STL.64 [R1+0x2b8], R18 ;  /* 0x0002b81201007387 */ /* 0x0003e80000100a00 */
[----:B0-----:R-:W4:Y:S04]  /*84820*/  LDL.LU R16, [R1+0x100] ;  /* 0x0001000001107983 */ /* 0x001f280000300800 */
[----:B------:R-:W4:Y:S01]  /*84830*/  LDL.LU R17, [R1+0x104] ;  /* 0x0001040001117983 */ /* 0x000f220000300800 */
[----:B-1----:R-:W-:-:S03]  /*84840*/  IMAD.MOV.U32 R19, RZ, RZ, R0 ;  /* 0x000000ffff137224 */ /* 0x002fc600078e0000 */
[----:B------:R-:W4:Y:S04]  /*84850*/  LDL.LU R18, [R1+0x108] ;  /* 0x0001080001127983 */ /* 0x000f280000300800 */
[----:B------:R-:W4:Y:S01]  /*84860*/  LDL.LU R0, [R1+0x51d8] ;  /* 0x0051d80001007983 */ /* 0x000f220000300800 */
[C---:B---3--:R-:W-:Y:S06]  /*84870*/  HMMA.16816.F32 R40, R4.reuse, R20, R40 ;  /* 0x000000140428723c */ /* 0x048fec0000001828 */
[----:B--2---:R-:W-:-:S15]  /*84880*/  HMMA.16816.F32 R20, R4, R22, R24 ;  /* 0x000000160414723c */ /* 0x004fde0000001818 */
        /* <DEDUP_REMOVED lines=20> */
[----:B------:R-:W2:Y:S04]  /*849d0*/  LDL.LU.64 R30, [R1+0x51a0] ;  /* 0x0051a000011e7983 */ /* 0x000ea80000300a00 */
[----:B------:R-:W4:Y:S04]  /*849e0*/  LDL.LU.64 R28, [R1+0x5198] ;  /* 0x00519800011c7983 */ /* 0x000f280000300a00 */
[----:B------:R0:W-:Y:S04]  /*849f0*/  STL.64 [R1+0x210], R24 ;  /* 0x0002101801007387 */ /* 0x0001e80000100a00 */
[----:B------:R1:W-:Y:S04]  /*84a00*/  STL.64 [R1+0x218], R26 ;  /* 0x0002181a01007387 */ /* 0x0003e80000100a00 */
[----:B0-----:R-:W4:Y:S04]  /*84a10*/  LDL.LU R24, [R1+0x190] ;  /* 0x0001900001187983 */ /* 0x001f280000300800 */
[----:B------:R-:W4:Y:S04]  /*84a20*/  LDL.LU R25, [R1+0x194] ;  /* 0x0001940001197983 */ /* 0x000f280000300800 */
[----:B-1----:R-:W4:Y:S01]  /*84a30*/  LDL.LU R26, [R1+0x198] ;  /* 0x00019800011a7983 */ /* 0x002f220000300800 */
[----:B------:R-:W-:Y:S01]  /*84a40*/  IMAD.MOV.U32 R27, RZ, RZ, R0 ;  /* 0x000000ffff1b7224 */ /* 0x000fe200078e0000 */
[C---:B---3--:R-:W-:Y:S06]  /*84a50*/  HMMA.16816.F32 R16, R4.reuse, R40, R16 ;  /* 0x000000280410723c */ /* 0x048fec0000001810 */
[----:B----4-:R-:W-:-:S15]  /*84a60*/  HMMA.16816.F32 R24, R4, R28, R24 ;  /* 0x0000001c0418723c */ /* 0x010fde0000001818 */
[----:B------:R-:W-:-:S08]  /*84a70*/  NOP ;  /* 0x0000000000007918 */ /* 0x000fd00000000000 */
[----:B------:R-:W-:Y:S04]  /*84a80*/  STL.64 [R1+0x1e0], R24 ;  /* 0x0001e01801007387 */ /* 0x000fe80000100a00 */
[----:B------:R2:W-:Y:S02]  /*84a90*/  STL.64 [R1+0x1e8], R26 ;  /* 0x0001e81a01007387 */ /* 0x0005e40000100a00 */
[C---:B--2---:R-:W-:Y:S06]  /*84aa0*/  HMMA.16816.F32 R24, R4.reuse, R30, R20 ;  /* 0x0000001e0418723c */ /* 0x044fec0000001814 */
[C---:B------:R-:W-:Y:S06]  /*84ab0*/  HMMA.16816.F32 R20, R4.reuse, R36, R12 ;  /* 0x000000240414723c */ /* 0x040fec000000180c */
[----:B------:R-:W-:Y:S01]  /*84ac0*/  HMMA.16816.F32 R12, R4, R38, R56 ;  /* 0x00000026040c723c */ /* 0x000fe20000001838 */
[----:B------:R-:W-:Y:S10]  /*84ad0*/  LDSM.16.M88.4 R36, [R9+UR4+0x1000] ;  /* 0x001000040924783b */ /* 0x000ff40008000200 */
[----:B------:R-:W-:Y:S04]  /*84ae0*/  STL.64 [R1+0x1c0], R24 ;  /* 0x0001c01801007387 */ /* 0x000fe80000100a00 */
[----:B------:R-:W-:Y:S08]  /*84af0*/  STL.64 [R1+0x1c8], R26 ;  /* 0x0001c81a01007387 */ /* 0x000ff00000100a00 */
[----:B------:R0:W-:Y:S04]  /*84b00*/  STL.64 [R1+0x170], R12 ;  /* 0x0001700c01007387 */ /* 0x0001e80000100a00 */
[----:B------:R-:W-:Y:S04]  /*84b10*/  STL.64 [R1+0x190], R20 ;  /* 0x0001901401007387 */ /* 0x000fe80000100a00 */
[----:B------:R-:W-:Y:S04]  /*84b20*/  STL.64 [R1+0x198], R22 ;  /* 0x0001981601007387 */ /* 0x000fe80000100a00 */
[----:B------:R-:W1:Y:S01]  /*84b30*/  LDSM.16.M88.4 R20, [R9+UR4] ;  /* 0x000000040914783b */ /* 0x000e620008000200 */
[----:B------:R-:W-:-:S03]  /*84b40*/  IMAD.MOV.U32 R0, RZ, RZ, R15 ;  /* 0x000000ffff007224 */ /* 0x000fc600078e000f */
[----:B------:R2:W-:Y:S04]  /*84b50*/  STL [R1+0x178], R14 ;  /* 0x0001780e01007387 */ /* 0x0005e80000100800 */
[----:B0-----:R-:W3:Y:S04]  /*84b60*/  LDL.LU R12, [R1+0xc0] ;  /* 0x0000c000010c7983 */ /* 0x001ee80000300800 */
[----:B------:R-:W3:Y:S04]  /*84b70*/  LDL.LU R13, [R1+0xc4] ;  /* 0x0000c400010d7983 */ /* 0x000ee80000300800 */
[----:B--2---:R-:W3:Y:S04]  /*84b80*/  LDL.LU R14, [R1+0xc8] ;  /* 0x0000c800010e7983 */ /* 0x004ee80000300800 */
[----:B------:R-:W3:Y:S04]  /*84b90*/  LDL.LU R15, [R1+0xcc] ;  /* 0x0000cc00010f7983 */ /* 0x000ee80000300800 */
[----:B------:R0:W-:Y:S04]  /*84ba0*/  STL [R1+0x4e38], R0 ;  /* 0x004e380001007387 */ /* 0x0001e80000100800 */
[----:B-1----:R-:W-:Y:S04]  /*84bb0*/  STL.64 [R1+0xe60], R20 ;  /* 0x000e601401007387 */ /* 0x002fe80000100a00 */
[----:B------:R-:W-:Y:S04]  /*84bc0*/  STL.64 [R1+0xe68], R22 ;  /* 0x000e681601007387 */ /* 0x000fe80000100a00 */
[----:B------:R-:W2:Y:S04]  /*84bd0*/  LDL.LU R56, [R1+0x90] ;  /* 0x0000900001387983 */ /* 0x000ea80000300800 */
[----:B------:R-:W2:Y:S01]  /*84be0*/  LDL.LU R57, [R1+0x94] ;  /* 0x0000940001397983 */ /* 0x000ea20000300800 */
[----:B0-----:R-:W-:-:S03]  /*84bf0*/  IMAD.MOV.U32 R0, RZ, RZ, R19 ;  /* 0x000000ffff007224 */ /* 0x001fc600078e0013 */
[----:B------:R-:W2:Y:S04]  /*84c00*/  LDL.LU R58, [R1+0x98] ;  /* 0x00009800013a7983 */ /* 0x000ea80000300800 */
[----:B------:R-:W2:Y:S04]  /*84c10*/  LDL.LU R59, [R1+0x9c] ;  /* 0x00009c00013b7983 */ /* 0x000ea80000300800 */
[----:B------:R-:W-:Y:S04]  /*84c20*/  STL.64 [R1+0x140], R16 ;  /* 0x0001401001007387 */ /* 0x000fe80000100a00 */
[----:B------:R-:W-:Y:S04]  /*84c30*/  STL [R1+0x148], R18 ;  /* 0x0001481201007387 */ /* 0x000fe80000100800 */
[----:B------:R-:W0:Y:S04]  /*84c40*/  LDSM.16.M88.4 R16, [R9+UR4+0x400] ;  /* 0x000400040910783b */ /* 0x000e280008000200 */
[----:B------:R-:W-:Y:S04]  /*84c50*/  STL [R1+0x4e60], R0 ;  /* 0x004e600001007387 */ /* 0x000fe80000100800 */
[----:B0-----:R-:W-:Y:S01]  /*84c60*/  STL.64 [R1+0xe80], R16 ;  /* 0x000e801001007387 */ /* 0x001fe20000100a00 */
[----:B------:R-:W-:-:S02]  /*84c70*/  IMAD.MOV.U32 R10, RZ, RZ, R16 ;  /* 0x000000ffff0a7224 */ /* 0x000fc400078e0010 */
[----:B------:R-:W-:Y:S01]  /*84c80*/  IMAD.MOV.U32 R11, RZ, RZ, R17 ;  /* 0x000000ffff0b7224 */ /* 0x000fe200078e0011 */
[----:B------:R0:W-:Y:S02]  /*84c90*/  STL.64 [R1+0xe88], R18 ;  /* 0x000e881201007387 */ /* 0x0001e40000100a00 */
[----:B0-----:R-:W-:-:S15]  /*84ca0*/  HMMA.16816.F32 R16, R4, R42, R32 ;  /* 0x0000002a0410723c */ /* 0x001fde0000001820 */
[----:B------:R-:W-:-:S08]  /*84cb0*/  NOP ;  /* 0x0000000000007918 */ /* 0x000fd00000000000 */
[----:B------:R-:W-:Y:S01]  /*84cc0*/  STL.64 [R1+0x110], R16 ;  /* 0x0001101001007387 */ /* 0x000fe20000100a00 */
[----:B------:R-:W-:-:S03]  /*84cd0*/  IMAD.MOV.U32 R0, RZ, RZ, R19 ;  /* 0x000000ffff007224 */ /* 0x000fc600078e0013 */
[----:B------:R-:W-:Y:S04]  /*84ce0*/  STL [R1+0x118], R18 ;  /* 0x0001181201007387 */ /* 0x000fe80000100800 */
[----:B------:R-:W0:Y:S04]  /*84cf0*/  LDSM.16.M88.4 R16, [R9+UR4+0x800] ;  /* 0x000800040910783b */ /* 0x000e280008000200 */
[----:B------:R-:W4:Y:S04]  /*84d00*/  LDL.LU R24, [R1+0x80] ;  /* 0x0000800001187983 */ /* 0x000f280000300800 */
[----:B------:R-:W4:Y:S04]  /*84d10*/  LDL.LU R25, [R1+0x84] ;  /* 0x0000840001197983 */ /* 0x000f280000300800 */
[----:B------:R-:W4:Y:S04]  /*84d20*/  LDL.LU R26, [R1+0x88] ;  /* 0x00008800011a7983 */ /* 0x000f280000300800 */
[----:B------:R-:W4:Y:S01]  /*84d30*/  LDL.LU R27, [R1+0x8c] ;  /* 0x00008c00011b7983 */ /* 0x000f220000300800 */
[----:B------:R-:W-:-:S03]  /*84d40*/  IMAD.MOV.U32 R3, RZ, RZ, R20 ;  /* 0x000000ffff037224 */ /* 0x000fc600078e0014 */
[----:B------:R1:W-:Y:S01]  /*84d50*/  STL [R1+0x4e88], R0 ;  /* 0x004e880001007387 */ /* 0x0003e20000100800 */
[----:B------:R-:W-:-:S03]  /*84d60*/  IMAD.MOV.U32 R2, RZ, RZ, R21 ;  /* 0x000000ffff027224 */ /* 0x000fc600078e0015 */
[----:B0-----:R-:W-:Y:S04]  /*84d70*/  STL.64 [R1+0xe70], R16 ;  /* 0x000e701001007387 */ /* 0x001fe80000100a00 */
[----:B------:R-:W-:Y:S04]  /*84d80*/  STL.64 [R1+0xe78], R18 ;  /* 0x000e781201007387 */ /* 0x000fe80000100a00 */
[----:B------:R-:W4:Y:S04]  /*84d90*/  LDL.LU R20, [R1+0x60] ;  /* 0x0000600001147983 */ /* 0x000f280000300800 */
[----:B------:R-:W4:Y:S04]  /*84da0*/  LDL.LU R21, [R1+0x64] ;  /* 0x0000640001157983 */ /* 0x000f280000300800 */
[----:B------:R-:W4:Y:S04]  /*84db0*/  LDL.LU R22, [R1+0x68] ;  /* 0x0000680001167983 */ /* 0x000f280000300800 */
[----:B------:R-:W4:Y:S01]  /*84dc0*/  LDL.LU R23, [R1+0x6c] ;  /* 0x00006c0001177983 */ /* 0x000f220000300800 */
[----:B------:R-:W-:-:S02]  /*84dd0*/  IMAD.MOV.U32 R29, RZ, RZ, R16 ;  /* 0x000000ffff1d7224 */ /* 0x000fc400078e0010 */
[----:B------:R-:W-:Y:S01]  /*84de0*/  IMAD.MOV.U32 R28, RZ, RZ, R17 ;  /* 0x000000ffff1c7224 */ /* 0x000fe200078e0011 */
[----:B------:R-:W4:Y:S04]  /*84df0*/  LDL.LU R60, [R1+0x194c] ;  /* 0x00194c00013c7983 */ /* 0x000f280000300800 */
[----:B------:R-:W0:Y:S04]  /*84e00*/  LDSM.16.M88.4 R16, [R9+UR4+0xc00] ;  /* 0x000c00040910783b */ /* 0x000e280008000200 */
[----:B------:R-:W4:Y:S04]  /*84e10*/  LDL.LU R32, [R1+0x1948] ;  /* 0x0019480001207983 */ /* 0x000f280000300800 */
[----:B------:R-:W4:Y:S04]  /*84e20*/  LDL.LU R61, [R1+0x1954] ;  /* 0x00195400013d7983 */ /* 0x000f280000300800 */
[----:B------:R-:W4:Y:S01]  /*84e30*/  LDL.LU R33, [R1+0x1950] ;  /* 0x0019500001217983 */ /* 0x000f220000300800 */
[----:B---3--:R-:W-:-:S15]  /*84e40*/  HMMA.16816.F32 R12, R4, R44, R12 ;  /* 0x0000002c040c723c */ /* 0x008fde000000180c */
[----:B------:R-:W-:-:S09]  /*84e50*/  NOP ;  /* 0x0000000000007918 */ /* 0x000fd20000000000 */
[----:B-1----:R-:W-:Y:S01]  /*84e60*/  IMAD.MOV.U32 R0, RZ, RZ, R15 ;  /* 0x000000ffff007224 */ /* 0x002fe200078e000f */
[----:B------:R-:W-:Y:S01]  /*84e70*/  STL.64 [R1+0xf0], R12 ;  /* 0x0000f00c01007387 */ /* 0x000fe20000100a00 */
[----:B0-----:R-:W-:-:S03]  /*84e80*/  IMAD.MOV.U32 R15, RZ, RZ, R17 ;  /* 0x000000ffff0f7224 */ /* 0x001fc600078e0011 */
[----:B------:R0:W-:Y:S04]  /*84e90*/  STL [R1+0xf8], R14 ;  /* 0x0000f80e01007387 */ /* 0x0001e80000100800 */
[----:B------:R-:W-:Y:S04]  /*84ea0*/  STL [R1+0x4ea8], R0 ;  /* 0x004ea80001007387 */ /* 0x000fe80000100800 */
[----:B------:R-:W-:Y:S01]  /*84eb0*/  STL.64 [R1+0xe50], R16 ;  /* 0x000e501001007387 */ /* 0x000fe20000100a00 */
[----:B0-----:R-:W-:-:S03]  /*84ec0*/  IMAD.MOV.U32 R14, RZ, RZ, R16 ;  /* 0x000000ffff0e7224 */ /* 0x001fc600078e0010 */
[----:B------:R2:W-:Y:S02]  /*84ed0*/  STL.64 [R1+0xe58], R18 ;  /* 0x000e581201007387 */ /* 0x0005e40000100a00 */
[----:B--2---:R-:W-:-:S15]  /*84ee0*/  HMMA.16816.F32 R16, R4, R46, R56 ;  /* 0x0000002e0410723c */ /* 0x004fde0000001838 */
[----:B------:R-:W-:-:S08]  /*84ef0*/  NOP ;  /* 0x0000000000007918 */ /* 0x000fd00000000000 */
[----:B------:R-:W-:Y:S04]  /*84f00*/  STL.64 [R1+0xd0], R16 ;  /* 0x0000d01001007387 */ /* 0x000fe80000100a00 */
[----:B------:R-:W-:Y:S01]  /*84f10*/  STL [R1+0xd8], R18 ;  /* 0x0000d81201007387 */ /* 0x000fe20000100800 */
[----:B------:R-:W-:-:S03]  /*84f20*/  IMAD.MOV.U32 R0, RZ, RZ, R19 ;  /* 0x000000ffff007224 */ /* 0x000fc600078e0013 */
        /* <DEDUP_REMOVED lines=8> */
[----:B------:R0:W-:Y:S04]  /*84fb0*/  STL [R1+0x4ec8], R0 ;  /* 0x004ec80001007387 */ /* 0x0001e80000100800 */
[----:B------:R-:W-:Y:S04]  /*84fc0*/  STL.64 [R1+0xe40], R36 ;  /* 0x000e402401007387 */ /* 0x000fe80000100a00 */
[----:B------:R-:W-:Y:S01]  /*84fd0*/  STL.64 [R1+0xe48], R38 ;  /* 0x000e482601007387 */ /* 0x000fe20000100a00 */
[----:B----4-:R-:W-:-:S15]  /*84fe0*/  HMMA.16816.F32 R24, R4, R48, R24 ;  /* 0x000000300418723c */ /* 0x010fde0000001818 */
[----:B------:R-:W-:-:S08]  /*84ff0*/  NOP ;  /* 0x0000000000007918 */ /* 0x000fd00000000000 */
[----:B------:R-:W-:Y:S01]  /*85000*/  STL.64 [R1+0x90], R24 ;  /* 0x0000901801007387 */ /* 0x000fe20000100a00 */
[----:B0-----:R-:W-:-:S03]  /*85010*/  IMAD.MOV.U32 R0, RZ, RZ, R27 ;  /* 0x000000ffff007224 */ /* 0x001fc600078e001b */
[----:B------:R-:W-:Y:S04]  /*85020*/  STL [R1+0x98], R26 ;  /* 0x0000981a01007387 */ /* 0x000fe80000100800 */
[----:B------:R-:W0:Y:S01]  /*85030*/  LDSM.16.M88.4 R24, [R9+UR4+0x1400] ;  /* 0x001400040918783b */ /* 0x000e220008000200 */
[----:B------:R-:W-:Y:S03]  /*85040*/  HMMA.16816.F32 R20, R4, R50, R20 ;  /* 0x000000320414723c */ /* 0x000fe60000001814 */
[----:B------:R1:W-:-:S15]  /*85050*/  STL [R1+0x4ecc], R0 ;  /* 0x004ecc0001007387 */ /* 0x0003de0000100800 */
[----:B------:R-:W-:-:S06]  /*85060*/  NOP ;  /* 0x0000000000007918 */ /* 0x000fcc0000000000 */
[----:B-1----:R-:W-:Y:S01]  /*85070*/  IMAD.MOV.U32 R0, RZ, RZ, R23 ;  /* 0x000000ffff007224 */ /* 0x002fe200078e0017 */
[----:B0-----:R-:W-:Y:S04]  /*85080*/  STL.64 [R1+0xe30], R24 ;  /* 0x000e301801007387 */ /* 0x001fe80000100a00 */
[----:B------:R-:W-:Y:S04]  /*85090*/  STL.64 [R1+0xe38], R26 ;  /* 0x000e381a01007387 */ /* 0x000fe80000100a00 */
[----:B------:R-:W-:Y:S04]  /*850a0*/  STL.64 [R1+0x60], R20 ;  /* 0x0000601401007387 */ /* 0x000fe80000100a00 */
[----:B------:R-:W-:Y:S04]  /*850b0*/  STL [R1+0x68], R22 ;  /* 0x0000681601007387 */ /* 0x000fe80000100800 */
[----:B------:R0:W-:Y:S04]  /*850c0*/  STL [R1+0x4f50], R0 ;  /* 0x004f500001007387 */ /* 0x0001e80000100800 */
[----:B0-----:R-:W4:Y:S01]  /*850d0*/  LDL R0, [R1+0x4348] ;  /* 0x0043480001007983 */ /* 0x001f220000100800 */
[----:B------:R-:W-:-:S02]  /*850e0*/  IMAD R32, R32, 0x100, R60 ;  /* 0x0000010020207824 */ /* 0x000fc400078e023c */
[----:B------:R-:W-:Y:S01]  /*850f0*/  IMAD R33, R33, 0x100, R61 ;  /* 0x0000010021217824 */ /* 0x000fe200078e023d */
[----:B------:R-:W3:Y:S04]  /*85100*/  LDL.LU R60, [R1+0x20] ;  /* 0x00002000013c7983 */ /* 0x000ee80000300800 */
[----:B------:R-:W3:Y:S04]  /*85110*/  LDL.LU R61, [R1+0x24] ;  /* 0x00002400013d7983 */ /* 0x000ee80000300800 */
[----:B------:R-:W3:Y:S04]  /*85120*/  LDL.LU R40, [R1+0x40] ;  /* 0x0000400001287983 */ /* 0x000ee80000300800 */
[----:B------:R-:W3:Y:S04]  /*85130*/  LDL.LU R41, [R1+0x44] ;  /* 0x0000440001297983 */ /* 0x000ee80000300800 */
[----:B------:R-:W3:Y:S04]  /*85140*/  LDL.LU R42, [R1+0x48] ;  /* 0x00004800012a7983 */ /* 0x000ee80000300800 */
[----:B------:R-:W3:Y:S01]  /*85150*/  LDL.LU R43, [R1+0x4c] ;  /* 0x00004c00012b7983 */ /* 0x000ee20000300800 */
[----:B------:R-:W-:-:S02]  /*85160*/  IMAD.MOV.U32 R39, RZ, RZ, R24 ;  /* 0x000000ffff277224 */ /* 0x000fc400078e0018 */
[----:B------:R-:W-:Y:S02]  /*85170*/  IMAD.MOV.U32 R38, RZ, RZ, R25 ;  /* 0x000000ffff267224 */ /* 0x000fe400078e0019 */
[----:B------:R-:W-:Y:S02]  /*85180*/  IMAD.MOV.U32 R17, RZ, RZ, R37 ;  /* 0x000000ffff117224 */ /* 0x000fe400078e0025 */
[----:B------:R-:W-:Y:S01]  /*85190*/  IMAD.MOV.U32 R16, RZ, RZ, R36 ;  /* 0x000000ffff107224 */ /* 0x000fe200078e0024 */
[----:B--2---:R-:W-:Y:S01]  /*851a0*/  HMMA.16816.F32 R44, R4, R52, R56 ;  /* 0x00000034042c723c */ /* 0x004fe20000001838 */
[----:B----4-:R-:W0:Y:S04]  /*851b0*/  LDSM.16.M88.4 R20, [R0+UR4+0x1800] ;  /* 0x001800040014783b */ /* 0x010e280008000200 */
[----:B------:R-:W1:Y:S04]  /*851c0*/  LDSM.16.M88.4 R24, [R0+UR4+0x1c00] ;  /* 0x001c00040018783b */ /* 0x000e680008000200 */
[----:B0-----:R0:W-:Y:S01]  /*851d0*/  STL.64 [R1+0xe20], R20 ;  /* 0x000e201401007387 */ /* 0x0011e20000100a00 */
[----:B------:R-:W-:-:S02]  /*851e0*/  IMAD.MOV.U32 R19, RZ, RZ, R20 ;  /* 0x000000ffff137224 */ /* 0x000fc400078e0014 */
[----:B------:R-:W-:Y:S01]  /*851f0*/  IMAD.MOV.U32 R18, RZ, RZ, R21 ;  /* 0x000000ffff127224 */ /* 0x000fe200078e0015 */
[----:B------:R2:W-:Y:S04]  /*85200*/  STL.64 [R1+0xe28], R22 ;  /* 0x000e281601007387 */ /* 0x0005e80000100a00 */
[----:B0-----:R-:W4:Y:S04]  /*85210*/  LDL.LU R20, [R1+0x70] ;  /* 0x0000700001147983 */ /* 0x001f280000300800 */
[----:B------:R-:W4:Y:S04]  /*85220*/  LDL.LU R21, [R1+0x74] ;  /* 0x0000740001157983 */ /* 0x000f280000300800 */
[----:B--2---:R-:W4:Y:S04]  /*85230*/  LDL.LU R22, [R1+0x78] ;  /* 0x0000780001167983 */ /* 0x004f280000300800 */
[----:B------:R-:W4:Y:S01]  /*85240*/  LDL.LU R23, [R1+0x7c] ;  /* 0x00007c0001177983 */ /* 0x000f220000300800 */
[----:B-1----:R-:W-:-:S03]  /*85250*/  IMAD.MOV.U32 R37, RZ, RZ, R24 ;  /* 0x000000ffff257224 */ /* 0x002fc600078e0018 */
[----:B------:R-:W-:Y:S01]  /*85260*/  STL.64 [R1+0x50], R44 ;  /* 0x0000502c01007387 */ /* 0x000fe20000100a00 */
[----:B------:R-:W-:-:S03]  /*85270*/  IMAD.MOV.U32 R36, RZ, RZ, R25 ;  /* 0x000000ffff247224 */ /* 0x000fc600078e0019 */
[----:B------:R-:W-:Y:S04]  /*85280*/  STL.64 [R1+0x58], R46 ;  /* 0x0000582e01007387 */ /* 0x000fe80000100a00 */
[----:B------:R0:W-:Y:S04]  /*85290*/  STL.64 [R1+0xe00], R24 ;  /* 0x000e001801007387 */ /* 0x0001e80000100a00 */
[----:B------:R1:W-:Y:S01]  /*852a0*/  STL.64 [R1+0xe08], R26 ;  /* 0x000e081a01007387 */ /* 0x0003e20000100a00 */
[----:B---3--:R-:W-:Y:S03]  /*852b0*/  HMMA.16816.F32 R4, R4, R60, R40 ;  /* 0x0000003c0404723c */ /* 0x008fe60000001828 */
[----:B------:R-:W2:Y:S04]  /*852c0*/  LDSM.16.M88.4 R44, [R0+UR4+0x2000] ;  /* 0x00200004002c783b */ /* 0x000ea80008000200 */
[----:B0-----:R-:W3:Y:S04]  /*852d0*/  LDL.LU R24, [R1+0xa0] ;  /* 0x0000a00001187983 */ /* 0x001ee80000300800 */
[----:B------:R-:W3:Y:S04]  /*852e0*/  LDL.LU R25, [R1+0xa4] ;  /* 0x0000a40001197983 */ /* 0x000ee80000300800 */
[----:B-1----:R-:W3:Y:S04]  /*852f0*/  LDL.LU R26, [R1+0xa8] ;  /* 0x0000a800011a7983 */ /* 0x002ee80000300800 */
[----:B------:R-:W3:Y:S04]  /*85300*/  LDL.LU R27, [R1+0xac] ;  /* 0x0000ac00011b7983 */ /* 0x000ee80000300800 */
[----:B------:R-:W3:Y:S04]  /*85310*/  LDL.LU R56, [R1+0xb0] ;  /* 0x0000b00001387983 */ /* 0x000ee80000300800 */
[----:B------:R-:W3:Y:S04]  /*85320*/  LDL.LU R57, [R1+0xb4] ;  /* 0x0000b40001397983 */ /* 0x000ee80000300800 */
[----:B------:R-:W3:Y:S04]  /*85330*/  LDL.LU R58, [R1+0xb8] ;  /* 0x0000b800013a7983 */ /* 0x000ee80000300800 */
[----:B------:R-:W3:Y:S04]  /*85340*/  LDL.LU R59, [R1+0xbc] ;  /* 0x0000bc00013b7983 */ /* 0x000ee80000300800 */
[----:B------:R-:W0:Y:S01]  /*85350*/  LDSM.16.M88.4 R40, [R0+UR4+0x2400] ;  /* 0x002400040028783b */ /* 0x000e220008000200 */
[----:B------:R-:W-:-:S02]  /*85360*/  IMAD R34, R34, 0x100, R54 ;  /* 0x0000010022227824 */ /* 0x000fc400078e0236 */
[----:B------:R-:W-:Y:S01]  /*85370*/  IMAD R35, R35, 0x100, R55 ;  /* 0x0000010023237824 */ /* 0x000fe200078e0237 */
[----:B------:R-:W-:Y:S02]  /*85380*/  F2FP.F16.E4M3.UNPACK_B R32, R32 ;  /* 0x00000020ff20723e */ /* 0x000fe400020006ff */
[----:B------:R-:W-:Y:S02]  /*85390*/  F2FP.F16.E4M3.UNPACK_B R33, R33 ;  /* 0x00000021ff21723e */ /* 0x000fe400020006ff */
[----:B------:R-:W-:Y:S02]  /*853a0*/  F2FP.F16.E4M3.UNPACK_B R34, R34 ;  /* 0x00000022ff22723e */ /* 0x000fe400020006ff */
[----:B------:R-:W-:Y:S02]  /*853b0*/  F2FP.F16.E4M3.UNPACK_B R35, R35 ;  /* 0x00000023ff23723e */ /* 0x000fe400020006ff */
[----:B------:R-:W-:Y:S02]  /*853c0*/  F2FP.F16.E4M3.UNPACK_B R8, R3 ;  /* 0x00000003ff08723e */ /* 0x000fe400020006ff */
[----:B------:R-:W-:Y:S01]  /*853d0*/  F2FP.F16.E4M3.UNPACK_B R9, R2 ;  /* 0x00000002ff09723e */ /* 0x000fe200020006ff */
[----:B--2---:R-:W-:Y:S01]  /*853e0*/  STL.64 [R1+0xe10], R44 ;  /* 0x000e102c01007387 */ /* 0x004fe20000100a00 */
[----:B------:R-:W-:-:S03]  /*853f0*/  F2FP.F16.E4M3.UNPACK_B R10, R10 ;  /* 0x0000000aff0a723e */ /* 0x000fc600020006ff */
[----:B------:R-:W-:Y:S04]  /*85400*/  STL.64 [R1+0xe18], R46 ;  /* 0x000e182e01007387 */ /* 0x000fe80000100a00 */
[----:B------:R1:W-:Y:S01]  /*85410*/  STL.64 [R1+0x40], R4 ;  /* 0x0000400401007387 */ /* 0x0003e20000100a00 */
[----:B------:R-:W-:-:S03]  /*85420*/  F2FP.F16.E4M3.UNPACK_B R11, R11 ;  /* 0x0000000bff0b723e */ /* 0x000fc600020006ff */
[----:B------:R2:W-:Y:S04]  /*85430*/  STL.64 [R1+0x48], R6 ;  /* 0x0000480601007387 */ /* 0x0005e80000100a00 */
[----:B0-----:R-:W-:Y:S04]  /*85440*/  STL.64 [R1+0xdd0], R40 ;  /* 0x000dd02801007387 */ /* 0x001fe80000100a00 */
[----:B------:R-:W-:Y:S04]  /*85450*/  STL.64 [R1+0xdd8], R42 ;  /* 0x000dd82a01007387 */ /* 0x000fe80000100a00 */
[----:B------:R-:W-:Y:S04]  /*85460*/  STL.64 [R1+0x28], R8 ;  /* 0x0000280801007387 */ /* 0x000fe80000100a00 */
[----:B------:R-:W-:Y:S01]  /*85470*/  STL [R1+0x18], R10 ;  /* 0x0000180a01007387 */ /* 0x000fe20000100800 */
[----:B------:R-:W-:-:S02]  /*85480*/  IMAD.MOV.U32 R2, RZ, RZ, R40 ;  /* 0x000000ffff027224 */ /* 0x000fc400078e0028 */
[----:B------:R-:W-:Y:S02]  /*85490*/  IMAD.MOV.U32 R3, RZ, RZ, R41 ;  /* 0x000000ffff037224 */ /* 0x000fe400078e0029 */
[----:B------:R-:W0:Y:S01]  /*854a0*/  LDSM.16.M88.4 R40, [R0+UR4+0x2800] ;  /* 0x002800040028783b */ /* 0x000e220008000200 */
[----:B-1----:R-:W-:Y:S02]  /*854b0*/  F2FP.F16.E4M3.UNPACK_B R4, R29 ;  /* 0x0000001dff04723e */ /* 0x002fe400020006ff */
[----:B------:R-:W-:Y:S01]  /*854c0*/  F2FP.F16.E4M3.UNPACK_B R5, R28 ;  /* 0x0000001cff05723e */ /* 0x000fe200020006ff */
[----:B--2---:R-:W-:Y:S01]  /*854d0*/  IMAD.MOV.U32 R7, RZ, RZ, R9 ;  /* 0x000000ffff077224 */ /* 0x004fe200078e0009 */
[----:B------:R-:W-:Y:S02]  /*854e0*/  F2FP.F16.E4M3.UNPACK_B R14, R14 ;  /* 0x0000000eff0e723e */ /* 0x000fe400020006ff */
[----:B------:R-:W-:Y:S01]  /*854f0*/  F2FP.F16.E4M3.UNPACK_B R15, R15 ;  /* 0x0000000fff0f723e */ /* 0x000fe200020006ff */
[----:B----4-:R-:W-:-:S15]  /*85500*/  HMMA.16816.F32 R20, R32, R8, R20 ;  /* 0x000000082014723c */ /* 0x010fde0000001814 */
[----:B------:R-:W-:-:S08]  /*85510*/  NOP ;  /* 0x0000000000007918 */ /* 0x000fd00000000000 */
[----:B------:R1:W-:Y:S04]  /*85520*/  STL.64 [R1+0x70], R20 ;  /* 0x0000701401007387 */ /* 0x0003e80000100a00 */
[----:B------:R2:W-:Y:S04]  /*85530*/  STL.64 [R1+0x78], R22 ;  /* 0x0000781601007387 */ /* 0x0005e80000100a00 */
[----:B-1----:R-:W4:Y:S04]  /*85540*/  LDL.LU R20, [R1+0xe0] ;  /* 0x0000e00001147983 */ /* 0x002f280000300800 */
[----:B------:R-:W-:Y:S04]  /*85550*/  STL [R1+0x1c], R11 ;  /* 0x00001c0b01007387 */ /* 0x000fe80000100800 */
[----:B------:R-:W4:Y:S04]  /*85560*/  LDL.LU R21, [R1+0xe4] ;  /* 0x0000e40001157983 */ /* 0x000f280000300800 */
[----:B--2---:R-:W4:Y:S04]  /*85570*/  LDL.LU R22, [R1+0xe8] ;  /* 0x0000e80001167983 */ /* 0x004f280000300800 */
[----:B------:R-:W4:Y:S01]  /*85580*/  LDL.LU R23, [R1+0xec] ;  /* 0x0000ec0001177983 */ /* 0x000f220000300800 */
[----:B---3--:R-:W-:Y:S03]  /*85590*/  HMMA.16816.F32 R28, R32, R10, R24 ;  /* 0x0000000a201c723c */ /* 0x008fe60000001818 */
[----:B------:R-:W1:Y:S04]  /*855a0*/  LDSM.16.M88.4 R24, [R0+UR4+0x2c00] ;  /* 0x002c00040018783b */ /* 0x000e680008000200 */
[----:B------:R-:W-:Y:S04]  /*855b0*/  STL [R1+0x5170], R7 ;  /* 0x0051700701007387 */ /* 0x000fe80000100800 */
[----:B0-----:R-:W-:Y:S04]  /*855c0*/  STL.64 [R1+0xdc0], R40 ;  /* 0x000dc02801007387 */ /* 0x001fe80000100a00 */
[----:B------:R-:W-:Y:S08]  /*855d0*/  STL.64 [R1+0xdc8], R42 ;  /* 0x000dc82a01007387 */ /* 0x000ff00000100a00 */
[----:B------:R-:W-:Y:S04]  /*855e0*/  STL.64 [R1+0x80], R28 ;  /* 0x0000801c01007387 */ /* 0x000fe80000100a00 */
[----:B------:R-:W-:Y:S04]  /*855f0*/  STL.64 [R1+0x88], R30 ;  /* 0x0000881e01007387 */ /* 0x000fe80000100a00 */
[----:B------:R-:W0:Y:S04]  /*85600*/  LDSM.16.M88.4 R28, [R0+UR4+0x3000] ;  /* 0x00300004001c783b */ /* 0x000e280008000200 */
[----:B-1----:R-:W-:Y:S01]  /*85610*/  STL.64 [R1+0xdb0], R24 ;  /* 0x000db01801007387 */ /* 0x002fe20000100a00 */
[----:B------:R-:W-:-:S02]  /*85620*/  IMAD.MOV.U32 R10, RZ, RZ, R24 ;  /* 0x000000ffff0a7224 */ /* 0x000fc400078e0018 */
[----:B------:R-:W-:Y:S01]  /*85630*/  IMAD.MOV.U32 R11, RZ, RZ, R25 ;  /* 0x000000ffff0b7224 */ /* 0x000fe200078e0019 */
[----:B------:R1:W-:Y:S02]  /*85640*/  STL.64 [R1+0xdb8], R26 ;  /* 0x000db81a01007387 */ /* 0x0003e40000100a00 */
[----:B-1----:R-:W-:Y:S06]  /*85650*/  HMMA.16816.F32 R24, R32, R4, R56 ;  /* 0x000000042018723c */ /* 0x002fec0000001838 */
[----:B------:R-:W-:-:S15]  /*85660*/  STL.64 [R1+0x10], R4 ;  /* 0x0000100401007387 */ /* 0x000fde0000100a00 */
[----:B------:R-:W-:-:S02]  /*85670*/  NOP ;  /* 0x0000000000007918 */ /* 0x000fc40000000000 */
[----:B------:R1:W-:Y:S04]  /*85680*/  STL.64 [R1+0xa0], R24 ;  /* 0x0000a01801007387 */ /* 0x0003e80000100a00 */
[----:B------:R2:W-:Y:S04]  /*85690*/  STL.64 [R1+0xa8], R26 ;  /* 0x0000a81a01007387 */ /* 0x0005e80000100a00 */
[----:B------:R-:W-:Y:S04]  /*856a0*/  STL.64 [R1+0x8], R14 ;  /* 0x0000080e01007387 */ /* 0x000fe80000100a00 */
[----:B------:R-:W3:Y:S04]  /*856b0*/  LDL.LU R56, [R1+0x120] ;  /* 0x0001200001387983 */ /* 0x000ee80000300800 */
[----:B------:R-:W3:Y:S04]  /*856c0*/  LDL.LU R57, [R1+0x124] ;  /* 0x0001240001397983 */ /* 0x000ee80000300800 */
[----:B------:R-:W3:Y:S04]  /*856d0*/  LDL.LU R58, [R1+0x128] ;  /* 0x00012800013a7983 */ /* 0x000ee80000300800 */
[----:B------:R-:W3:Y:S04]  /*856e0*/  LDL.LU R59, [R1+0x12c] ;  /* 0x00012c00013b7983 */ /* 0x000ee80000300800 */
[----:B-1----:R-:W3:Y:S04]  /*856f0*/  LDL.LU R24, [R1+0x130] ;  /* 0x0001300001187983 */ /* 0x002ee80000300800 */
[----:B------:R-:W3:Y:S04]  /*85700*/  LDL.LU R25, [R1+0x134] ;  /* 0x0001340001197983 */ /* 0x000ee80000300800 */
[----:B--2---:R-:W2:Y:S04]  /*85710*/  LDL.LU R26, [R1+0x138] ;  /* 0x00013800011a7983 */ /* 0x004ea80000300800 */
[----:B------:R-:W2:Y:S01]  /*85720*/  LDL.LU R27, [R1+0x13c] ;  /* 0x00013c00011b7983 */ /* 0x000ea20000300800 */
[----:B------:R-:W-:-:S02]  /*85730*/  IMAD.MOV.U32 R6, RZ, RZ, R5 ;  /* 0x000000ffff067224 */ /* 0x000fc400078e0005 */
[----:B------:R-:W-:-:S03]  /*85740*/  IMAD.MOV.U32 R7, RZ, RZ, R4 ;  /* 0x000000ffff077224 */ /* 0x000fc600078e0004 */
[----:B------:R-:W-:Y:S01]  /*85750*/  STL [R1+0x5178], R6 ;  /* 0x0051780601007387 */ /* 0x000fe20000100800 */
[----:B0-----:R-:W-:-:S03]  /*85760*/  IMAD.MOV.U32 R5, RZ, RZ, R28 ;  /* 0x000000ffff057224 */ /* 0x001fc600078e001c */
[----:B------:R0:W-:Y:S01]  /*85770*/  STL [R1+0x5174], R7 ;  /* 0x0051740701007387 */ /* 0x0001e20000100800 */
[----:B------:R-:W-:-:S03]  /*85780*/  IMAD.MOV.U32 R4, RZ, RZ, R29 ;  /* 0x000000ffff047224 */ /* 0x000fc600078e001d */
[----:B------:R-:W-:Y:S04]  /*85790*/  STL.64 [R1+0xda0], R28 ;  /* 0x000da01c01007387 */ /* 0x000fe80000100a00 */
[----:B------:R-:W-:Y:S04]  /*857a0*/  STL.64 [R1+0xda8], R30 ;  /* 0x000da81e01007387 */ /* 0x000fe80000100a00 */
[----:B------:R-:W1:Y:S01]  /*857b0*/  LDSM.16.M88.4 R28, [R0+UR4+0x3400] ;  /* 0x00340004001c783b */ /* 0x000e620008000200 */
[----:B------:R-:W-:Y:S02]  /*857c0*/  F2FP.F16.E4M3.UNPACK_B R16, R16 ;  /* 0x00000010ff10723e */ /* 0x000fe400020006ff */
[----:B------:R-:W-:Y:S01]  /*857d0*/  F2FP.F16.E4M3.UNPACK_B R17, R17 ;  /* 0x00000011ff11723e */ /* 0x000fe200020006ff */
[----:B0-----:R-:W-:-:S02]  /*857e0*/  IMAD.MOV.U32 R7, RZ, RZ, R15 ;  /* 0x000000ffff077224 */ /* 0x001fc400078e000f */
[----:B------:R-:W-:Y:S02]  /*857f0*/  IMAD.MOV.U32 R6, RZ, RZ, R14 ;  /* 0x000000ffff067224 */ /* 0x000fe400078e000e */
[----:B------:R-:W-:Y:S02]  /*85800*/  IMAD.MOV.U32 R8, RZ, RZ, R40 ;  /* 0x000000ffff087224 */ /* 0x000fe400078e0028 */
[----:B------:R-:W-:Y:S01]  /*85810*/  IMAD.MOV.U32 R9, RZ, RZ, R41 ;  /* 0x000000ffff097224 */ /* 0x000fe200078e0029 */
[----:B----4-:R-:W-:-:S15]  /*85820*/  HMMA.16816.F32 R20, R32, R14, R20 ;  /* 0x0000000e2014723c */ /* 0x010fde0000001814 */
[----:B------:R-:W-:-:S08]  /*85830*/  NOP ;  /* 0x0000000000007918 */ /* 0x000fd00000000000 */
[----:B------:R0:W-:Y:S04]  /*85840*/  STL.64 [R1+0xc0], R20 ;  /* 0x0000c01401007387 */ /* 0x0001e80000100a00 */
[----:B------:R4:W-:Y:S04]  /*85850*/  STL.64 [R1+0xc8], R22 ;  /* 0x0000c81601007387 */ /* 0x0009e80000100a00 */
[----:B------:R-:W-:Y:S04]  /*85860*/  STL.64 [R1], R16 ;  /* 0x0000001001007387 */ /* 0x000fe80000100a00 */
[----:B0-----:R-:W2:Y:S04]  /*85870*/  LDL.LU R20, [R1+0x160] ;  /* 0x0001600001147983 */ /* 0x001ea80000300800 */
[----:B------:R-:W2:Y:S04]  /*85880*/  LDL.LU R21, [R1+0x164] ;  /* 0x0001640001157983 */ /* 0x000ea80000300800 */
[----:B----4-:R-:W4:Y:S04]  /*85890*/  LDL.LU R22, [R1+0x168] ;  /* 0x0001680001167983 */ /* 0x010f280000300800 */
[----:B------:R-:W4:Y:S01]  /*858a0*/  LDL.LU R23, [R1+0x16c] ;  /* 0x00016c0001177983 */ /* 0x000f220000300800 */
[----:B-1----:R-:W-:-:S03]  /*858b0*/  IMAD.MOV.U32 R14, RZ, RZ, R28 ;  /* 0x000000ffff0e7224 */ /* 0x002fc600078e001c */
[----:B------:R-:W-:Y:S01]  /*858c0*/  STL [R1+0x5180], R7 ;  /* 0x0051800701007387 */ /* 0x000fe20000100800 */
[----:B------:R-:W-:-:S03]  /*858d0*/  IMAD.MOV.U32 R15, RZ, RZ, R29 ;  /* 0x000000ffff0f7224 */ /* 0x000fc600078e001d */
[----:B------:R-:W-:Y:S04]  /*858e0*/  STL [R1+0x517c], R6 ;  /* 0x00517c0601007387 */ /* 0x000fe80000100800 */
[----:B------:R0:W-:Y:S04]  /*858f0*/  STL.64 [R1+0xd90], R28 ;  /* 0x000d901c01007387 */ /* 0x0001e80000100a00 */
[----:B------:R1:W-:Y:S04]  /*85900*/  STL.64 [R1+0xd98], R30 ;  /* 0x000d981e01007387 */ /* 0x0003e80000100a00 */
[----:B0-----:R-:W4:Y:S04]  /*85910*/  LDL.LU R28, [R1+0x180] ;  /* 0x00018000011c7983 */ /* 0x001f280000300800 */
[----:B------:R-:W4:Y:S04]  /*85920*/  LDL.LU R29, [R1+0x184] ;  /* 0x00018400011d7983 */ /* 0x000f280000300800 */
[----:B-1----:R-:W4:Y:S04]  /*85930*/  LDL.LU R30, [R1+0x188] ;  /* 0x00018800011e7983 */ /* 0x002f280000300800 */
[----:B------:R-:W4:Y:S01]  /*85940*/  LDL.LU R31, [R1+0x18c] ;  /* 0x00018c00011f7983 */ /* 0x000f220000300800 */
[----:B---3--:R-:W-:-:S15]  /*85950*/  HMMA.16816.F32 R40, R32, R16, R56 ;  /* 0x000000102028723c */ /* 0x008fde0000001838 */
[----:B------:R-:W-:-:S08]  /*85960*/  NOP ;  /* 0x0000000000007918 */ /* 0x000fd00000000000 */
[----:B------:R-:W-:Y:S04]  /*85970*/  STL.64 [R1+0xe0], R40 ;  /* 0x0000e02801007387 */ /* 0x000fe80000100a00 */
[----:B------:R-:W-:Y:S04]  /*85980*/  STL.64 [R1+0xe8], R42 ;  /* 0x0000e82a01007387 */ /* 0x000fe80000100a00 */
[----:B------:R-:W0:Y:S01]  /*85990*/  LDSM.16.M88.4 R40, [R0+UR4+0x3800] ;  /* 0x003800040028783b */ /* 0x000e220008000200 */
[----:B------:R-:W-:Y:S02]  /*859a0*/  F2FP.F16.E4M3.UNPACK_B R60, R39 ;  /* 0x00000027ff3c723e */ /* 0x000fe400020006ff */
[----:B------:R-:W-:Y:S01]  /*859b0*/  F2FP.F16.E4M3.UNPACK_B R61, R38 ;  /* 0x00000026ff3d723e */ /* 0x000fe200020006ff */
[----:B------:R-:W-:-:S02]  /*859c0*/  IMAD.MOV.U32 R7, RZ, RZ, R16 ;  /* 0x000000ffff077224 */ /* 0x000fc400078e0010 */
[----:B------:R-:W-:Y:S01]  /*859d0*/  IMAD.MOV.U32 R6, RZ, RZ, R17 ;  /* 0x000000ffff067224 */ /* 0x000fe200078e0011 */
[----:B0-----:R-:W-:Y:S01]  /*859e0*/  STL.64 [R1+0xd80], R40 ;  /* 0x000d802801007387 */ /* 0x001fe20000100a00 */
[----:B------:R-:W-:Y:S02]  /*859f0*/  IMAD.MOV.U32 R16, RZ, RZ, R40 ;  /* 0x000000ffff107224 */ /* 0x000fe400078e0028 */
[----:B------:R-:W-:Y:S01]  /*85a00*/  IMAD.MOV.U32 R17, RZ, RZ, R41 ;  /* 0x000000ffff117224 */ /* 0x000fe200078e0029 */
[----:B------:R2:W-:Y:S02]  /*85a10*/  STL.64 [R1+0xd88], R42 ;  /* 0x000d882a01007387 */ /* 0x0005e40000100a00 */
[----:B--2---:R-:W-:Y:S02]  /*85a20*/  HMMA.16816.F32 R40, R32, R60, R24 ;  /* 0x0000003c2028723c */ /* 0x004fe40000001818 */
[----:B------:R-:W2:-:S15]  /*85a30*/  LDL.LU R24, [R1+0x1b0] ;  /* 0x0001b00001187983 */ /* 0x000e9e0000300800 */
[----:B------:R-:W-:-:S06]  /*85a40*/  NOP ;  /* 0x0000000000007918 */ /* 0x000fcc0000000000 */
[----:B------:R-:W-:Y:S04]  /*85a50*/  STL.64 [R1+0x100], R40 ;  /* 0x0001002801007387 */ /* 0x000fe80000100a00 */
[----:B------:R-:W-:Y:S04]  /*85a60*/  STL.64 [R1+0x108], R42 ;  /* 0x0001082a01007387 */ /* 0x000fe80000100a00 */
[----:B------:R-:W2:Y:S04]  /*85a70*/  LDL.LU R25, [R1+0x1b4] ;  /* 0x0001b40001197983 */ /* 0x000ea80000300800 */
[----:B------:R-:W2:Y:S04]  /*85a80*/  LDL.LU R26, [R1+0x1b8] ;  /* 0x0001b800011a7983 */ /* 0x000ea80000300800 */
[----:B------:R-:W2:Y:S04]  /*85a90*/  LDL.LU R27, [R1+0x1bc] ;  /* 0x0001bc00011b7983 */ /* 0x000ea80000300800 */
[----:B------:R-:W0:Y:S01]  /*85aa0*/  LDSM.16.M88.4 R40, [R0+UR4+0x3c00] ;  /* 0x003c00040028783b */ /* 0x000e220008000200 */
[----:B------:R-:W-:-:S02]  /*85ab0*/  F2FP.F16.E4M3.UNPACK_B R56, R37 ;  /* 0x00000025ff38723e */ /* 0x000fc400020006ff */
[----:B------:R-:W-:Y:S02]  /*85ac0*/  F2FP.F16.E4M3.UNPACK_B R57, R36 ;  /* 0x00000024ff39723e */ /* 0x000fe400020006ff */
[----:B------:R-:W1:Y:S01]  /*85ad0*/  LDSM.16.M88.4 R36, [R0+UR4+0x4000] ;  /* 0x004000040024783b */ /* 0x000e620008000200 */
[----:B------:R-:W-:Y:S02]  /*85ae0*/  F2FP.F16.E4M3.UNPACK_B R58, R19 ;  /* 0x00000013ff3a723e */ /* 0x000fe400020006ff */
[----:B------:R-:W-:Y:S01]  /*85af0*/  F2FP.F16.E4M3.UNPACK_B R59, R18 ;  /* 0x00000012ff3b723e */ /* 0x000fe200020006ff */
[----:B------:R-:W-:Y:S04]  /*85b00*/  STL [R1+0x5148], R61 ;  /* 0x0051483d01007387 */ /* 0x000fe80000100800 */
[----:B0-----:R-:W-:Y:S01]  /*85b10*/  STL.64 [R1+0xd70], R40 ;  /* 0x000d702801007387 */ /* 0x001fe20000100a00 */
[----:B------:R-:W-:-:S02]  /*85b20*/  IMAD.MOV.U32 R18, RZ, RZ, R40 ;  /* 0x000000ffff127224 */ /* 0x000fc400078e0028 */
[----:B------:R-:W-:Y:S01]  /*85b30*/  IMAD.MOV.U32 R19, RZ, RZ, R41 ;  /* 0x000000ffff137224 */ /* 0x000fe200078e0029 */
[----:B------:R4:W-:Y:S02]  /*85b40*/  STL.64 [R1+0xd78], R42 ;  /* 0x000d782a01007387 */ /* 0x0009e40000100a00 */
[----:B----4-:R-:W-:-:S15]  /*85b50*/  HMMA.16816.F32 R40, R32, R58, R20 ;  /* 0x0000003a2028723c */ /* 0x010fde0000001814 */
[----:B------:R-:W-:-:S08]  /*85b60*/  NOP ;  /* 0x0000000000007918 */ /* 0x000fd00000000000 */
[----:B------:R0:W-:Y:S04]  /*85b70*/  STL.64 [R1+0x120], R40 ;  /* 0x0001202801007387 */ /* 0x0001e80000100a00 */
[----:B------:R3:W-:Y:S04]  /*85b80*/  STL.64 [R1+0x128], R42 ;  /* 0x0001282a01007387 */ /* 0x0007e80000100a00 */
[----:B-1----:R-:W-:Y:S01]  /*85b90*/  STL.64 [R1+0xd60], R36 ;  /* 0x000d602401007387 */ /* 0x002fe20000100a00 */
[----:B------:R-:W-:Y:S03]  /*85ba0*/  HMMA.16816.F32 R28, R32, R56, R28 ;  /* 0x00000038201c723c */ /* 0x000fe6000000181c */
[----:B------:R-:W-:Y:S04]  /*85bb0*/  STL.64 [R1+0xd68], R38 ;  /* 0x000d682601007387 */ /* 0x000fe80000100a00 */
[----:B------:R-:W4:Y:S04]  /*85bc0*/  LDL.LU R48, [R1+0x1d0] ;  /* 0x0001d00001307983 */ /* 0x000f280000300800 */
[----:B------:R-:W4:Y:S04]  /*85bd0*/  LDL.LU R49, [R1+0x1d4] ;  /* 0x0001d40001317983 */ /* 0x000f280000300800 */
[----:B------:R-:W4:Y:S04]  /*85be0*/  LDL.LU R50, [R1+0x1d8] ;  /* 0x0001d80001327983 */ /* 0x000f280000300800 */
[----:B------:R-:W4:Y:S04]  /*85bf0*/  LDL.LU R51, [R1+0x1dc] ;  /* 0x0001dc0001337983 */ /* 0x000f280000300800 */
[----:B0-----:R-:W4:Y:S04]  /*85c00*/  LDL.LU R40, [R1+0x200] ;  /* 0x0002000001287983 */ /* 0x001f280000300800 */
[----:B------:R0:W-:Y:S04]  /*85c10*/  STL.64 [R1+0x130], R28 ;  /* 0x0001301c01007387 */ /* 0x0001e80000100a00 */
[----:B------:R1:W-:Y:S04]  /*85c20*/  STL.64 [R1+0x138], R30 ;  /* 0x0001381e01007387 */ /* 0x0003e80000100a00 */
[----:B------:R-:W4:Y:S04]  /*85c30*/  LDL.LU R41, [R1+0x204] ;  /* 0x0002040001297983 */ /* 0x000f280000300800 */
[----:B---3--:R-:W3:Y:S04]  /*85c40*/  LDL.LU R42, [R1+0x208] ;  /* 0x00020800012a7983 */ /* 0x008ee80000300800 */
[----:B------:R-:W3:Y:S04]  /*85c50*/  LDL.LU R43, [R1+0x20c] ;  /* 0x00020c00012b7983 */ /* 0x000ee80000300800 */
[----:B0-----:R-:W3:Y:S04]  /*85c60*/  LDL.LU R28, [R1+0x220] ;  /* 0x00022000011c7983 */ /* 0x001ee80000300800 */
[----:B------:R-:W3:Y:S04]  /*85c70*/  LDL.LU R29, [R1+0x224] ;  /* 0x00022400011d7983 */ /* 0x000ee80000300800 */
[----:B-1----:R-:W3:Y:S04]  /*85c80*/  LDL.LU R30, [R1+0x228] ;  /* 0x00022800011e7983 */ /* 0x002ee80000300800 */
[----:B------:R-:W3:Y:S01]  /*85c90*/  LDL.LU R31, [R1+0x22c] ;  /* 0x00022c00011f7983 */ /* 0x000ee20000300800 */
[----:B------:R-:W-:-:S02]  /*85ca0*/  IMAD.MOV.U32 R20, RZ, RZ, R36 ;  /* 0x000000ffff147224 */ /* 0x000fc400078e0024 */
[----:B------:R-:W-:Y:S02]  /*85cb0*/  IMAD.MOV.U32 R21, RZ, RZ, R37 ;  /* 0x000000ffff157224 */ /* 0x000fe400078e0025 */
[----:B------:R-:W0:Y:S04]  /*85cc0*/  LDSM.16.M88.4 R36, [R0+UR4+0x4400] ;  /* 0x004400040024783b */ /* 0x000e280008000200 */
[----:B------:R-:W-:Y:S04]  /*85cd0*/  STL.64 [R1+0x5130], R58 ;  /* 0x0051303a01007387 */ /* 0x000fe80000100a00 */
[----:B------:R-:W-:Y:S01]  /*85ce0*/  STL.64 [R1+0x5128], R56 ;  /* 0x0051283801007387 */ /* 0x000fe20000100a00 */
[----:B------:R-:W-:-:S02]  /*85cf0*/  IMAD.MOV.U32 R13, RZ, RZ, R44 ;  /* 0x000000ffff0d7224 */ /* 0x000fc400078e002c */
[----:B------:R-:W-:-:S03]  /*85d00*/  IMAD.MOV.U32 R12, RZ, RZ, R45 ;  /* 0x000000ffff0c7224 */ /* 0x000fc600078e002d */
[----:B------:R-:W-:Y:S02]  /*85d10*/  F2FP.F16.E4M3.UNPACK_B R54, R13 ;  /* 0x0000000dff36723e */ /* 0x000fe400020006ff */
[----:B------:R-:W-:Y:S01]  /*85d20*/  F2FP.F16.E4M3.UNPACK_B R55, R12 ;  /* 0x0000000cff37723e */ /* 0x000fe200020006ff */
[----:B0-----:R-:W-:Y:S01]  /*85d30*/  STL.64 [R1+0xd50], R36 ;  /* 0x000d502401007387 */ /* 0x001fe20000100a00 */
[----:B------:R-:W-:Y:S02]  /*85d40*/  IMAD.MOV.U32 R22, RZ, RZ, R36 ;  /* 0x000000ffff167224 */ /* 0x000fe400078e0024 */
[----:B------:R-:W-:Y:S01]  /*85d50*/  IMAD.MOV.U32 R23, RZ, RZ, R37 ;  /* 0x000000ffff177224 */ /* 0x000fe200078e0025 */
[----:B------:R-:W-:Y:S04]  /*85d60*/  STL.64 [R1+0xd58], R38 ;  /* 0x000d582601007387 */ /* 0x000fe80000100a00 */
[----:B------:R-:W0:Y:S01]  /*85d70*/  LDSM.16.M88.4 R36, [R0+UR4+0x4800] ;  /* 0x004800040024783b */ /* 0x000e220008000200 */
[----:B--2---:R-:W-:Y:S07]  /*85d80*/  HMMA.16816.F32 R44, R32, R54, R24 ;  /* 0x00000036202c723c */ /* 0x004fee0000001818 */
[----:B0-----:R-:W-:-:S02]  /*85d90*/  IMAD.MOV.U32 R24, RZ, RZ, R36 ;  /* 0x000000ffff187224 */ /* 0x001fc400078e0024 */
[----:B------:R-:W-:-:S14]  /*85da0*/  IMAD.MOV.U32 R25, RZ, RZ, R37 ;  /* 0x000000ffff197224 */ /* 0x000fdc00078e0025 */
[----:B------:R-:W-:Y:S04]  /*85db0*/  STL.64 [R1+0x150], R44 ;  /* 0x0001502c01007387 */ /* 0x000fe80000100a00 */
[----:B------:R-:W-:Y:S04]  /*85dc0*/  STL.64 [R1+0x158], R46 ;  /* 0x0001582e01007387 */ /* 0x000fe80000100a00 */
[----:B------:R0:W-:Y:S04]  /*85dd0*/  STL.64 [R1+0xd40], R36 ;  /* 0x000d402401007387 */ /* 0x0001e80000100a00 */
[----:B------:R1:W-:Y:S04]  /*85de0*/  STL.64 [R1+0xd48], R38 ;  /* 0x000d482601007387 */ /* 0x0003e80000100a00 */
[----:B0-----:R-:W2:Y:S04]  /*85df0*/  LDL.LU R36, [R1+0x250] ;  /* 0x0002500001247983 */ /* 0x001ea80000300800 */
[----:B------:R-:W2:Y:S04]  /*85e00*/  LDL.LU R37, [R1+0x254] ;  /* 0x0002540001257983 */ /* 0x000ea80000300800 */
[----:B-1----:R-:W2:Y:S04]  /*85e10*/  LDL.LU R38, [R1+0x258] ;  /* 0x0002580001267983 */ /* 0x002ea80000300800 */
[----:B------:R-:W2:Y:S04]  /*85e20*/  LDL.LU R39, [R1+0x25c] ;  /* 0x00025c0001277983 */ /* 0x000ea80000300800 */
[----:B------:R-:W2:Y:S04]  /*85e30*/  LDL.LU R44, [R1+0x270] ;  /* 0x00027000012c7983 */ /* 0x000ea80000300800 */
[----:B------:R-:W2:Y:S04]  /*85e40*/  LDL.LU R45, [R1+0x274] ;  /* 0x00027400012d7983 */ /* 0x000ea80000300800 */
[----:B------:R-:W2:Y:S04]  /*85e50*/  LDL.LU R46, [R1+0x278] ;  /* 0x00027800012e7983 */ /* 0x000ea80000300800 */
[----:B------:R-:W2:Y:S01]  /*85e60*/  LDL.LU R47, [R1+0x27c] ;  /* 0x00027c00012f7983 */ /* 0x000ea20000300800 */
[----:B------:R-:W-:-:S02]  /*85e70*/  F2FP.F16.E4M3.UNPACK_B R2, R2 ;  /* 0x00000002ff02723e */ /* 0x000fc400020006ff */
[----:B------:R-:W-:Y:S02]  /*85e80*/  F2FP.F16.E4M3.UNPACK_B R3, R3 ;  /* 0x00000003ff03723e */ /* 0x000fe400020006ff */
[----:B------:R-:W-:Y:S02]  /*85e90*/  F2FP.F16.E4M3.UNPACK_B R8, R8 ;  /* 0x00000008ff08723e */ /* 0x000fe400020006ff */
[----:B------:R-:W-:Y:S02]  /*85ea0*/  F2FP.F16.E4M3.UNPACK_B R9, R9 ;  /* 0x00000009ff09723e */ /* 0x000fe400020006ff */
[----:B------:R-:W-:Y:S02]  /*85eb0*/  F2FP.F16.E4M3.UNPACK_B R10, R10 ;  /* 0x0000000aff0a723e */ /* 0x000fe400020006ff */
[----:B------:R-:W-:Y:S01]  /*85ec0*/  F2FP.F16.E4M3.UNPACK_B R11, R11 ;  /* 0x0000000bff0b723e */ /* 0x000fe200020006ff */
[C---:B----4-:R-:W-:Y:S01]  /*85ed0*/  HMMA.16816.F32 R56, R32.reuse, R2, R48 ;  /* 0x000000022038723c */ /* 0x050fe20000001830 */
[----:B------:R-:W0:Y:S05]  /*85ee0*/  LDSM.16.M88.4 R48, [R0+UR4+0x4c00] ;  /* 0x004c00040030783b */ /* 0x000e2a0008000200 */
[----:B---3--:R-:W-:-:S15]  /*85ef0*/  HMMA.16816.F32 R40, R32, R8, R40 ;  /* 0x000000082028723c */ /* 0x008fde0000001828 */
[----:B------:R-:W-:-:S02]  /*85f00*/  NOP ;  /* 0x0000000000007918 */ /* 0x000fc40000000000 */
[----:B------:R-:W-:Y:S04]  /*85f10*/  STL.64 [R1+0x160], R56 ;  /* 0x0001603801007387 */ /* 0x000fe80000100a00 */
[----:B------:R-:W-:Y:S04]  /*85f20*/  STL.64 [R1+0x168], R58 ;  /* 0x0001683a01007387 */ /* 0x000fe80000100a00 */
[----:B0-----:R-:W-:Y:S04]  /*85f30*/  STL.64 [R1+0xd30], R48 ;  /* 0x000d303001007387 */ /* 0x001fe80000100a00 */
[----:B------:R-:W-:Y:S04]  /*85f40*/  STL.64 [R1+0xd38], R50 ;  /* 0x000d383201007387 */ /* 0x000fe80000100a00 */
[----:B------:R-:W-:Y:S04]  /*85f50*/  STL.64 [R1+0x180], R40 ;  /* 0x0001802801007387 */ /* 0x000fe80000100a00 */
[----:B------:R-:W-:Y:S04]  /*85f60*/  STL.64 [R1+0x188], R42 ;  /* 0x0001882a01007387 */ /* 0x000fe80000100a00 */
[----:B------:R-:W0:Y:S01]  /*85f70*/  LDSM.16.M88.4 R40, [R0+UR4+0x5000] ;  /* 0x005000040028783b */ /* 0x000e220008000200 */
[----:B------:R-:W-:Y:S01]  /*85f80*/  HMMA.16816.F32 R28, R32, R10, R28 ;  /* 0x0000000a201c723c */ /* 0x000fe2000000181c */
[----:B------:R-:W-:-:S02]  /*85f90*/  F2FP.F16.E4M3.UNPACK_B R12, R5 ;  /* 0x00000005ff0c723e */ /* 0x000fc400020006ff */
[----:B------:R-:W-:Y:S01]  /*85fa0*/  F2FP.F16.E4M3.UNPACK_B R13, R4 ;  /* 0x00000004ff0d723e */ /* 0x000fe200020006ff */
[----:B0-----:R0:W-:Y:S01]  /*85fb0*/  STL.64 [R1+0xd20], R40 ;  /* 0x000d202801007387 */ /* 0x0011e20000100a00 */
[----:B------:R-:W-:-:S03]  /*85fc0*/  IMAD.MOV.U32 R5, RZ, RZ, R40 ;  /* 0x000000ffff057224 */ /* 0x000fc600078e0028 */
[----:B------:R1:W-:Y:S01]  /*85fd0*/  STL.64 [R1+0xd28], R42 ;  /* 0x000d282a01007387 */ /* 0x0003e20000100a00 */
[----:B------:R-:W-:-:S03]  /*85fe0*/  IMAD.MOV.U32 R4, RZ, RZ, R41 ;  /* 0x000000ffff047224 */ /* 0x000fc600078e0029 */
[----:B0-----:R-:W3:Y:S11]  /*85ff0*/  LDL.LU R40, [R1+0x2a0] ;  /* 0x0002a00001287983 */ /* 0x001ef60000300800 */
[----:B------:R-:W-:Y:S04]  /*86000*/  STL.64 [R1+0x1a0], R28 ;  /* 0x0001a01c01007387 */ /* 0x000fe80000100a00 */
[----:B------:R-:W-:Y:S04]  /*86010*/  STL.64 [R1+0x1a8], R30 ;  /* 0x0001a81e01007387 */ /* 0x000fe80000100a00 */
[----:B------:R-:W3:Y:S04]  /*86020*/  LDL.LU R41, [R1+0x2a4] ;  /* 0x0002a40001297983 */ /* 0x000ee80000300800 */
[----:B-1----:R-:W3:Y:S04]  /*86030*/  LDL.LU R42, [R1+0x2a8] ;  /* 0x0002a800012a7983 */ /* 0x002ee80000300800 */
[----:B------:R-:W3:Y:S01]  /*86040*/  LDL.LU R43, [R1+0x2ac] ;  /* 0x0002ac00012b7983 */ /* 0x000ee20000300800 */
[----:B------:R-:W-:-:S02]  /*86050*/  IMAD.MOV.U32 R26, RZ, RZ, R48 ;  /* 0x000000ffff1a7224 */ /* 0x000fc400078e0030 */
[----:B------:R-:W-:Y:S02]  /*86060*/  IMAD.MOV.U32 R27, RZ, RZ, R49 ;  /* 0x000000ffff1b7224 */ /* 0x000fe400078e0031 */
[----:B------:R-:W0:Y:S04]  /*86070*/  LDSM.16.M88.4 R48, [R0+UR4+0x5400] ;  /* 0x005400040030783b */ /* 0x000e280008000200 */
[----:B------:R-:W-:Y:S04]  /*86080*/  STL.64 [R1+0x50f0], R10 ;  /* 0x0050f00a01007387 */ /* 0x000fe80000100a00 */
[----:B------:R-:W-:Y:S04]  /*86090*/  STL.64 [R1+0x50e8], R8 ;  /* 0x0050e80801007387 */ /* 0x000fe80000100a00 */
[----:B------:R-:W1:Y:S01]  /*860a0*/  LDSM.16.M88.4 R8, [R0+UR4+0x5800] ;  /* 0x005800040008783b */ /* 0x000e620008000200 */
[----:B------:R-:W-:-:S02]  /*860b0*/  F2FP.F16.E4M3.UNPACK_B R14, R14 ;  /* 0x0000000eff0e723e */ /* 0x000fc400020006ff */
[----:B------:R-:W-:Y:S01]  /*860c0*/  F2FP.F16.E4M3.UNPACK_B R15, R15 ;  /* 0x0000000fff0f723e */ /* 0x000fe200020006ff */
[----:B0-----:R-:W-:Y:S01]  /*860d0*/  STL.64 [R1+0xd10], R48 ;  /* 0x000d103001007387 */ /* 0x001fe20000100a00 */
[----:B------:R-:W-:Y:S02]  /*860e0*/  IMAD.MOV.U32 R30, RZ, RZ, R48 ;  /* 0x000000ffff1e7224 */ /* 0x000fe400078e0030 */
[----:B------:R-:W-:Y:S01]  /*860f0*/  IMAD.MOV.U32 R31, RZ, RZ, R49 ;  /* 0x000000ffff1f7224 */ /* 0x000fe200078e0031 */
[----:B------:R2:W-:Y:S02]  /*86100*/  STL.64 [R1+0xd18], R50 ;  /* 0x000d183201007387 */ /* 0x0005e40000100a00 */
[----:B--2---:R-:W-:Y:S07]  /*86110*/  HMMA.16816.F32 R48, R32, R12, R36 ;  /* 0x0000000c2030723c */ /* 0x004fee0000001824 */
[----:B-1----:R-:W-:-:S02]  /*86120*/  IMAD.MOV.U32 R36, RZ, RZ, R8 ;  /* 0x000000ffff247224 */ /* 0x002fc400078e0008 */
[----:B------:R-:W-:-:S14]  /*86130*/  IMAD.MOV.U32 R37, RZ, RZ, R9 ;  /* 0x000000ffff257224 */ /* 0x000fdc00078e0009 */
[----:B------:R-:W-:Y:S04]  /*86140*/  STL.64 [R1+0x1b0], R48 ;  /* 0x0001b03001007387 */ /* 0x000fe80000100a00 */
[----:B------:R-:W-:Y:S04]  /*86150*/  STL.64 [R1+0x1b8], R50 ;  /* 0x0001b83201007387 */ /* 0x000fe80000100a00 */
[----:B------:R-:W-:Y:S04]  /*86160*/  STL.64 [R1+0xd00], R8 ;  /* 0x000d000801007387 */ /* 0x000fe80000100a00 */
[----:B------:R0:W-:Y:S02]  /*86170*/  STL.64 [R1+0xd08], R10 ;  /* 0x000d080a01007387 */ /* 0x0001e40000100a00 */
[----:B0-----:R-:W-:Y:S06]  /*86180*/  HMMA.16816.F32 R8, R32, R14, R44 ;  /* 0x0000000e2008723c */ /* 0x001fec000000182c */
[----:B------:R-:W-:Y:S04]  /*86190*/  STL.64 [R1+0x50d0], R14 ;  /* 0x0050d00e01007387 */ /* 0x000fe80000100a00 */
[----:B------:R0:W-:Y:S04]  /*861a0*/  STL.64 [R1+0x50c8], R12 ;  /* 0x0050c80c01007387 */ /* 0x0001e80000100a00 */
[----:B------:R-:W-:Y:S09]  /*861b0*/  LDSM.16.M88.4 R44, [R0+UR4+0x6000] ;  /* 0x00600004002c783b */ /* 0x000ff20008000200 */
[----:B------:R-:W-:Y:S04]  /*861c0*/  STL.64 [R1+0x1d0], R8 ;  /* 0x0001d00801007387 */ /* 0x000fe80000100a00 */
[----:B------:R-:W-:Y:S04]  /*861d0*/  STL.64 [R1+0x1d8], R10 ;  /* 0x0001d80a01007387 */ /* 0x000fe80000100a00 */
[----:B------:R-:W1:Y:S04]  /*861e0*/  LDSM.16.M88.4 R8, [R0+UR4+0x5c00] ;  /* 0x005c00040008783b */ /* 0x000e680008000200 */
[----:B0-----:R-:W2:Y:S04]  /*861f0*/  LDL.LU R12, [R1+0x2c0] ;  /* 0x0002c000010c7983 */ /* 0x001ea80000300800 */
[----:B------:R-:W2:Y:S04]  /*86200*/  LDL.LU R13, [R1+0x2c4] ;  /* 0x0002c400010d7983 */ /* 0x000ea80000300800 */
[----:B------:R-:W2:Y:S04]  /*86210*/  LDL.LU R14, [R1+0x2c8] ;  /* 0x0002c800010e7983 */ /* 0x000ea80000300800 */
[----:B------:R-:W2:Y:S04]  /*86220*/  LDL.LU R15, [R1+0x2cc] ;  /* 0x0002cc00010f7983 */ /* 0x000ea80000300800 */
[----:B-1----:R0:W-:Y:S01]  /*86230*/  STL.64 [R1+0xcf0], R8 ;  /* 0x000cf00801007387 */ /* 0x0021e20000100a00 */
[----:B------:R-:W-:-:S02]  /*86240*/  IMAD.MOV.U32 R38, RZ, RZ, R8 ;  /* 0x000000ffff267224 */ /* 0x000fc400078e0008 */
[----:B------:R-:W-:Y:S01]  /*86250*/  IMAD.MOV.U32 R39, RZ, RZ, R9 ;  /* 0x000000ffff277224 */ /* 0x000fe200078e0009 */
[----:B------:R1:W-:Y:S04]  /*86260*/  STL.64 [R1+0xcf8], R10 ;  /* 0x000cf80a01007387 */ /* 0x0003e80000100a00 */
[----:B0-----:R-:W4:Y:S04]  /*86270*/  LDL.LU R8, [R1+0x2f0] ;  /* 0x0002f00001087983 */ /* 0x001f280000300800 */
[----:B------:R-:W4:Y:S04]  /*86280*/  LDL.LU R9, [R1+0x2f4] ;  /* 0x0002f40001097983 */ /* 0x000f280000300800 */
[----:B-1----:R-:W4:Y:S04]  /*86290*/  LDL.LU R10, [R1+0x2f8] ;  /* 0x0002f800010a7983 */ /* 0x002f280000300800 */
[----:B------:R-:W4:Y:S04]  /*862a0*/  LDL.LU R11, [R1+0x2fc] ;  /* 0x0002fc00010b7983 */ /* 0x000f280000300800 */
[----:B------:R-:W4:Y:S04]  /*862b0*/  LDL.LU R56, [R1+0x320] ;  /* 0x0003200001387983 */ /* 0x000f280000300800 */
[----:B------:R-:W4:Y:S04]  /*862c0*/  LDL.LU R57, [R1+0x324] ;  /* 0x0003240001397983 */ /* 0x000f280000300800 */
[----:B------:R-:W4:Y:S04]  /*862d0*/  LDL.LU R58, [R1+0x328] ;  /* 0x00032800013a7983 */ /* 0x000f280000300800 */
[----:B------:R-:W4:Y:S01]  /*862e0*/  LDL.LU R59, [R1+0x32c] ;  /* 0x00032c00013b7983 */ /* 0x000f220000300800 */
[----:B------:R-:W-:-:S02]  /*862f0*/  F2FP.F16.E4M3.UNPACK_B R16, R16 ;  /* 0x00000010ff10723e */ /* 0x000fc400020006ff */
[----:B------:R-:W-:-:S07]  /*86300*/  F2FP.F16.E4M3.UNPACK_B R17, R17 ;  /* 0x00000011ff11723e */ /* 0x000fce00020006ff */
[----:B---3--:R-:W-:-:S15]  /*86310*/  HMMA.16816.F32 R48, R32, R16, R40 ;  /* 0x000000102030723c */ /* 0x008fde0000001828 */
[----:B------:R-:W-:-:S08]  /*86320*/  NOP ;  /* 0x0000000000007918 */ /* 0x000fd00000000000 */
[----:B------:R0:W-:Y:S04]  /*86330*/  STL.64 [R1+0x1f0], R48 ;  /* 0x0001f03001007387 */ /* 0x0001e80000100a00 */
[----:B------:R1:W-:Y:S04]  /*86340*/  STL.64 [R1+0x1f8], R50 ;  /* 0x0001f83201007387 */ /* 0x0003e80000100a00 */
[----:B------:R3:W-:Y:S04]  /*86350*/  STL.64 [R1+0xce0], R44 ;  /* 0x000ce02c01007387 */ /* 0x0007e80000100a00 */
[----:B------:R3:W-:Y:S04]  /*86360*/  STL.64 [R1+0xce8], R46 ;  /* 0x000ce82e01007387 */ /* 0x0007e80000100a00 */
[----:B0-----:R-:W4:Y:S04]  /*86370*/  LDL.LU R48, [R1+0x340] ;  /* 0x0003400001307983 */ /* 0x001f280000300800 */
[----:B------:R-:W4:Y:S04]  /*86380*/  LDL.LU R49, [R1+0x344] ;  /* 0x0003440001317983 */ /* 0x000f280000300800 */
[----:B-1----:R-:W4:Y:S04]  /*86390*/  LDL.LU R50, [R1+0x348] ;  /* 0x0003480001327983 */ /* 0x002f280000300800 */
[----:B------:R-:W4:Y:S01]  /*863a0*/  LDL.LU R51, [R1+0x34c] ;  /* 0x00034c0001337983 */ /* 0x000f220000300800 */
[----:B------:R-:W-:-:S02]  /*863b0*/  IMAD.MOV.U32 R40, RZ, RZ, R44 ;  /* 0x000000ffff287224 */ /* 0x000fc400078e002c */
[----:B------:R-:W-:Y:S01]  /*863c0*/  IMAD.MOV.U32 R41, RZ, RZ, R45 ;  /* 0x000000ffff297224 */ /* 0x000fe200078e002d */
[----:B---3--:R-:W3:Y:S04]  /*863d0*/  LDL.LU R44, [R1+0x360] ;  /* 0x00036000012c7983 */ /* 0x008ee80000300800 */
[----:B------:R-:W3:Y:S04]  /*863e0*/  LDL.LU R45, [R1+0x364] ;  /* 0x00036400012d7983 */ /* 0x000ee80000300800 */
[----:B------:R-:W3:Y:S04]  /*863f0*/  LDL.LU R46, [R1+0x368] ;  /* 0x00036800012e7983 */ /* 0x000ee80000300800 */
[----:B------:R-:W3:Y:S01]  /*86400*/  LDL.LU R47, [R1+0x36c] ;  /* 0x00036c00012f7983 */ /* 0x000ee20000300800 */
[----:B------:R-:W-:-:S02]  /*86410*/  F2FP.F16.E4M3.UNPACK_B R18, R18 ;  /* 0x00000012ff12723e */ /* 0x000fc400020006ff */
[----:B------:R-:W-:-:S05]  /*86420*/  F2FP.F16.E4M3.UNPACK_B R19, R19 ;  /* 0x00000013ff13723e */ /* 0x000fca00020006ff */
[----:B------:R-:W-:Y:S04]  /*86430*/  STL.64 [R1+0x50b0], R18 ;  /* 0x0050b01201007387 */ /* 0x000fe80000100a00 */
[----:B------:R4:W-:Y:S01]  /*86440*/  STL.64 [R1+0x50a8], R16 ;  /* 0x0050a81001007387 */ /* 0x0009e20000100a00 */
[----:B------:R-:W-:Y:S02]  /*86450*/  F2FP.F16.E4M3.UNPACK_B R20, R20 ;  /* 0x00000014ff14723e */ /* 0x000fe400020006ff */
[----:B------:R-:W-:Y:S02]  /*86460*/  F2FP.F16.E4M3.UNPACK_B R21, R21 ;  /* 0x00000015ff15723e */ /* 0x000fe400020006ff */
[----:B------:R-:W-:Y:S02]  /*86470*/  F2FP.F16.E4M3.UNPACK_B R22, R22 ;  /* 0x00000016ff16723e */ /* 0x000fe400020006ff */
[----:B------:R-:W-:Y:S01]  /*86480*/  F2FP.F16.E4M3.UNPACK_B R23, R23 ;  /* 0x00000017ff17723e */ /* 0x000fe200020006ff */
[----:B--2---:R-:W-:-:S15]  /*86490*/  HMMA.16816.F32 R12, R32, R18, R12 ;  /* 0x00000012200c723c */ /* 0x004fde000000180c */
[----:B------:R-:W-:-:S08]  /*864a0*/  NOP ;  /* 0x0000000000007918 */ /* 0x000fd00000000000 */
[----:B------:R-:W-:Y:S04]  /*864b0*/  STL.64 [R1+0x200], R12 ;  /* 0x0002000c01007387 */ /* 0x000fe80000100a00 */
[----:B------:R-:W-:Y:S04]  /*864c0*/  STL.64 [R1+0x208], R14 ;  /* 0x0002080e01007387 */ /* 0x000fe80000100a00 */
[----:B------:R-:W0:Y:S01]  /*864d0*/  LDSM.16.M88.4 R12, [R0+UR4+0x6400] ;  /* 0x00640004000c783b */ /* 0x000e220008000200 */
[----:B----4-:R-:W-:Y:S03]  /*864e0*/  HMMA.16816.F32 R16, R32, R20, R8 ;  /* 0x000000142010723c */ /* 0x010fe60000001808 */
[----:B------:R-:W1:Y:S01]  /*864f0*/  LDSM.16.M88.4 R8, [R0+UR4+0x6800] ;  /* 0x006800040008783b */ /* 0x000e620008000200 */
[----:B0-----:R-:W-:-:S02]  /*86500*/  IMAD.MOV.U32 R42, RZ, RZ, R12 ;  /* 0x000000ffff2a7224 */ /* 0x001fc400078e000c */
[----:B------:R-:W-:Y:S01]  /*86510*/  IMAD.MOV.U32 R43, RZ, RZ, R13 ;  /* 0x000000ffff2b7224 */ /* 0x000fe200078e000d */
[----:B------:R-:W-:Y:S04]  /*86520*/  STL.64 [R1+0xcd0], R12 ;  /* 0x000cd00c01007387 */ /* 0x000fe80000100a00 */
[----:B------:R1:W-:Y:S04]  /*86530*/  STL.64 [R1+0xcd8], R14 ;  /* 0x000cd80e01007387 */ /* 0x0003e80000100a00 */
[----:B------:R-:W-:Y:S04]  /*86540*/  STL.64 [R1+0x5190], R42 ;  /* 0x0051902a01007387 */ /* 0x000fe80000100a00 */
[----:B------:R-:W-:Y:S04]  /*86550*/  STL.64 [R1+0x5188], R40 ;  /* 0x0051882801007387 */ /* 0x000fe80000100a00 */
[----:B------:R-:W-:Y:S01]  /*86560*/  STL.64 [R1+0x220], R16 ;  /* 0x0002201001007387 */ /* 0x000fe20000100a00 */
[----:B-1----:R-:W-:-:S03]  /*86570*/  IMAD.MOV.U32 R15, RZ, RZ, R8 ;  /* 0x000000ffff0f7224 */ /* 0x002fc600078e0008 */
[----:B------:R-:W-:Y:S01]  /*86580*/  STL.64 [R1+0x228], R18 ;  /* 0x0002281201007387 */ /* 0x000fe20000100a00 */
[----:B------:R-:W-:-:S03]  /*86590*/  IMAD.MOV.U32 R14, RZ, RZ, R9 ;  /* 0x000000ffff0e7224 */ /* 0x000fc600078e0009 */
[----:B------:R-:W-:Y:S04]  /*865a0*/  STL.64 [R1+0xcc0], R8 ;  /* 0x000cc00801007387 */ /* 0x000fe80000100a00 */
[----:B------:R0:W-:Y:S02]  /*865b0*/  STL.64 [R1+0xcc8], R10 ;  /* 0x000cc80a01007387 */ /* 0x0001e40000100a00 */
[----:B0-----:R-:W-:Y:S06]  /*865c0*/  HMMA.16816.F32 R8, R32, R22, R56 ;  /* 0x000000162008723c */ /* 0x001fec0000001838 */
[----:B------:R-:W-:Y:S04]  /*865d0*/  STL.64 [R1+0x50c0], R22 ;  /* 0x0050c01601007387 */ /* 0x000fe80000100a00 */
[----:B------:R-:W-:-:S13]  /*865e0*/  STL.64 [R1+0x50b8], R20 ;  /* 0x0050b81401007387 */ /* 0x000fda0000100a00 */
        /* <DEDUP_REMOVED lines=10> */
[----:B------:R-:W-:Y:S01]  /*86690*/  HMMA.16816.F32 R16, R32, R24, R48 ;  /* 0x000000182010723c */ /* 0x000fe20000001830 */
[----:B------:R-:W-:Y:S02]  /*866a0*/  F2FP.F16.E4M3.UNPACK_B R26, R26 ;  /* 0x0000001aff1a723e */ /* 0x000fe400020006ff */
[----:B------:R-:W-:-:S15]  /*866b0*/  F2FP.F16.E4M3.UNPACK_B R27, R27 ;  /* 0x0000001bff1b723e */ /* 0x000fde00020006ff */
[----:B------:R-:W-:-:S05]  /*866c0*/  NOP ;  /* 0x0000000000007918 */ /* 0x000fca0000000000 */
[----:B------:R-:W-:Y:S04]  /*866d0*/  STL.64 [R1+0x250], R16 ;  /* 0x0002501001007387 */ /* 0x000fe80000100a00 */
[----:B------:R-:W-:Y:S04]  /*866e0*/  STL.64 [R1+0x258], R18 ;  /* 0x0002581201007387 */ /* 0x000fe80000100a00 */
[----:B0-----:R-:W-:Y:S01]  /*866f0*/  STL.64 [R1+0xca0], R8 ;  /* 0x000ca00801007387 */ /* 0x001fe20000100a00 */
[----:B------:R-:W-:Y:S02]  /*86700*/  IMAD.MOV.U32 R48, RZ, RZ, R8 ;  /* 0x000000ffff307224 */ /* 0x000fe400078e0008 */
[----:B------:R-:W-:Y:S01]  /*86710*/  IMAD.MOV.U32 R49, RZ, RZ, R9 ;  /* 0x000000ffff317224 */ /* 0x000fe200078e0009 */
[----:B------:R3:W-:Y:S02]  /*86720*/  STL.64 [R1+0xca8], R10 ;  /* 0x000ca80a01007387 */ /* 0x0007e40000100a00 */
[----:B---3--:R-:W-:Y:S06]  /*86730*/  HMMA.16816.F32 R8, R32, R26, R44 ;  /* 0x0000001a2008723c */ /* 0x008fec000000182c */
[----:B------:R-:W-:Y:S04]  /*86740*/  STL.64 [R1+0x50e0], R26 ;  /* 0x0050e01a01007387 */ /* 0x000fe80000100a00 */
[----:B------:R-:W-:-:S13]  /*86750*/  STL.64 [R1+0x50d8], R24 ;  /* 0x0050d81801007387 */ /* 0x000fda0000100a00 */
[----:B------:R-:W-:Y:S04]  /*86760*/  STL.64 [R1+0x270], R8 ;  /* 0x0002700801007387 */ /* 0x000fe80000100a00 */
[----:B------:R-:W-:Y:S04]  /*86770*/  STL.64 [R1+0x278], R10 ;  /* 0x0002780a01007387 */ /* 0x000fe80000100a00 */
[----:B------:R-:W0:Y:S04]  /*86780*/  LDSM.16.M88.4 R8, [R0+UR4+0x7400] ;  /* 0x007400040008783b */ /* 0x000e280008000200 */
[----:B0-----:R-:W-:Y:S01]  /*86790*/  STL.64 [R1+0xc90], R8 ;  /* 0x000c900801007387 */ /* 0x001fe20000100a00 */
[----:B------:R-:W-:-:S02]  /*867a0*/  IMAD.MOV.U32 R50, RZ, RZ, R8 ;  /* 0x000000ffff327224 */ /* 0x000fc400078e0008 */
[----:B------:R-:W-:Y:S01]  /*867b0*/  IMAD.MOV.U32 R51, RZ, RZ, R9 ;  /* 0x000000ffff337224 */ /* 0x000fe200078e0009 */
[----:B------:R-:W-:Y:S04]  /*867c0*/  STL.64 [R1+0xc98], R10 ;  /* 0x000c980a01007387 */ /* 0x000fe80000100a00 */
[----:B------:R-:W0:Y:S04]  /*867d0*/  LDSM.16.M88.4 R8, [R0+UR4+0x7800] ;  /* 0x007800040008783b */ /* 0x000e280008000200 */
[----:B0-----:R0:W-:Y:S04]  /*867e0*/  STL.64 [R1+0xdf0], R8 ;  /* 0x000df00801007387 */ /* 0x0011e80000100a00 */
[----:B------:R1:W-:Y:S04]  /*867f0*/  STL.64 [R1+0xdf8], R10 ;  /* 0x000df80a01007387 */ /* 0x0003e80000100a00 */
[----:B------:R-:W2:Y:S04]  /*86800*/  LDL.LU R40, [R1+0x380] ;  /* 0x0003800001287983 */ /* 0x000ea80000300800 */
[----:B------:R-:W2:Y:S04]  /*86810*/  LDL.LU R41, [R1+0x384] ;  /* 0x0003840001297983 */ /* 0x000ea80000300800 */
[----:B------:R-:W2:Y:S04]  /*86820*/  LDL.LU R42, [R1+0x388] ;  /* 0x00038800012a7983 */ /* 0x000ea80000300800 */
[----:B------:R-:W2:Y:S01]  /*86830*/  LDL.LU R43, [R1+0x38c] ;  /* 0x00038c00012b7983 */ /* 0x000ea20000300800 */
[----:B------:R-:W-:Y:S01]  /*86840*/  IMAD.MOV.U32 R52, RZ, RZ, R8 ;  /* 0x000000ffff347224 */ /* 0x000fe200078e0008 */
[----:B------:R-:W-:Y:S01]  /*86850*/  F2FP.F16.E4M3.UNPACK_B R28, R5 ;  /* 0x00000005ff1c723e */ /* 0x000fe200020006ff */
[----:B------:R-:W-:Y:S01]  /*86860*/  IMAD.MOV.U32 R53, RZ, RZ, R9 ;  /* 0x000000ffff357224 */ /* 0x000fe200078e0009 */
[----:B------:R-:W-:Y:S01]  /*86870*/  F2FP.F16.E4M3.UNPACK_B R29, R4 ;  /* 0x00000004ff1d723e */ /* 0x000fe200020006ff */
        /* <DEDUP_REMOVED lines=33> */
[----:B------:R-:W-:Y:S04]  /*86a90*/  STL.64 [R1+0x298], R42 ;  /* 0x0002982a01007387 */ /* 0x000fe80000100a00 */
[----:B------:R-:W0:Y:S04]  /*86aa0*/  LDSM.16.M88.4 R40, [R0+UR4+0x7c00] ;  /* 0x007c00040028783b */ /* 0x000e280008000200 */
[----:B0-----:R-:W-:Y:S01]  /*86ab0*/  STL.64 [R1+0xde0], R40 ;  /* 0x000de02801007387 */ /* 0x001fe20000100a00 */
[----:B------:R-:W-:-:S02]  /*86ac0*/  IMAD.MOV.U32 R61, RZ, RZ, R40 ;  /* 0x000000ffff3d7224 */ /* 0x000fc400078e0028 */
[----:B------:R-:W-:Y:S01]  /*86ad0*/  IMAD.MOV.U32 R0, RZ, RZ, R41 ;  /* 0x000000ffff007224 */ /* 0x000fe200078e0029 */
[----:B------:R0:W-:Y:S04]  /*86ae0*/  STL.64 [R1+0xde8], R42 ;  /* 0x000de82a01007387 */ /* 0x0001e80000100a00 */
[----:B0-----:R-:W2:Y:S04]  /*86af0*/  LDL.LU.64 R42, [R1+0x5190] ;  /* 0x00519000012a7983 */ /* 0x001ea80000300a00 */
[----:B------:R-:W2:Y:S01]  /*86b00*/  LDL.LU.64 R40, [R1+0x5188] ;  /* 0x0051880001287983 */ /* 0x000ea20000300a00 */
[----:B------:R-:W-:-:S02]  /*86b10*/  F2FP.F16.E4M3.UNPACK_B R30, R30 ;  /* 0x0000001eff1e723e */ /* 0x000fc400020006ff */
[----:B------:R-:W-:Y:S02]  /*86b20*/  F2FP.F16.E4M3.UNPACK_B R31, R31 ;  /* 0x0000001fff1f723e */ /* 0x000fe400020006ff */
[----:B------:R-:W-:Y:S02]  /*86b30*/  F2FP.F16.E4M3.UNPACK_B R36, R36 ;  /* 0x00000024ff24723e */ /* 0x000fe400020006ff */
[----:B------:R-:W-:Y:S02]  /*86b40*/  F2FP.F16.E4M3.UNPACK_B R37, R37 ;  /* 0x00000025ff25723e */ /* 0x000fe400020006ff */
[----:B------:R-:W-:Y:S02]  /*86b50*/  F2FP.F16.E4M3.UNPACK_B R38, R38 ;  /* 0x00000026ff26723e */ /* 0x000fe400020006ff */
[----:B------:R-:W-:-:S03]  /*86b60*/  F2FP.F16.E4M3.UNPACK_B R39, R39 ;  /* 0x00000027ff27723e */ /* 0x000fc600020006ff */
[C---:B----4-:R-:W-:Y:S06]  /*86b70*/  HMMA.16816.F32 R24, R32.reuse, R36, R24 ;  /* 0x000000242018723c */ /* 0x050fec0000001818 */
[C---:B---3--:R-:W-:Y:S06]  /*86b80*/  HMMA.16816.F32 R20, R32.reuse, R38, R20 ;  /* 0x000000262014723c */ /* 0x048fec0000001814 */
[----:B------:R-:W-:Y:S06]  /*86b90*/  HMMA.16816.F32 R52, R32, R30, R52 ;  /* 0x0000001e2034723c */ /* 0x000fec0000001834 */
[----:B------:R-:W-:Y:S04]  /*86ba0*/  STL.64 [R1+0x5100], R30 ;  /* 0x0051001e01007387 */ /* 0x000fe80000100a00 */
[----:B------:R-:W-:-:S13]  /*86bb0*/  STL.64 [R1+0x50f8], R28 ;  /* 0x0050f81c01007387 */ /* 0x000fda0000100a00 */
[----:B------:R-:W-:Y:S04]  /*86bc0*/  STL.64 [R1+0x2a0], R52 ;  /* 0x0002a03401007387 */ /* 0x000fe80000100a00 */
[----:B------:R-:W-:Y:S04]  /*86bd0*/  STL.64 [R1+0x2a8], R54 ;  /* 0x0002a83601007387 */ /* 0x000fe80000100a00 */
[----:B------:R-:W-:Y:S04]  /*86be0*/  STL.64 [R1+0x2c0], R24 ;  /* 0x0002c01801007387 */ /* 0x000fe80000100a00 */
[----:B------:R-:W-:Y:S04]  /*86bf0*/  STL.64 [R1+0x2c8], R26 ;  /* 0x0002c81a01007387 */ /* 0x000fe80000100a00 */
[----:B------:R-:W-:Y:S04]  /*86c00*/  STL.64 [R1+0x5110], R38 ;  /* 0x0051102601007387 */ /* 0x000fe80000100a00 */
[----:B------:R-:W-:Y:S04]  /*86c10*/  STL.64 [R1+0x5108], R36 ;  /* 0x0051082401007387 */ /* 0x000fe80000100a00 */
[----:B------:R-:W-:Y:S04]  /*86c20*/  STL.64 [R1+0x2e0], R20 ;  /* 0x0002e01401007387 */ /* 0x000fe80000100a00 */
[----:B------:R0:W-:Y:S01]  /*86c30*/  STL.64 [R1+0x2e8], R22 ;  /* 0x0002e81601007387 */ /* 0x0001e20000100a00 */
[----:B--2---:R-:W-:-:S02]  /*86c40*/  F2FP.F16.E4M3.UNPACK_B R40, R40 ;  /* 0x00000028ff28723e */ /* 0x004fc400020006ff */
[----:B------:R-:W-:Y:S02]  /*86c50*/  F2FP.F16.E4M3.UNPACK_B R41, R41 ;  /* 0x00000029ff29723e */ /* 0x000fe400020006ff */
[----:B------:R-:W-:Y:S02]  /*86c60*/  F2FP.F16.E4M3.UNPACK_B R42, R42 ;  /* 0x0000002aff2a723e */ /* 0x000fe400020006ff */
[----:B------:R-:W-:-:S03]  /*86c70*/  F2FP.F16.E4M3.UNPACK_B R43, R43 ;  /* 0x0000002bff2b723e */ /* 0x000fc600020006ff */
[C---:B0-----:R-:W-:Y:S07]  /*86c80*/  HMMA.16816.F32 R20, R32.reuse, R40, R44 ;  /* 0x000000282014723c */ /* 0x041fee000000182c */
[----:B------:R-:W-:Y:S02]  /*86c90*/  F2FP.F16.E4M3.UNPACK_B R44, R15 ;  /* 0x0000000fff2c723e */ /* 0x000fe400020006ff */
[----:B------:R-:W-:Y:S01]  /*86ca0*/  F2FP.F16.E4M3.UNPACK_B R45, R14 ;  /* 0x0000000eff2d723e */ /* 0x000fe200020006ff */
[C---:B------:R-:W-:Y:S06]  /*86cb0*/  HMMA.16816.F32 R16, R32.reuse, R42, R16 ;  /* 0x0000002a2010723c */ /* 0x040fec0000001810 */
[----:B------:R-:W-:Y:S07]  /*86cc0*/  HMMA.16816.F32 R8, R32, R44, R8 ;  /* 0x0000002c2008723c */ /* 0x000fee0000001808 */
[----:B------:R-:W-:Y:S04]  /*86cd0*/  STL.64 [R1+0x2f0], R20 ;  /* 0x0002f01401007387 */ /* 0x000fe80000100a00 */
[----:B------:R-:W-:Y:S04]  /*86ce0*/  STL.64 [R1+0x2f8], R22 ;  /* 0x0002f81601007387 */ /* 0x000fe80000100a00 */
[----:B------:R-:W-:Y:S04]  /*86cf0*/  STL.64 [R1+0x5090], R42 ;  /* 0x0050902a01007387 */ /* 0x000fe80000100a00 */
[----:B------:R-:W-:Y:S01]  /*86d00*/  STL.64 [R1+0x5088], R40 ;  /* 0x0050882801007387 */ /* 0x000fe20000100a00 */
[----:B------:R-:W-:-:S03]  /*86d10*/  IMAD.MOV.U32 R14, RZ, RZ, R7 ;  /* 0x000000ffff0e7224 */ /* 0x000fc600078e0007 */
[----:B------:R0:W-:Y:S01]  /*86d20*/  STL.64 [R1+0x320], R16 ;  /* 0x0003201001007387 */ /* 0x0001e20000100a00 */
[----:B------:R-:W-:-:S03]  /*86d30*/  IMAD.MOV.U32 R15, RZ, RZ, R6 ;  /* 0x000000ffff0f7224 */ /* 0x000fc600078e0006 */
[----:B------:R1:W-:Y:S04]  /*86d40*/  STL.64 [R1+0x328], R18 ;  /* 0x0003281201007387 */ /* 0x0003e80000100a00 */
[----:B------:R-:W-:Y:S04]  /*86d50*/  STL.64 [R1+0x340], R8 ;  /* 0x0003400801007387 */ /* 0x000fe80000100a00 */
[----:B------:R-:W-:Y:S04]  /*86d60*/  STL.64 [R1+0x348], R10 ;  /* 0x0003480a01007387 */ /* 0x000fe80000100a00 */
[----:B------:R-:W2:Y:S04]  /*86d70*/  LDL.LU R7, [R1+0x5180] ;  /* 0x0051800001077983 */ /* 0x000ea80000300800 */
[----:B------:R-:W3:Y:S04]  /*86d80*/  LDL.LU R6, [R1+0x517c] ;  /* 0x00517c0001067983 */ /* 0x000ee80000300800 */
[----:B0-----:R-:W4:Y:S04]  /*86d90*/  LDL.LU R16, [R1+0x980] ;  /* 0x0009800001107983 */ /* 0x001f280000300800 */
[----:B------:R-:W4:Y:S04]  /*86da0*/  LDL.LU R17, [R1+0x984] ;  /* 0x0009840001117983 */ /* 0x000f280000300800 */
[----:B-1----:R-:W4:Y:S04]  /*86db0*/  LDL.LU R18, [R1+0x988] ;  /* 0x0009880001127983 */ /* 0x002f280000300800 */
[----:B------:R-:W4:Y:S01]  /*86dc0*/  LDL.LU R19, [R1+0x98c] ;  /* 0x00098c0001137983 */ /* 0x000f220000300800 */
[----:B------:R-:W-:-:S02]  /*86dd0*/  F2FP.F16.E4M3.UNPACK_B R47, R12 ;  /* 0x0000000cff2f723e */ /* 0x000fc400020006ff */
[----:B------:R-:W-:Y:S01]  /*86de0*/  F2FP.F16.E4M3.UNPACK_B R46, R13 ;  /* 0x0000000dff2e723e */ /* 0x000fe200020006ff */
[----:B--2---:R-:W-:Y:S02]  /*86df0*/  IMAD.MOV.U32 R13, RZ, RZ, R7 ;  /* 0x000000ffff0d7224 */ /* 0x004fe400078e0007 */
[----:B---3--:R-:W-:Y:S01]  /*86e00*/  IMAD.MOV.U32 R12, RZ, RZ, R6 ;  /* 0x000000ffff0c7224 */ /* 0x008fe200078e0006 */
[----:B----4-:R-:W-:Y:S04]  /*86e10*/  STL.64 [R1+0x5140], R18 ;  /* 0x0051401201007387 */ /* 0x010fe80000100a00 */
[----:B------:R-:W-:Y:S04]  /*86e20*/  STL.64 [R1+0x5138], R16 ;  /* 0x0051381001007387 */ /* 0x000fe80000100a00 */
[----:B------:R-:W2:Y:S04]  /*86e30*/  LDL.LU R6, [R1+0x5178] ;  /* 0x0051780001067983 */ /* 0x000ea80000300800 */
[----:B------:R-:W3:Y:S04]  /*86e40*/  LDL.LU R7, [R1+0x5174] ;  /* 0x0051740001077983 */ /* 0x000ee80000300800 */
[----:B------:R-:W-:Y:S04]  /*86e50*/  STL.64 [R1+0x5168], R14 ;  /* 0x0051680e01007387 */ /* 0x000fe80000100a00 */
[----:B------:R0:W-:Y:S04]  /*86e60*/  STL.64 [R1+0x5160], R12 ;  /* 0x0051600c01007387 */ /* 0x0001e80000100a00 */
[----:B------:R-:W4:Y:S04]  /*86e70*/  LDL.LU R20, [R1+0x9b0] ;  /* 0x0009b00001147983 */ /* 0x000f280000300800 */
[----:B------:R-:W4:Y:S04]  /*86e80*/  LDL.LU R21, [R1+0x9b4] ;  /* 0x0009b40001157983 */ /* 0x000f280000300800 */
[----:B------:R-:W4:Y:S04]  /*86e90*/  LDL.LU R22, [R1+0x9b8] ;  /* 0x0009b80001167983 */ /* 0x000f280000300800 */
[----:B------:R-:W4:Y:S01]  /*86ea0*/  LDL.LU R23, [R1+0x9bc] ;  /* 0x0009bc0001177983 */ /* 0x000f220000300800 */
[----:B---3--:R-:W-:-:S03]  /*86eb0*/  IMAD.MOV.U32 R26, RZ, RZ, R7 ;  /* 0x000000ffff1a7224 */ /* 0x008fc600078e0007 */
[----:B------:R-:W3:Y:S01]  /*86ec0*/  LDL.LU R7, [R1+0x5170] ;  /* 0x0051700001077983 */ /* 0x000ee20000300800 */
[----:B------:R-:W-:Y:S02]  /*86ed0*/  IMAD R5, R5, 0x100, R59 ;  /* 0x0000010005057824 */ /* 0x000fe400078e023b */
[----:B--2---:R-:W-:Y:S01]  /*86ee0*/  IMAD.MOV.U32 R27, RZ, RZ, R6 ;  /* 0x000000ffff1b7224 */ /* 0x004fe200078e0006 */
[----:B------:R-:W2:Y:S04]  /*86ef0*/  LDL.LU R59, [R1+0x1980] ;  /* 0x00198000013b7983 */ /* 0x000ea80000300800 */
[----:B------:R-:W2:Y:S04]  /*86f00*/  LDL.LU R6, [R1+0x197c] ;  /* 0x00197c0001067983 */ /* 0x000ea80000300800 */
        /* <DEDUP_REMOVED lines=8> */
[----:B------:R-:W2:Y:S04]  /*86f90*/  LDL R24, [R1+0x18] ;  /* 0x0000180001187983 */ /* 0x000ea80000100800 */
[----:B------:R-:W2:Y:S04]  /*86fa0*/  LDL R25, [R1+0x1c] ;  /* 0x00001c0001197983 */ /* 0x000ea80000100800 */
[----:B------:R-:W2:Y:S04]  /*86fb0*/  LDL R42, [R1+0x28] ;  /* 0x00002800012a7983 */ /* 0x000ea80000100800 */
[----:B------:R-:W2:Y:S01]  /*86fc0*/  LDL.LU R41, [R1+0x1988] ;  /* 0x0019880001297983 */ /* 0x000ea20000300800 */
[----:B---3--:R-:W-:-:S03]  /*86fd0*/  IMAD.MOV.U32 R43, RZ, RZ, R7 ;  /* 0x000000ffff2b7224 */ /* 0x008fc600078e0007 */
        /* <DEDUP_REMOVED lines=9> */
[----:B----4-:R-:W-:Y:S01]  /*87070*/  HMMA.16816.F32 R12, R32, R46, R12 ;  /* 0x0000002e200c723c */ /* 0x010fe2000000180c */
[----:B------:R-:W-:-:S02]  /*87080*/  F2FP.F16.E4M3.UNPACK_B R48, R48 ;  /* 0x00000030ff30723e */ /* 0x000fc400020006ff */
[----:B------:R-:W-:Y:S01]  /*87090*/  F2FP.F16.E4M3.UNPACK_B R49, R49 ;  /* 0x00000031ff31723e */ /* 0x000fe200020006ff */
[----:B------:R-:W4:Y:S01]  /*870a0*/  LDL.LU R36, [R1+0x850] ;  /* 0x0008500001247983 */ /* 0x000f220000300800 */
[----:B------:R-:W-:Y:S02]  /*870b0*/  F2FP.F16.E4M3.UNPACK_B R50, R50 ;  /* 0x00000032ff32723e */ /* 0x000fe400020006ff */
[----:B------:R-:W-:Y:S01]  /*870c0*/  F2FP.F16.E4M3.UNPACK_B R51, R51 ;  /* 0x00000033ff33723e */ /* 0x000fe200020006ff */
[----:B------:R-:W4:Y:S04]  /*870d0*/  LDL.LU R37, [R1+0x854] ;  /* 0x0008540001257983 */ /* 0x000f280000300800 */
[----:B------:R-:W4:Y:S04]  /*870e0*/  LDL.LU R38, [R1+0x858] ;  /* 0x0008580001267983 */ /* 0x000f280000300800 */
[----:B------:R-:W4:Y:S04]  /*870f0*/  LDL.LU R39, [R1+0x85c] ;  /* 0x00085c0001277983 */ /* 0x000f280000300800 */
[----:B------:R-:W4:Y:S04]  /*87100*/  LDL.LU R8, [R1+0x960] ;  /* 0x0009600001087983 */ /* 0x000f280000300800 */
[----:B------:R-:W4:Y:S01]  /*87110*/  LDL.LU R9, [R1+0x964] ;  /* 0x0009640001097983 */ /* 0x000f220000300800 */
[----:B------:R-:W-:-:S03]  /*87120*/  IMAD R4, R4, 0x100, R58 ;  /* 0x0000010004047824 */ /* 0x000fc600078e023a */
[----:B------:R-:W4:Y:S01]  /*87130*/  LDL.LU R10, [R1+0x968] ;  /* 0x00096800010a7983 */ /* 0x000f220000300800 */
[----:B--2---:R-:W-:-:S03]  /*87140*/  IMAD R6, R6, 0x100, R59 ;  /* 0x0000010006067824 */ /* 0x004fc600078e023b */
        /* <DEDUP_REMOVED lines=8> */
[----:B------:R-:W2:Y:S04]  /*871d0*/  LDL.LU.64 R12, [R1+0x5160] ;  /* 0x00516000010c7983 */ /* 0x000ea80000300a00 */
[----:B------:R-:W-:Y:S04]  /*871e0*/  STL.64 [R1+0x5070], R46 ;  /* 0x0050702e01007387 */ /* 0x000fe80000100a00 */
[----:B------:R0:W-:Y:S01]  /*871f0*/  STL.64 [R1+0x5068], R44 ;  /* 0x0050682c01007387 */ /* 0x0001e20000100a00 */
[----:B------:R-:W-:-:S03]  /*87200*/  F2FP.F16.E4M3.UNPACK_B R40, R61 ;  /* 0x0000003dff28723e */ /* 0x000fc600020006ff */
[----:B0-----:R-:W4:Y:S04]  /*87210*/  LDL.LU R44, [R1+0x7b0] ;  /* 0x0007b000012c7983 */ /* 0x001f280000300800 */
[----:B------:R-:W4:Y:S04]  /*87220*/  LDL.LU R45, [R1+0x7b4] ;  /* 0x0007b400012d7983 */ /* 0x000f280000300800 */
[----:B------:R-:W4:Y:S04]  /*87230*/  LDL.LU R46, [R1+0x7b8] ;  /* 0x0007b800012e7983 */ /* 0x000f280000300800 */
[----:B------:R-:W4:Y:S01]  /*87240*/  LDL.LU R47, [R1+0x7bc] ;  /* 0x0007bc00012f7983 */ /* 0x000f220000300800 */
[C---:B---3--:R-:W-:Y:S06]  /*87250*/  HMMA.16816.F32 R52, R32.reuse, R48, R52 ;  /* 0x000000302034723c */ /* 0x048fec0000001834 */
[----:B------:R-:W-:-:S15]  /*87260*/  HMMA.16816.F32 R16, R32, R50, R16 ;  /* 0x000000322010723c */ /* 0x000fde0000001810 */
[----:B------:R-:W-:-:S02]  /*87270*/  NOP ;  /* 0x0000000000007918 */ /* 0x000fc40000000000 */
[----:B------:R-:W-:Y:S04]  /*87280*/  STL.64 [R1+0x380], R52 ;  /* 0x0003803401007387 */ /* 0x000fe80000100a00 */
[----:B------:R0:W-:Y:S04]  /*87290*/  STL.64 [R1+0x388], R54 ;  /* 0x0003883601007387 */ /* 0x0001e80000100a00 */
[----:B0-----:R-:W3:Y:S04]  /*872a0*/  LDL.LU.64 R54, [R1+0x5158] ;  /* 0x0051580001367983 */ /* 0x001ee80000300a00 */
[----:B------:R-:W4:Y:S04]  /*872b0*/  LDL.LU.64 R52, [R1+0x5150] ;  /* 0x0051500001347983 */ /* 0x000f280000300a00 */
[----:B------:R-:W3:Y:S04]  /*872c0*/  LDL.LU R61, [R1+0x5148] ;  /* 0x00514800013d7983 */ /* 0x000ee80000300800 */
[----:B------:R-:W-:Y:S04]  /*872d0*/  STL.64 [R1+0x9e0], R16 ;  /* 0x0009e01001007387 */ /* 0x000fe80000100a00 */
[----:B------:R0:W-:Y:S04]  /*872e0*/  STL.64 [R1+0x9e8], R18 ;  /* 0x0009e81201007387 */ /* 0x0001e80000100a00 */
[----:B0-----:R-:W3:Y:S04]  /*872f0*/  LDL.LU.64 R18, [R1+0x5140] ;  /* 0x0051400001127983 */ /* 0x001ee80000300a00 */
[----:B------:R-:W3:Y:S04]  /*87300*/  LDL.LU.64 R16, [R1+0x5138] ;  /* 0x0051380001107983 */ /* 0x000ee80000300a00 */
[----:B------:R-:W-:Y:S04]  /*87310*/  STL.64 [R1+0x5080], R50 ;  /* 0x0050803201007387 */ /* 0x000fe80000100a00 */
[----:B------:R-:W-:Y:S04]  /*87320*/  STL [R1+0x20], R40 ;  /* 0x0000202801007387 */ /* 0x000fe80000100800 */
[----:B------:R0:W-:Y:S04]  /*87330*/  STL.64 [R1+0x5078], R48 ;  /* 0x0050783001007387 */ /* 0x0001e80000100a00 */
[----:B0-----:R-:W3:Y:S04]  /*87340*/  LDL.LU R48, [R1+0x750] ;  /* 0x0007500001307983 */ /* 0x001ee80000300800 */
[----:B------:R-:W3:Y:S04]  /*87350*/  LDL.LU R49, [R1+0x754] ;  /* 0x0007540001317983 */ /* 0x000ee80000300800 */
[----:B------:R-:W3:Y:S04]  /*87360*/  LDL.LU R50, [R1+0x758] ;  /* 0x0007580001327983 */ /* 0x000ee80000300800 */
[----:B------:R-:W3:Y:S01]  /*87370*/  LDL.LU R51, [R1+0x75c] ;  /* 0x00075c0001337983 */ /* 0x000ee20000300800 */
[----:B------:R-:W-:Y:S01]  /*87380*/  IMAD R7, R7, 0x100, R41 ;  /* 0x0000010007077824 */ /* 0x000fe200078e0229 */
[----:B------:R-:W-:-:S02]  /*87390*/  F2FP.F16.E4M3.UNPACK_B R41, R0 ;  /* 0x00000000ff29723e */ /* 0x000fc400020006ff */
[----:B------:R-:W-:Y:S02]  /*873a0*/  F2FP.F16.E4M3.UNPACK_B R4, R4 ;  /* 0x00000004ff04723e */ /* 0x000fe400020006ff */
[----:B------:R-:W-:Y:S02]  /*873b0*/  F2FP.F16.E4M3.UNPACK_B R5, R5 ;  /* 0x00000005ff05723e */ /* 0x000fe400020006ff */
[----:B------:R-:W-:Y:S02]  /*873c0*/  F2FP.F16.E4M3.UNPACK_B R6, R6 ;  /* 0x00000006ff06723e */ /* 0x000fe400020006ff */
[----:B------:R-:W-:Y:S01]  /*873d0*/  F2FP.F16.E4M3.UNPACK_B R7, R7 ;  /* 0x00000007ff07723e */ /* 0x000fe200020006ff */
[----:B------:R-:W-:Y:S06]  /*873e0*/  STL [R1+0x24], R41 ;  /* 0x0000242901007387 */ /* 0x000fec0000100800 */
[----:B--2---:R-:W-:Y:S01]  /*873f0*/  HMMA.16816.F32 R20, R4, R12, R20 ;  /* 0x0000000c0414723c */ /* 0x004fe20000001814 */
[----:B----4-:R-:W-:-:S02]  /*87400*/  F2FP.F16.E4M3.UNPACK_B R52, R52 ;  /* 0x00000034ff34723e */ /* 0x010fc400020006ff */
[----:B------:R-:W-:-:S07]  /*87410*/  F2FP.F16.E4M3.UNPACK_B R53, R53 ;  /* 0x00000035ff35723e */ /* 0x000fce00020006ff */
[----:B------:R-:W-:Y:S06]  /*87420*/  HMMA.16816.F32 R56, R32, R52, R56 ;  /* 0x000000342038723c */ /* 0x000fec0000001838 */
[C---:B---3--:R-:W-:Y:S06]  /*87430*/  HMMA.16816.F32 R8, R4.reuse, R60, R8 ;  /* 0x0000003c0408723c */ /* 0x048fec0000001808 */
[----:B------:R-:W-:Y:S11]  /*87440*/  HMMA.16816.F32 R12, R4, R14, R16 ;  /* 0x0000000e040c723c */ /* 0x000ff60000001810 */
[----:B------:R-:W-:Y:S04]  /*87450*/  STL.64 [R1+0x420], R56 ;  /* 0x0004203801007387 */ /* 0x000fe80000100a00 */
[----:B------:R0:W-:Y:S04]  /*87460*/  STL.64 [R1+0x428], R58 ;  /* 0x0004283a01007387 */ /* 0x0001e80000100a00 */
[----:B0-----:R-:W2:Y:S04]  /*87470*/  LDL.LU.64 R58, [R1+0x5130] ;  /* 0x00513000013a7983 */ /* 0x001ea80000300a00 */
[----:B------:R-:W3:Y:S01]  /*87480*/  LDL.LU.64 R56, [R1+0x5128] ;  /* 0x0051280001387983 */ /* 0x000ee20000300a00 */
[----:B------:R-:W-:Y:S06]  /*87490*/  HMMA.16816.F32 R48, R32, R40, R48 ;  /* 0x000000282030723c */ /* 0x000fec0000001830 */
[C---:B------:R-:W-:Y:S06]  /*874a0*/  HMMA.16816.F32 R40, R4.reuse, R42, R44 ;  /* 0x0000002a0428723c */ /* 0x040fec000000182c */
[C---:B------:R-:W-:Y:S06]  /*874b0*/  HMMA.16816.F32 R32, R4.reuse, R24, R36 ;  /* 0x000000180420723c */ /* 0x040fec0000001824 */
[C---:B------:R-:W-:Y:S01]  /*874c0*/  HMMA.16816.F32 R24, R4.reuse, R26, R28 ;  /* 0x0000001a0418723c */ /* 0x040fe2000000181c */
        /* <DEDUP_REMOVED lines=12> */
[----:B------:R-:W3:Y:S04]  /*87590*/  LDL.LU R44, [R1+0x810] ;  /* 0x00081000012c7983 */ /* 0x000ee80000300800 */
[----:B------:R-:W-:Y:S04]  /*875a0*/  STL.64 [R1+0x990], R12 ;  /* 0x0009900c01007387 */ /* 0x000fe80000100a00 */
[----:B------:R-:W-:Y:S04]  /*875b0*/  STL.64 [R1+0x998], R14 ;  /* 0x0009980e01007387 */ /* 0x000fe80000100a00 */
[----:B------:R4:W-:Y:S04]  /*875c0*/  STL.64 [R1+0x980], R8 ;  /* 0x0009800801007387 */ /* 0x0009e80000100a00 */
[----:B------:R4:W-:Y:S04]  /*875d0*/  STL.64 [R1+0x988], R10 ;  /* 0x0009880a01007387 */ /* 0x0009e80000100a00 */
[----:B------:R-:W3:Y:S04]  /*875e0*/  LDL.LU R45, [R1+0x814] ;  /* 0x00081400012d7983 */ /* 0x000ee80000300800 */
[----:B------:R-:W3:Y:S04]  /*875f0*/  LDL.LU R46, [R1+0x818] ;  /* 0x00081800012e7983 */ /* 0x000ee80000300800 */
[----:B------:R-:W3:Y:S04]  /*87600*/  LDL.LU R47, [R1+0x81c] ;  /* 0x00081c00012f7983 */ /* 0x000ee80000300800 */
        /* <DEDUP_REMOVED lines=20> */
[----:B----4-:R-:W4:Y:S04]  /*87750*/  LDL.LU R24, [R1+0x8d0] ;  /* 0x0008d00001187983 */ /* 0x010f280000300800 */
        /* <DEDUP_REMOVED lines=23> */
[----:B------:R-:W-:Y:S01]  /*878d0*/  STL.64 [R1+0x5040], R60 ;  /* 0x0050403c01007387 */ /* 0x000fe20000100a00 */
[----:B--2---:R-:W-:-:S15]  /*878e0*/  HMMA.16816.F32 R52, R4, R58, R52 ;  /* 0x0000003a0434723c */ /* 0x004fde0000001834 */
[----:B------:R-:W-:-:S08]  /*878f0*/  NOP ;  /* 0x0000000000007918 */ /* 0x000fd00000000000 */
        /* <DEDUP_REMOVED lines=30> */
[----:B------:R0:W-:Y:S04]  /*87ae0*/  STL.64 [R1+0x948], R10 ;  /* 0x0009480a01007387 */ /* 0x0001e80000100a00 */
[----:B0-----:R-:W2:Y:S04]  /*87af0*/  LDL.LU.64 R10, [R1+0x50f0] ;  /* 0x0050f000010a7983 */ /* 0x001ea80000300a00 */
[----:B------:R-:W4:Y:S01]  /*87b00*/  LDL.LU.64 R8, [R1+0x50e8] ;  /* 0x0050e80001087983 */ /* 0x000f220000300a00 */
[C---:B--2---:R-:W-:Y:S06]  /*87b10*/  HMMA.16816.F32 R12, R4.reuse, R10, R12 ;  /* 0x0000000a040c723c */ /* 0x044fec000000180c */
[----:B----4-:R-:W-:-:S15]  /*87b20*/  HMMA.16816.F32 R24, R4, R8, R24 ;  /* 0x000000080418723c */ /* 0x010fde0000001818 */
        /* <DEDUP_REMOVED lines=328> */
[----:B------:R-:W-:Y:S04]  /*88fb0*/  STL.64 [R1+0x720], R4 ;  /* 0x0007200401007387 */ /* 0x000fe80000100a00 */
[----:B------:R1:W-:Y:S04]  /*88fc0*/  STL.64 [R1+0x728], R6 ;  /* 0x0007280601007387 */ /* 0x0003e80000100a00 */
[----:B------:R-:W2:Y:S01]  /*88fd0*/  LDL.LU R52, [R1+0x490] ;  /* 0x0004900001347983 */ /* 0x000ea20000300800 */
[C---:B0-----:R-:W-:Y:S06]  /*88fe0*/  HMMA.16816.F32 R8, R32.reuse, R16, R28 ;  /* 0x000000102008723c */ /* 0x041fec000000181c */
[----:B-1----:R-:W-:-:S15]  /*88ff0*/  HMMA.16816.F32 R4, R32, R18, R24 ;  /* 0x000000122004723c */ /* 0x002fde0000001818 */
[----:B------:R-:W-:-:S02]  /*89000*/  NOP ;  /* 0x0000000000007918 */ /* 0x000fc40000000000 */
        /* <DEDUP_REMOVED lines=104> */
[C---:B---3--:R-:W-:Y:S06]  /*89690*/  HMMA.16816.F32 R12, R32.reuse, R44, R12 ;  /* 0x0000002c200c723c */ /* 0x048fec000000180c */
[C---:B------:R-:W-:Y:S06]  /*896a0*/  HMMA.16816.F32 R8, R32.reuse, R46, R8 ;  /* 0x0000002e2008723c */ /* 0x040fec0000001808 */
[C---:B----4-:R-:W-:Y:S06]  /*896b0*/  HMMA.16816.F32 R20, R32.reuse, R40, R20 ;  /* 0x000000282014723c */ /* 0x050fec0000001814 */
[C---:B--2---:R-:W-:Y:S06]  /*896c0*/  HMMA.16816.F32 R16, R32.reuse, R42, R16 ;  /* 0x0000002a2010723c */ /* 0x044fec0000001810 */
        /* <DEDUP_REMOVED lines=30> */
[----:B--2---:R-:W-:Y:S04]  /*898b0*/  STL.64 [R1+0x4f00], R36 ;  /* 0x004f002401007387 */ /* 0x004fe80000100a00 */
        /* <DEDUP_REMOVED lines=16> */
[----:B------:R-:W-:-:S02]  /*899c0*/  IMAD R6, R6, 0x100, R58 ;  /* 0x0000010006067824 */ /* 0x000fc400078e023a */
[----:B------:R-:W-:Y:S02]  /*899d0*/  IMAD R7, R7, 0x100, R59 ;  /* 0x0000010007077824 */ /* 0x000fe400078e023b */
[----:B------:R-:W-:Y:S02]  /*899e0*/  IMAD.MOV.U32 R59, RZ, RZ, R0 ;  /* 0x000000ffff3b7224 */ /* 0x000fe400078e0000 */
[----:B------:R-:W-:Y:S02]  /*899f0*/  IMAD R4, R4, 0x100, R56 ;  /* 0x0000010004047824 */ /* 0x000fe400078e0238 */
[----:B------:R-:W-:Y:S02]  /*89a00*/  IMAD R5, R5, 0x100, R57 ;  /* 0x0000010005057824 */ /* 0x000fe400078e0239 */
[----:B------:R-:W-:Y:S02]  /*89a10*/  IMAD.MOV.U32 R56, RZ, RZ, R51 ;  /* 0x000000ffff387224 */ /* 0x000fe400078e0033 */
[----:B------:R-:W-:Y:S01]  /*89a20*/  IMAD.MOV.U32 R57, RZ, RZ, R50 ;  /* 0x000000ffff397224 */ /* 0x000fe200078e0032 */
[----:B---3--:R-:W-:Y:S04]  /*89a30*/  STL.64 [R1+0x4f38], R22 ;  /* 0x004f381601007387 */ /* 0x008fe80000100a00 */
[----:B--2---:R2:W-:Y:S04]  /*89a40*/  STL.64 [R1+0x4f30], R20 ;  /* 0x004f301401007387 */ /* 0x0045e80000100a00 */
[----:B------:R-:W3:Y:S04]  /*89a50*/  LDL.LU R58, [R1+0x8] ;  /* 0x00000800013a7983 */ /* 0x000ee80000300800 */
[----:B------:R-:W4:Y:S04]  /*89a60*/  LDL.LU R0, [R1+0x4f7c] ;  /* 0x004f7c0001007983 */ /* 0x000f280000300800 */
[----:B------:R-:W2:Y:S04]  /*89a70*/  LDL.LU R51, [R1+0x4f78] ;  /* 0x004f780001337983 */ /* 0x000ea80000300800 */
[----:B------:R-:W2:Y:S04]  /*89a80*/  LDL.LU R50, [R1+0x4f74] ;  /* 0x004f740001327983 */ /* 0x000ea80000300800 */
[----:B---3--:R-:W-:Y:S04]  /*89a90*/  STL.64 [R1+0x4f48], R58 ;  /* 0x004f483a01007387 */ /* 0x008fe80000100a00 */
[----:B------:R3:W-:Y:S04]  /*89aa0*/  STL.64 [R1+0x4f40], R56 ;  /* 0x004f403801007387 */ /* 0x0007e80000100a00 */
[----:B------:R-:W3:Y:S04]  /*89ab0*/  LDL.LU R12, [R1+0x430] ;  /* 0x00043000010c7983 */ /* 0x000ee80000300800 */
[----:B------:R-:W3:Y:S04]  /*89ac0*/  LDL.LU R13, [R1+0x434] ;  /* 0x00043400010d7983 */ /* 0x000ee80000300800 */
[----:B------:R-:W3:Y:S04]  /*89ad0*/  LDL.LU R14, [R1+0x438] ;  /* 0x00043800010e7983 */ /* 0x000ee80000300800 */
[----:B------:R-:W3:Y:S04]  /*89ae0*/  LDL.LU R15, [R1+0x43c] ;  /* 0x00043c00010f7983 */ /* 0x000ee80000300800 */
[----:B0-----:R-:W3:Y:S01]  /*89af0*/  LDL.LU R38, [R1+0x18] ;  /* 0x0000180001267983 */ /* 0x001ee20000300800 */
[----:B----4-:R-:W-:-:S03]  /*89b00*/  IMAD.MOV.U32 R39, RZ, RZ, R0 ;  /* 0x000000ffff277224 */ /* 0x010fc600078e0000 */
[----:B------:R-:W4:Y:S04]  /*89b10*/  LDL.LU R0, [R1+0x4f70] ;  /* 0x004f700001007983 */ /* 0x000f280000300800 */
[----:B-1----:R-:W4:Y:S04]  /*89b20*/  LDL.LU R40, [R1+0x450] ;  /* 0x0004500001287983 */ /* 0x002f280000300800 */
[----:B------:R-:W4:Y:S04]  /*89b30*/  LDL.LU R41, [R1+0x454] ;  /* 0x0004540001297983 */ /* 0x000f280000300800 */
[----:B------:R-:W4:Y:S04]  /*89b40*/  LDL.LU R42, [R1+0x458] ;  /* 0x00045800012a7983 */ /* 0x000f280000300800 */
[----:B------:R-:W4:Y:S01]  /*89b50*/  LDL.LU R43, [R1+0x45c] ;  /* 0x00045c00012b7983 */ /* 0x000f220000300800 */
[----:B--2---:R-:W-:-:S03]  /*89b60*/  IMAD.MOV.U32 R36, RZ, RZ, R50 ;  /* 0x000000ffff247224 */ /* 0x004fc600078e0032 */
[----:B------:R-:W2:Y:S01]  /*89b70*/  LDL.LU R50, [R1+0x4f6c] ;  /* 0x004f6c0001327983 */ /* 0x000ea20000300800 */
[----:B------:R-:W-:-:S03]  /*89b80*/  IMAD.MOV.U32 R37, RZ, RZ, R51 ;  /* 0x000000ffff257224 */ /* 0x000fc600078e0033 */
[----:B------:R-:W2:Y:S04]  /*89b90*/  LDL.LU R51, [R1+0x4f68] ;  /* 0x004f680001337983 */ /* 0x000ea80000300800 */
        /* <DEDUP_REMOVED lines=8> */
[----:B---3--:R-:W3:Y:S04]  /*89c20*/  LDL.LU R56, [R1+0x540] ;  /* 0x0005400001387983 */ /* 0x008ee80000300800 */
        /* <DEDUP_REMOVED lines=28> */
[----:B------:R-:W3:Y:S04]  /*89df0*/  LDL.LU.64 R52, [R1+0x4f58] ;  /* 0x004f580001347983 */ /* 0x000ee80000300a00 */
[----:B------:R0:W-:Y:S04]  /*89e00*/  STL.64 [R1+0x4e58], R50 ;  /* 0x004e583201007387 */ /* 0x0001e80000100a00 */
[----:B0-----:R-:W2:Y:S04]  /*89e10*/  LDL.LU R50, [R1] ;  /* 0x0000000001327983 */ /* 0x001ea80000300800 */
[----:B------:R-:W2:Y:S04]  /*89e20*/  LDL.LU R51, [R1+0x4] ;  /* 0x0000040001337983 */ /* 0x000ea80000300800 */
[----:B------:R0:W-:Y:S04]  /*89e30*/  STL.64 [R1+0x4e50], R48 ;  /* 0x004e503001007387 */ /* 0x0001e80000100a00 */
[----:B0-----:R-:W2:Y:S01]  /*89e40*/  LDL R48, [R1+0x20] ;  /* 0x0000200001307983 */ /* 0x001ea20000100800 */
[----:B----4-:R-:W-:-:S03]  /*89e50*/  IMAD.MOV.U32 R49, RZ, RZ, R0 ;  /* 0x000000ffff317224 */ /* 0x010fc600078e0000 */
[----:B------:R-:W4:Y:S01]  /*89e60*/  LDL.LU R0, [R1+0x4f50] ;  /* 0x004f500001007983 */ /* 0x000f220000300800 */
[----:B---3--:R-:W-:-:S15]  /*89e70*/  HMMA.16816.F32 R56, R32, R52, R56 ;  /* 0x000000342038723c */ /* 0x008fde0000001838 */
[----:B------:R-:W-:-:S08]  /*89e80*/  NOP ;  /* 0x0000000000007918 */ /* 0x000fd00000000000 */
[----:B------:R-:W-:Y:S04]  /*89e90*/  STL.64 [R1+0x620], R56 ;  /* 0x0006203801007387 */ /* 0x000fe80000100a00 */
[----:B------:R0:W-:Y:S04]  /*89ea0*/  STL.64 [R1+0x628], R58 ;  /* 0x0006283a01007387 */ /* 0x0001e80000100a00 */
[----:B0-----:R-:W3:Y:S04]  /*89eb0*/  LDL.LU.64 R58, [R1+0x4f48] ;  /* 0x004f4800013a7983 */ /* 0x001ee80000300a00 */
[----:B------:R-:W4:Y:S01]  /*89ec0*/  LDL.LU.64 R56, [R1+0x4f40] ;  /* 0x004f400001387983 */ /* 0x000f220000300a00 */
[----:B--2---:R-:W-:Y:S01]  /*89ed0*/  HMMA.16816.F32 R32, R32, R48, R20 ;  /* 0x000000302020723c */ /* 0x004fe20000001814 */
[----:B------:R-:W-:-:S02]  /*89ee0*/  F2FP.F16.E4M3.UNPACK_B R4, R4 ;  /* 0x00000004ff04723e */ /* 0x000fc400020006ff */
[----:B------:R-:W-:Y:S02]  /*89ef0*/  F2FP.F16.E4M3.UNPACK_B R5, R5 ;  /* 0x00000005ff05723e */ /* 0x000fe400020006ff */
[----:B------:R-:W-:Y:S02]  /*89f00*/  F2FP.F16.E4M3.UNPACK_B R6, R6 ;  /* 0x00000006ff06723e */ /* 0x000fe400020006ff */
[----:B------:R-:W-:Y:S01]  /*89f10*/  F2FP.F16.E4M3.UNPACK_B R7, R7 ;  /* 0x00000007ff07723e */ /* 0x000fe200020006ff */
[----:B------:R-:W2:Y:S04]  /*89f20*/  LDL.LU.64 R22, [R1+0x4f38] ;  /* 0x004f380001167983 */ /* 0x000ea80000300a00 */
[----:B------:R-:W2:Y:S02]  /*89f30*/  LDL.LU.64 R20, [R1+0x4f30] ;  /* 0x004f300001147983 */ /* 0x000ea40000300a00 */
[C---:B------:R-:W-:Y:S06]  /*89f40*/  HMMA.16816.F32 R44, R4.reuse, R36, R44 ;  /* 0x00000024042c723c */ /* 0x040fec000000182c */
[C---:B------:R-:W-:Y:S03]  /*89f50*/  HMMA.16816.F32 R36, R4.reuse, R38, R40 ;  /* 0x000000260424723c */ /* 0x040fe60000001828 */
        /* <DEDUP_REMOVED lines=16> */
[C---:B----4-:R-:W-:Y:S06]  /*8a060*/  HMMA.16816.F32 R12, R4.reuse, R56, R12 ;  /* 0x00000038040c723c */ /* 0x050fec000000180c */
[----:B---3--:R-:W-:-:S15]  /*8a070*/  HMMA.16816.F32 R56, R4, R58, R8 ;  /* 0x0000003a0438723c */ /* 0x008fde0000001808 */
        /* <DEDUP_REMOVED lines=9> */
[----:B0-----:R-:W3:Y:S04]  /*8a110*/  LDL.LU.64 R58, [R1+0x4ed8] ;  /* 0x004ed800013a7983 */ /* 0x001ee80000300a00 */
[----:B------:R-:W4:Y:S01]  /*8a120*/  LDL.LU.64 R56, [R1+0x4ed0] ;  /* 0x004ed00001387983 */ /* 0x000f220000300a00 */
[C---:B--2---:R-:W-:Y:S06]  /*8a130*/  HMMA.16816.F32 R32, R4.reuse, R50, R32 ;  /* 0x000000320420723c */ /* 0x044fec0000001820 */
[----:B------:R-:W-:-:S15]  /*8a140*/  HMMA.16816.F32 R44, R4, R60, R44 ;  /* 0x0000003c042c723c */ /* 0x000fde000000182c */
[----:B------:R-:W-:-:S02]  /*8a150*/  NOP ;  /* 0x0000000000007918 */ /* 0x000fc40000000000 */
[----:B------:R-:W-:Y:S04]  /*8a160*/  STL.64 [R1+0x5b0], R32 ;  /* 0x0005b02001007387 */ /* 0x000fe80000100a00 */
[----:B------:R4:W-:Y:S04]  /*8a170*/  STL.64 [R1+0x5b8], R34 ;  /* 0x0005b82201007387 */ /* 0x0009e80000100a00 */
[----:B------:R-:W-:Y:S04]  /*8a180*/  STL.64 [R1+0x5a0], R44 ;  /* 0x0005a02c01007387 */ /* 0x000fe80000100a00 */
[----:B------:R-:W-:Y:S01]  /*8a190*/  STL.64 [R1+0x5a8], R46 ;  /* 0x0005a82e01007387 */ /* 0x000fe20000100a00 */
[C---:B---3--:R-:W-:Y:S06]  /*8a1a0*/  HMMA.16816.F32 R40, R4.reuse, R58, R40 ;  /* 0x0000003a0428723c */ /* 0x048fec0000001828 */
[----:B----4-:R-:W-:Y:S01]  /*8a1b0*/  HMMA.16816.F32 R32, R4, R56, R36 ;  /* 0x000000380420723c */ /* 0x010fe20000001824 */
[----:B------:R-:W2:-:S15]  /*8a1c0*/  LDL.LU R56, [R1+0x60] ;  /* 0x0000600001387983 */ /* 0x000e9e0000300800 */
[----:B------:R-:W-:-:S01]  /*8a1d0*/  NOP ;  /* 0x0000000000007918 */ /* 0x000fc20000000000 */
[----:B------:R-:W-:Y:S04]  /*8a1e0*/  STL.64 [R1+0x590], R40 ;  /* 0x0005902801007387 */ /* 0x000fe80000100a00 */
[----:B------:R-:W-:Y:S04]  /*8a1f0*/  STL.64 [R1+0x598], R42 ;  /* 0x0005982a01007387 */ /* 0x000fe80000100a00 */
[----:B------:R-:W-:Y:S04]  /*8a200*/  STL.64 [R1+0x580], R32 ;  /* 0x0005802001007387 */ /* 0x000fe80000100a00 */
[----:B------:R0:W-:Y:S04]  /*8a210*/  STL.64 [R1+0x588], R34 ;  /* 0x0005882201007387 */ /* 0x0001e80000100a00 */
[----:B------:R-:W2:Y:S04]  /*8a220*/  LDL.LU R57, [R1+0x64] ;  /* 0x0000640001397983 */ /* 0x000ea80000300800 */
[----:B------:R-:W3:Y:S01]  /*8a230*/  LDL.LU R58, [R1+0x68] ;  /* 0x00006800013a7983 */ /* 0x000ee20000300800 */
[----:B------:R-:W-:-:S03]  /*8a240*/  IMAD.MOV.U32 R59, RZ, RZ, R0 ;  /* 0x000000ffff3b7224 */ /* 0x000fc600078e0000 */
[----:B------:R-:W4:Y:S01]  /*8a250*/  LDL.LU R0, [R1+0x4ecc] ;  /* 0x004ecc0001007983 */ /* 0x000f220000300800 */
[C---:B------:R-:W-:Y:S06]  /*8a260*/  HMMA.16816.F32 R28, R4.reuse, R54, R28 ;  /* 0x00000036041c723c */ /* 0x040fec000000181c */
[C---:B------:R-:W-:Y:S06]  /*8a270*/  HMMA.16816.F32 R24, R4.reuse, R2, R24 ;  /* 0x000000020418723c */ /* 0x040fec0000001818 */
[C---:B------:R-:W-:Y:S06]  /*8a280*/  HMMA.16816.F32 R20, R4.reuse, R8, R20 ;  /* 0x000000080414723c */ /* 0x040fec0000001814 */
[----:B------:R-:W-:Y:S01]  /*8a290*/  HMMA.16816.F32 R8, R4, R10, R16 ;  /* 0x0000000a0408723c */ /* 0x000fe20000001810 */
[----:B---3--:R-:W-:Y:S04]  /*8a2a0*/  STL.64 [R1+0x4e80], R58 ;  /* 0x004e803a01007387 */ /* 0x008fe80000100a00 */
[----:B--2---:R-:W-:Y:S04]  /*8a2b0*/  STL.64 [R1+0x4e78], R56 ;  /* 0x004e783801007387 */ /* 0x004fe80000100a00 */
[----:B0-----:R-:W2:Y:S04]  /*8a2c0*/  LDL.LU R34, [R1+0x41c0] ;  /* 0x0041c00001227983 */ /* 0x001ea80000300800 */
[----:B------:R-:W2:Y:S04]  /*8a2d0*/  LDL.LU R35, [R1+0x41bc] ;  /* 0x0041bc0001237983 */ /* 0x000ea80000300800 */
        /* <DEDUP_REMOVED lines=53> */
[----:B------:R-:W-:-:S03]  /*8a630*/  IMAD.MOV.U32 R11, RZ, RZ, R0 ;  /* 0x000000ffff0b7224 */ /* 0x000fc600078e0000 */
[----:B------:R-:W4:Y:S04]  /*8a640*/  LDL.LU R0, [R1+0x4ec8] ;  /* 0x004ec80001007983 */ /* 0x000f280000300800 */
        /* <DEDUP_REMOVED lines=11> */
[----:B------:R-:W2:Y:S04]  /*8a700*/  LDL.LU.64 R16, [R1+0x4eb0] ;  /* 0x004eb00001107983 */ /* 0x000ea80000300a00 */
[----:B------:R0:W-:Y:S04]  /*8a710*/  STL.64 [R1+0x520], R12 ;  /* 0x0005200c01007387 */ /* 0x0001e80000100a00 */
[----:B------:R1:W-:Y:S04]  /*8a720*/  STL.64 [R1+0x528], R14 ;  /* 0x0005280e01007387 */ /* 0x0003e80000100a00 */
[----:B0-----:R-:W3:Y:S04]  /*8a730*/  LDL.LU R12, [R1+0xd0] ;  /* 0x0000d000010c7983 */ /* 0x001ee80000300800 */
[----:B------:R-:W3:Y:S04]  /*8a740*/  LDL.LU R13, [R1+0xd4] ;  /* 0x0000d400010d7983 */ /* 0x000ee80000300800 */
[----:B-1----:R-:W3:Y:S01]  /*8a750*/  LDL.LU R14, [R1+0xd8] ;  /* 0x0000d800010e7983 */ /* 0x002ee20000300800 */
[----:B----4-:R-:W-:-:S03]  /*8a760*/  IMAD.MOV.U32 R15, RZ, RZ, R0 ;  /* 0x000000ffff0f7224 */ /* 0x010fc600078e0000 */
        /* <DEDUP_REMOVED lines=22> */
[----:B------:R-:W2:Y:S04]  /*8a8d0*/  LDL.LU.64 R56, [R1+0x4e78] ;  /* 0x004e780001387983 */ /* 0x000ea80000300a00 */
        /* <DEDUP_REMOVED lines=17> */
[----:B------:R-:W3:Y:S04]  /*8a9f0*/  LDL.LU.64 R28, [R1+0x4e40] ;  /* 0x004e4000011c7983 */ /* 0x000ee80000300a00 */
[----:B------:R0:W-:Y:S04]  /*8aa00*/  STL.64 [R1+0x4b0], R24 ;  /* 0x0004b01801007387 */ /* 0x0001e80000100a00 */
[----:B------:R1:W-:Y:S04]  /*8aa10*/  STL.64 [R1+0x4b8], R26 ;  /* 0x0004b81a01007387 */ /* 0x0003e80000100a00 */
[----:B0-----:R-:W2:Y:S04]  /*8aa20*/  LDL.LU R24, [R1+0x140] ;  /* 0x0001400001187983 */ /* 0x001ea80000300800 */
[----:B------:R-:W2:Y:S04]  /*8aa30*/  LDL.LU R25, [R1+0x144] ;  /* 0x0001440001197983 */ /* 0x000ea80000300800 */
[----:B-1----:R-:W2:Y:S01]  /*8aa40*/  LDL.LU R26, [R1+0x148] ;  /* 0x00014800011a7983 */ /* 0x002ea20000300800 */
[----:B----4-:R-:W-:-:S03]  /*8aa50*/  IMAD.MOV.U32 R27, RZ, RZ, R0 ;  /* 0x000000ffff1b7224 */ /* 0x010fc600078e0000 */
        /* <DEDUP_REMOVED lines=8> */
[----:B------:R-:W2:Y:S04]  /*8aae0*/  LDL.LU.64 R38, [R1+0x4e20] ;  /* 0x004e200001267983 */ /* 0x000ea80000300a00 */
[----:B------:R-:W4:Y:S04]  /*8aaf0*/  LDL.LU.64 R36, [R1+0x4e18] ;  /* 0x004e180001247983 */ /* 0x000f280000300a00 */
[----:B------:R0:W-:Y:S04]  /*8ab00*/  STL.64 [R1+0x490], R28 ;  /* 0x0004901c01007387 */ /* 0x0001e80000100a00 */
[----:B------:R1:W-:Y:S04]  /*8ab10*/  STL.64 [R1+0x498], R30 ;  /* 0x0004981e01007387 */ /* 0x0003e80000100a00 */
[----:B0-----:R-:W2:Y:S04]  /*8ab20*/  LDL.LU R28, [R1+0x170] ;  /* 0x00017000011c7983 */ /* 0x001ea80000300800 */
[----:B------:R-:W2:Y:S04]  /*8ab30*/  LDL.LU R29, [R1+0x174] ;  /* 0x00017400011d7983 */ /* 0x000ea80000300800 */
[----:B-1----:R-:W2:Y:S01]  /*8ab40*/  LDL.LU R30, [R1+0x178] ;  /* 0x00017800011e7983 */ /* 0x002ea20000300800 */
[----:B----4-:R-:W-:-:S15]  /*8ab50*/  HMMA.16816.F32 R40, R4, R36, R40 ;  /* 0x000000240428723c */ /* 0x010fde0000001828 */
[----:B------:R-:W-:-:S08]  /*8ab60*/  NOP ;  /* 0x0000000000007918 */ /* 0x000fd00000000000 */
[----:B------:R-:W-:Y:S04]  /*8ab70*/  STL.64 [R1+0x480], R40 ;  /* 0x0004802801007387 */ /* 0x000fe80000100a00 */
[----:B------:R0:W-:Y:S04]  /*8ab80*/  STL.64 [R1+0x488], R42 ;  /* 0x0004882a01007387 */ /* 0x0001e80000100a00 */
[----:B0-----:R-:W4:Y:S04]  /*8ab90*/  LDL.LU.64 R42, [R1+0x4e10] ;  /* 0x004e1000012a7983 */ /* 0x001f280000300a00 */
[----:B------:R-:W4:Y:S01]  /*8aba0*/  LDL.LU.64 R40, [R1+0x4e08] ;  /* 0x004e080001287983 */ /* 0x000f220000300a00 */
[----:B------:R-:W-:-:S07]  /*8abb0*/  IMAD.MOV.U32 R31, RZ, RZ, R0 ;  /* 0x000000ffff1f7224 */ /* 0x000fce00078e0000 */
[C---:B--2---:R-:W-:Y:S06]  /*8abc0*/  HMMA.16816.F32 R28, R4.reuse, R38, R28 ;  /* 0x00000026041c723c */ /* 0x044fec000000181c */
[C---:B------:R-:W-:Y:S06]  /*8abd0*/  HMMA.16816.F32 R12, R4.reuse, R46, R12 ;  /* 0x0000002e040c723c */ /* 0x040fec000000180c */
[----:B---3--:R-:W-:-:S12]  /*8abe0*/  HMMA.16816.F32 R16, R4, R44, R16 ;  /* 0x0000002c0410723c */ /* 0x008fd80000001810 */
[----:B------:R-:W-:Y:S01]  /*8abf0*/  IMAD.MOV.U32 R0, RZ, RZ, R31 ;  /* 0x000000ffff007224 */ /* 0x000fe200078e001f */
[----:B------:R-:W-:Y:S04]  /*8ac00*/  STL.64 [R1+0x470], R28 ;  /* 0x0004701c01007387 */ /* 0x000fe80000100a00 */
[----:B------:R-:W-:Y:S04]  /*8ac10*/  STL [R1+0x478], R30 ;  /* 0x0004781e01007387 */ /* 0x000fe80000100800 */
[----:B------:R0:W-:Y:S01]  /*8ac20*/  STL [R1+0x4ad8], R0 ;  /* 0x004ad80001007387 */ /* 0x0001e20000100800 */
[----:B------:R-:W-:Y:S01]  /*8ac30*/  IMAD R32, R35, 0x100, R34 ;  /* 0x0000010023207824 */ /* 0x000fe200078e0222 */
[C---:B----4-:R-:W-:Y:S06]  /*8ac40*/  HMMA.16816.F32 R20, R4.reuse, R42, R20 ;  /* 0x0000002a0414723c */ /* 0x050fec0000001814 */
[----:B------:R-:W-:-:S15]  /*8ac50*/  HMMA.16816.F32 R24, R4, R40, R24 ;  /* 0x000000280418723c */ /* 0x000fde0000001818 */
[----:B------:R-:W-:-:S02]  /*8ac60*/  NOP ;  /* 0x0000000000007918 */ /* 0x000fc40000000000 */
[----:B------:R-:W-:Y:S01]  /*8ac70*/  STL.64 [R1+0x450], R20 ;  /* 0x0004501401007387 */ /* 0x000fe20000100a00 */
[----:B0-----:R-:W-:-:S05]  /*8ac80*/  IMAD.MOV.U32 R0, RZ, RZ, R23 ;  /* 0x000000ffff007224 */ /* 0x001fca00078e0017 */
[----:B------:R-:W-:Y:S04]  /*8ac90*/  STL.64 [R1+0x460], R24 ;  /* 0x0004601801007387 */ /* 0x000fe80000100a00 */
[----:B------:R-:W-:Y:S04]  /*8aca0*/  STL.64 [R1+0x468], R26 ;  /* 0x0004681a01007387 */ /* 0x000fe80000100a00 */
[----:B------:R-:W-:Y:S04]  /*8acb0*/  STL [R1+0x458], R22 ;  /* 0x0004581601007387 */ /* 0x000fe80000100800 */
[----:B------:R0:W-:Y:S04]  /*8acc0*/  STL [R1+0x4b18], R0 ;  /* 0x004b180001007387 */ /* 0x0001e80000100800 */
[----:B------:R-:W-:Y:S04]  /*8acd0*/  STL.64 [R1+0x430], R12 ;  /* 0x0004300c01007387 */ /* 0x000fe80000100a00 */
[----:B------:R-:W-:Y:S04]  /*8ace0*/  STL.64 [R1+0x440], R16 ;  /* 0x0004401001007387 */ /* 0x000fe80000100a00 */
[----:B------:R-:W-:Y:S04]  /*8acf0*/  STL.64 [R1+0x448], R18 ;  /* 0x0004481201007387 */ /* 0x000fe80000100a00 */
[----:B------:R1:W-:Y:S01]  /*8ad00*/  STL [R1+0x438], R14 ;  /* 0x0004380e01007387 */ /* 0x0003e20000100800 */
[----:B0-----:R-:W-:-:S02]  /*8ad10*/  IMAD.MOV.U32 R0, RZ, RZ, R15 ;  /* 0x000000ffff007224 */ /* 0x001fc400078e000f */
[C---:B-1----:R-:W-:Y:S06]  /*8ad20*/  HMMA.16816.F32 R12, R4.reuse, R48, R8 ;  /* 0x00000030040c723c */ /* 0x042fec0000001808 */
        /* <DEDUP_REMOVED lines=52> */
[----:B----4-:R-:W-:Y:S01]  /*8b070*/  HMMA.16816.F32 R36, R4, R52, R36 ;  /* 0x000000340424723c */ /* 0x010fe20000001824 */
[----:B---3--:R-:W-:-:S05]  /*8b080*/  IMAD R33, R33, 0x100, R41 ;  /* 0x0000010021217824 */ /* 0x008fca00078e0229 */
[----:B------:R-:W-:Y:S01]  /*8b090*/  HMMA.16816.F32 R4, R4, R24, R28 ;  /* 0x000000180404723c */ /* 0x000fe2000000181c */
[----:B------:R-:W-:Y:S02]  /*8b0a0*/  IMAD R34, R34, 0x100, R26 ;  /* 0x0000010022227824 */ /* 0x000fe400078e021a */
[----:B------:R-:W-:Y:S01]  /*8b0b0*/  IMAD R35, R35, 0x100, R27 ;  /* 0x0000010023237824 */ /* 0x000fe200078e021b */
[----:B------:R-:W-:Y:S02]  /*8b0c0*/  F2FP.F16.E4M3.UNPACK_B R33, R33 ;  /* 0x00000021ff21723e */ /* 0x000fe400020006ff */
[----:B------:R-:W-:Y:S02]  /*8b0d0*/  F2FP.F16.E4M3.UNPACK_B R18, R18.H1 ;  /* 0x00000012ff12723e */ /* 0x000fe400030006ff */
[----:B------:R-:W-:Y:S02]  /*8b0e0*/  F2FP.F16.E4M3.UNPACK_B R19, R19.H1 ;  /* 0x00000013ff13723e */ /* 0x000fe400030006ff */
[----:B------:R-:W-:-:S02]  /*8b0f0*/  F2FP.F16.E4M3.UNPACK_B R34, R34 ;  /* 0x00000022ff22723e */ /* 0x000fc400020006ff */
[----:B------:R-:W-:Y:S02]  /*8b100*/  F2FP.F16.E4M3.UNPACK_B R35, R35 ;  /* 0x00000023ff23723e */ /* 0x000fe400020006ff */
[----:B------:R-:W-:-:S03]  /*8b110*/  F2FP.F16.E4M3.UNPACK_B R2, R2.H1 ;  /* 0x00000002ff02723e */ /* 0x000fc600030006ff */
[----:B------:R-:W-:Y:S04]  /*8b120*/  STL.64 [R1+0x60], R36 ;  /* 0x0000602401007387 */ /* 0x000fe80000100a00 */
[----:B------:R-:W-:Y:S01]  /*8b130*/  STL.64 [R1+0x68], R38 ;  /* 0x0000682601007387 */ /* 0x000fe20000100a00 */
[----:B------:R-:W-:-:S03]  /*8b140*/  F2FP.F16.E4M3.UNPACK_B R3, R3.H1 ;  /* 0x00000003ff03723e */ /* 0x000fc600030006ff */
[----:B------:R-:W-:Y:S01]  /*8b150*/  STL [R1+0x28], R18 ;  /* 0x0000281201007387 */ /* 0x000fe20000100800 */
[C---:B------:R-:W-:Y:S06]  /*8b160*/  HMMA.16816.F32 R20, R32.reuse, R18, R20 ;  /* 0x000000122014723c */ /* 0x040fec0000001814 */
[----:B------:R-:W-:Y:S01]  /*8b170*/  HMMA.16816.F32 R12, R32, R2, R12 ;  /* 0x00000002200c723c */ /* 0x000fe2000000180c */
[----:B------:R0:W-:Y:S02]  /*8b180*/  STL.64 [R1+0x40], R4 ;  /* 0x0000400401007387 */ /* 0x0001e40000100a00 */
[----:B0-----:R-:W-:-:S02]  /*8b190*/  F2FP.F16.E4M3.UNPACK_B R4, R16.H1 ;  /* 0x00000010ff04723e */ /* 0x001fc400030006ff */
[----:B------:R-:W-:-:S07]  /*8b1a0*/  F2FP.F16.E4M3.UNPACK_B R5, R17.H1 ;  /* 0x00000011ff05723e */ /* 0x000fce00030006ff */
[----:B--2---:R-:W-:Y:S01]  /*8b1b0*/  HMMA.16816.F32 R8, R32, R4, R8 ;  /* 0x000000042008723c */ /* 0x004fe20000001808 */
[----:B------:R0:W-:Y:S04]  /*8b1c0*/  STL.64 [R1+0x48], R6 ;  /* 0x0000480601007387 */ /* 0x0001e80000100a00 */
[----:B------:R-:W-:Y:S04]  /*8b1d0*/  STL [R1+0x2c], R19 ;  /* 0x00002c1301007387 */ /* 0x000fe80000100800 */
[----:B------:R-:W-:Y:S04]  /*8b1e0*/  STL.64 [R1+0x50], R20 ;  /* 0x0000501401007387 */ /* 0x000fe80000100a00 */
[----:B------:R-:W-:Y:S04]  /*8b1f0*/  STL.64 [R1+0x58], R22 ;  /* 0x0000581601007387 */ /* 0x000fe80000100a00 */
[----:B------:R1:W-:Y:S01]  /*8b200*/  STL.64 [R1+0x18], R2 ;  /* 0x0000180201007387 */ /* 0x0003e20000100a00 */
[----:B------:R-:W-:-:S02]  /*8b210*/  IMAD.MOV.U32 R48, RZ, RZ, R2 ;  /* 0x000000ffff307224 */ /* 0x000fc400078e0002 */
[----:B0-----:R-:W-:Y:S02]  /*8b220*/  IMAD.MOV.U32 R6, RZ, RZ, R18 ;  /* 0x000000ffff067224 */ /* 0x001fe400078e0012 */
[----:B------:R-:W-:Y:S01]  /*8b230*/  IMAD.MOV.U32 R7, RZ, RZ, R3 ;  /* 0x000000ffff077224 */ /* 0x000fe200078e0003 */
[----:B-1----:R-:W-:Y:S02]  /*8b240*/  F2FP.F16.E4M3.UNPACK_B R2, R54.H1 ;  /* 0x00000036ff02723e */ /* 0x002fe400030006ff */
[----:B------:R-:W-:Y:S01]  /*8b250*/  F2FP.F16.E4M3.UNPACK_B R3, R55.H1 ;  /* 0x00000037ff03723e */ /* 0x000fe200030006ff */
[----:B------:R-:W-:Y:S04]  /*8b260*/  STL [R1+0x4dd8], R6 ;  /* 0x004dd80601007387 */ /* 0x000fe80000100800 */
[----:B------:R-:W-:Y:S04]  /*8b270*/  STL.64 [R1+0x70], R12 ;  /* 0x0000700c01007387 */ /* 0x000fe80000100a00 */
[----:B------:R-:W-:Y:S04]  /*8b280*/  STL.64 [R1+0x78], R14 ;  /* 0x0000780e01007387 */ /* 0x000fe80000100a00 */
[----:B------:R-:W-:Y:S04]  /*8b290*/  STL.64 [R1+0x10], R4 ;  /* 0x0000100401007387 */ /* 0x000fe80000100a00 */
[----:B------:R-:W-:Y:S04]  /*8b2a0*/  STL.64 [R1+0x80], R8 ;  /* 0x0000800801007387 */ /* 0x000fe80000100a00 */
[----:B------:R0:W-:Y:S02]  /*8b2b0*/  STL.64 [R1+0x88], R10 ;  /* 0x0000880a01007387 */ /* 0x0001e40000100a00 */
[----:B0-----:R-:W-:Y:S01]  /*8b2c0*/  HMMA.16816.F32 R8, R32, R2, R56 ;  /* 0x000000022008723c */ /* 0x001fe20000001838 */
[----:B------:R-:W-:-:S02]  /*8b2d0*/  IMAD.MOV.U32 R50, RZ, RZ, R4 ;  /* 0x000000ffff327224 */ /* 0x000fc400078e0004 */
[----:B------:R-:W-:Y:S01]  /*8b2e0*/  IMAD.MOV.U32 R49, RZ, RZ, R5 ;  /* 0x000000ffff317224 */ /* 0x000fe200078e0005 */
[----:B------:R-:W-:Y:S02]  /*8b2f0*/  F2FP.F16.E4M3.UNPACK_B R4, R60.H1 ;  /* 0x0000003cff04723e */ /* 0x000fe400030006ff */
[----:B------:R-:W-:Y:S01]  /*8b300*/  F2FP.F16.E4M3.UNPACK_B R5, R61.H1 ;  /* 0x0000003dff05723e */ /* 0x000fe200030006ff */
[----:B------:R0:W-:Y:S01]  /*8b310*/  STL.64 [R1+0x8], R2 ;  /* 0x0000080201007387 */ /* 0x0001e20000100a00 */
[----:B------:R-:W-:-:S15]  /*8b320*/  IMAD.MOV.U32 R0, RZ, RZ, R19 ;  /* 0x000000ffff007224 */ /* 0x000fde00078e0013 */
        /* <DEDUP_REMOVED lines=59> */
[----:B------:R-:W-:Y:S01]  /*8b6e0*/  F2FP.F16.E4M3.UNPACK_B R58, R58.H1 ;  /* 0x0000003aff3a723e */ /* 0x000fe200030006ff */
[----:B--2---:R-:W-:Y:S01]  /*8b6f0*/  HMMA.16816.F32 R48, R32, R4, R48 ;  /* 0x000000042030723c */ /* 0x004fe20000001830 */
[----:B------:R-:W-:-:S15]  /*8b700*/  F2FP.F16.E4M3.UNPACK_B R59, R59.H1 ;  /* 0x0000003bff3b723e */ /* 0x000fde00030006ff */
[----:B------:R-:W-:-:S07]  /*8b710*/  NOP ;  /* 0x0000000000007918 */ /* 0x000fce0000000000 */
        /* <DEDUP_REMOVED lines=15> */
[----:B0-----:R-:W-:Y:S02]  /*8b810*/  HMMA.16816.F32 R4, R32, R56, R36 ;  /* 0x000000382004723c */ /* 0x001fe40000001824 */
[----:B------:R-:W-:Y:S04]  /*8b820*/  STL.64 [R1+0x4da0], R58 ;  /* 0x004da03a01007387 */ /* 0x000fe80000100a00 */
[----:B------:R-:W-:Y:S01]  /*8b830*/  STL.64 [R1+0x4d98], R56 ;  /* 0x004d983801007387 */ /* 0x000fe20000100a00 */
[----:B------:R-:W-:-:S15]  /*8b840*/  F2FP.F16.E4M3.UNPACK_B R2, R2.H1 ;  /* 0x00000002ff02723e */ /* 0x000fde00030006ff */
[----:B------:R-:W-:-:S01]  /*8b850*/  NOP ;  /* 0x0000000000007918 */ /* 0x000fc20000000000 */
[----:B------:R-:W-:Y:S04]  /*8b860*/  STL.64 [R1+0xe0], R4 ;  /* 0x0000e00401007387 */ /* 0x000fe80000100a00 */
[----:B------:R0:W-:Y:S02]  /*8b870*/  STL.64 [R1+0xe8], R6 ;  /* 0x0000e80601007387 */ /* 0x0001e40000100a00 */
[----:B0-----:R-:W-:Y:S01]  /*8b880*/  HMMA.16816.F32 R4, R32, R54, R28 ;  /* 0x000000362004723c */ /* 0x001fe2000000181c */
[----:B------:R-:W-:-:S05]  /*8b890*/  F2FP.F16.E4M3.UNPACK_B R3, R3.H1 ;  /* 0x00000003ff03723e */ /* 0x000fca00030006ff */
[----:B------:R-:W-:Y:S04]  /*8b8a0*/  STL.64 [R1+0x4df8], R54 ;  /* 0x004df83601007387 */ /* 0x000fe80000100a00 */
[----:B------:R-:W-:-:S13]  /*8b8b0*/  STL.64 [R1+0x4df0], R52 ;  /* 0x004df03401007387 */ /* 0x000fda0000100a00 */
[----:B------:R-:W-:Y:S04]  /*8b8c0*/  STL.64 [R1+0xf0], R4 ;  /* 0x0000f00401007387 */ /* 0x000fe80000100a00 */
[----:B------:R0:W-:Y:S02]  /*8b8d0*/  STL.64 [R1+0xf8], R6 ;  /* 0x0000f80601007387 */ /* 0x0001e40000100a00 */
[----:B0-----:R-:W-:Y:S01]  /*8b8e0*/  HMMA.16816.F32 R4, R32, R2, R24 ;  /* 0x000000022004723c */ /* 0x001fe20000001818 */
[----:B------:R-:W-:Y:S02]  /*8b8f0*/  F2FP.F16.E4M3.UNPACK_B R8, R8.H1 ;  /* 0x00000008ff08723e */ /* 0x000fe400030006ff */
[----:B------:R-:W-:Y:S02]  /*8b900*/  F2FP.F16.E4M3.UNPACK_B R9, R9.H1 ;  /* 0x00000009ff09723e */ /* 0x000fe400030006ff */
[----:B------:R-:W-:-:S15]  /*8b910*/  F2FP.F16.E4M3.UNPACK_B R10, R10.H1 ;  /* 0x0000000aff0a723e */ /* 0x000fde00030006ff */
[----:B------:R-:W-:-:S03]  /*8b920*/  NOP ;  /* 0x0000000000007918 */ /* 0x000fc60000000000 */
[----:B------:R-:W-:Y:S04]  /*8b930*/  STL.64 [R1+0x100], R4 ;  /* 0x0001000401007387 */ /* 0x000fe80000100a00 */
[----:B------:R0:W-:Y:S02]  /*8b940*/  STL.64 [R1+0x108], R6 ;  /* 0x0001080601007387 */ /* 0x0001e40000100a00 */
[----:B0-----:R-:W-:Y:S01]  /*8b950*/  HMMA.16816.F32 R4, R32, R8, R20 ;  /* 0x000000082004723c */ /* 0x001fe20000001814 */
[----:B------:R-:W-:-:S15]  /*8b960*/  F2FP.F16.E4M3.UNPACK_B R11, R11.H1 ;  /* 0x0000000bff0b723e */ /* 0x000fde00030006ff */
[----:B------:R-:W-:-:S07]  /*8b970*/  NOP ;  /* 0x0000000000007918 */ /* 0x000fce0000000000 */
        /* <DEDUP_REMOVED lines=57> */
[----:B------:R-:W-:Y:S02]  /*8bd10*/  F2FP.F16.E4M3.UNPACK_B R13, R13.H1 ;  /* 0x0000000dff0d723e */ /* 0x000fe400030006ff */
[----:B---3--:R-:W-:Y:S02]  /*8bd20*/  F2FP.F16.E4M3.UNPACK_B R14, R14.H1 ;  /* 0x0000000eff0e723e */ /* 0x008fe400030006ff */
[----:B----4-:R-:W-:-:S03]  /*8bd30*/  F2FP.F16.E4M3.UNPACK_B R15, R15.H1 ;  /* 0x0000000fff0f723e */ /* 0x010fc600030006ff */
[----:B--2---:R-:W-:Y:S01]  /*8bd40*/  HMMA.16816.F32 R4, R32, R12, R4 ;  /* 0x0000000c2004723c */ /* 0x004fe20000001804 */
[----:B------:R-:W-:Y:S02]  /*8bd50*/  F2FP.F16.E4M3.UNPACK_B R16, R16.H1 ;  /* 0x00000010ff10723e */ /* 0x000fe400030006ff */
[----:B------:R-:W-:-:S15]  /*8bd60*/  F2FP.F16.E4M3.UNPACK_B R17, R17.H1 ;  /* 0x00000011ff11723e */ /* 0x000fde00030006ff */
[----:B------:R-:W-:-:S05]  /*8bd70*/  NOP ;  /* 0x0000000000007918 */ /* 0x000fca0000000000 */
[----:B------:R-:W-:Y:S01]  /*8bd80*/  STL.64 [R1+0x140], R4 ;  /* 0x0001400401007387 */ /* 0x000fe20000100a00 */
[C---:B------:R-:W-:Y:S03]  /*8bd90*/  HMMA.16816.F32 R8, R32.reuse, R14, R8 ;  /* 0x0000000e2008723c */ /* 0x040fe60000001808 */
[----:B------:R0:W-:Y:S04]  /*8bda0*/  STL.64 [R1+0x148], R6 ;  /* 0x0001480601007387 */ /* 0x0001e80000100a00 */
[----:B0-----:R-:W2:Y:S04]  /*8bdb0*/  LDL.LU.64 R6, [R1+0x4e00] ;  /* 0x004e000001067983 */ /* 0x001ea80000300a00 */
[----:B------:R-:W-:Y:S04]  /*8bdc0*/  STL.64 [R1+0x4d40], R14 ;  /* 0x004d400e01007387 */ /* 0x000fe80000100a00 */
[----:B------:R-:W-:Y:S08]  /*8bdd0*/  STL.64 [R1+0x4d38], R12 ;  /* 0x004d380c01007387 */ /* 0x000ff00000100a00 */
[----:B------:R-:W-:Y:S04]  /*8bde0*/  STL.64 [R1+0x150], R8 ;  /* 0x0001500801007387 */ /* 0x000fe80000100a00 */
[----:B------:R0:W-:Y:S02]  /*8bdf0*/  STL.64 [R1+0x158], R10 ;  /* 0x0001580a01007387 */ /* 0x0001e40000100a00 */
[----:B0-----:R-:W-:Y:S01]  /*8be00*/  HMMA.16816.F32 R8, R32, R16, R52 ;  /* 0x000000102008723c */ /* 0x001fe20000001834 */
[----:B------:R-:W-:-:S02]  /*8be10*/  F2FP.F16.E4M3.UNPACK_B R18, R18.H1 ;  /* 0x00000012ff12723e */ /* 0x000fc400030006ff */
[----:B------:R-:W-:Y:S02]  /*8be20*/  F2FP.F16.E4M3.UNPACK_B R19, R19.H1 ;  /* 0x00000013ff13723e */ /* 0x000fe400030006ff */
[----:B------:R-:W-:-:S15]  /*8be30*/  F2FP.F16.E4M3.UNPACK_B R20, R20.H1 ;  /* 0x00000014ff14723e */ /* 0x000fde00030006ff */
[----:B------:R-:W-:-:S03]  /*8be40*/  NOP ;  /* 0x0000000000007918 */ /* 0x000fc60000000000 */
        /* <DEDUP_REMOVED lines=80> */
[----:B------:R-:W-:Y:S02]  /*8c350*/  F2FP.F16.E4M3.UNPACK_B R29, R29.H1 ;  /* 0x0000001dff1d723e */ /* 0x000fe400030006ff */
[----:B----4-:R-:W-:Y:S02]  /*8c360*/  F2FP.F16.E4M3.UNPACK_B R30, R30.H1 ;  /* 0x0000001eff1e723e */ /* 0x010fe400030006ff */
[----:B--2---:R-:W-:-:S03]  /*8c370*/  F2FP.F16.E4M3.UNPACK_B R31, R31.H1 ;  /* 0x0000001fff1f723e */ /* 0x004fc600030006ff */
[C---:B---3--:R-:W-:Y:S01]  /*8c380*/  HMMA.16816.F32 R52, R32.reuse, R28, R52 ;  /* 0x0000001c2034723c */ /* 0x048fe20000001834 */
[----:B------:R-:W-:Y:S02]  /*8c390*/  F2FP.F16.E4M3.UNPACK_B R36, R36.H1 ;  /* 0x00000024ff24723e */ /* 0x000fe400030006ff */
[----:B------:R-:W-:Y:S02]  /*8c3a0*/  F2FP.F16.E4M3.UNPACK_B R37, R37.H1 ;  /* 0x00000025ff25723e */ /* 0x000fe400030006ff */
[----:B------:R-:W-:Y:S01]  /*8c3b0*/  F2FP.F16.E4M3.UNPACK_B R38, R38.H1 ;  /* 0x00000026ff26723e */ /* 0x000fe200030006ff */
[----:B------:R-:W-:Y:S01]  /*8c3c0*/  HMMA.16816.F32 R48, R32, R30, R48 ;  /* 0x0000001e2030723c */ /* 0x000fe20000001830 */
[----:B------:R-:W-:Y:S02]  /*8c3d0*/  F2FP.F16.E4M3.UNPACK_B R39, R39.H1 ;  /* 0x00000027ff27723e */ /* 0x000fe400030006ff */
[----:B------:R-:W-:Y:S02]  /*8c3e0*/  F2FP.F16.E4M3.UNPACK_B R40, R40.H1 ;  /* 0x00000028ff28723e */ /* 0x000fe400030006ff */
[----:B------:R-:W-:-:S02]  /*8c3f0*/  F2FP.F16.E4M3.UNPACK_B R41, R41.H1 ;  /* 0x00000029ff29723e */ /* 0x000fc400030006ff */
[----:B------:R-:W-:Y:S02]  /*8c400*/  F2FP.F16.E4M3.UNPACK_B R42, R42.H1 ;  /* 0x0000002aff2a723e */ /* 0x000fe400030006ff */
[----:B------:R-:W-:Y:S02]  /*8c410*/  F2FP.F16.E4M3.UNPACK_B R43, R43.H1 ;  /* 0x0000002bff2b723e */ /* 0x000fe400030006ff */
[----:B------:R-:W-:Y:S02]  /*8c420*/  F2FP.F16.E4M3.UNPACK_B R44, R44.H1 ;  /* 0x0000002cff2c723e */ /* 0x000fe400030006ff */
[----:B------:R-:W-:Y:S01]  /*8c430*/  F2FP.F16.E4M3.UNPACK_B R45, R45.H1 ;  /* 0x0000002dff2d723e */ /* 0x000fe200030006ff */
[C---:B------:R-:W-:Y:S06]  /*8c440*/  HMMA.16816.F32 R20, R32.reuse, R38, R20 ;  /* 0x000000262014723c */ /* 0x040fec0000001814 */
[C---:B------:R-:W-:Y:S06]  /*8c450*/  HMMA.16816.F32 R16, R32.reuse, R40, R16 ;  /* 0x000000282010723c */ /* 0x040fec0000001810 */
[C---:B------:R-:W-:Y:S06]  /*8c460*/  HMMA.16816.F32 R12, R32.reuse, R42, R12 ;  /* 0x0000002a200c723c */ /* 0x040fec000000180c */
[C---:B------:R-:W-:Y:S01]  /*8c470*/  HMMA.16816.F32 R8, R32.reuse, R44, R8 ;  /* 0x0000002c2008723c */ /* 0x040fe20000001808 */
[----:B------:R-:W-:Y:S04]  /*8c480*/  STL.64 [R1+0x1c0], R52 ;  /* 0x0001c03401007387 */ /* 0x000fe80000100a00 */
[----:B------:R0:W-:Y:S04]  /*8c490*/  STL.64 [R1+0x1c8], R54 ;  /* 0x0001c83601007387 */ /* 0x0001e80000100a00 */
[----:B0-----:R-:W2:Y:S04]  /*8c4a0*/  LDL.LU.64 R54, [R1+0x4df8] ;  /* 0x004df80001367983 */ /* 0x001ea80000300a00 */
[----:B------:R-:W3:Y:S01]  /*8c4b0*/  LDL.LU.64 R52, [R1+0x4df0] ;  /* 0x004df00001347983 */ /* 0x000ee20000300a00 */
[----:B------:R-:W-:Y:S03]  /*8c4c0*/  HMMA.16816.F32 R24, R32, R36, R24 ;  /* 0x000000242018723c */ /* 0x000fe60000001818 */
[----:B------:R-:W-:Y:S04]  /*8c4d0*/  STL.64 [R1+0x1d0], R48 ;  /* 0x0001d03001007387 */ /* 0x000fe80000100a00 */
[----:B------:R0:W-:Y:S04]  /*8c4e0*/  STL.64 [R1+0x1d8], R50 ;  /* 0x0001d83201007387 */ /* 0x0001e80000100a00 */
[----:B0-----:R-:W4:Y:S04]  /*8c4f0*/  LDL.LU.64 R50, [R1+0x4de8] ;  /* 0x004de80001327983 */ /* 0x001f280000300a00 */
[----:B------:R-:W2:Y:S04]  /*8c500*/  LDL.LU.64 R48, [R1+0x4de0] ;  /* 0x004de00001307983 */ /* 0x000ea80000300a00 */
        /* <DEDUP_REMOVED lines=83> */
[----:B------:R-:W3:Y:S01]  /*8ca40*/  LDL.LU R58, [R1+0x428] ;  /* 0x00042800013a7983 */ /* 0x000ee20000300800 */
[----:B----4-:R-:W-:Y:S01]  /*8ca50*/  HMMA.16816.F32 R20, R32, R46, R20 ;  /* 0x0000002e2014723c */ /* 0x010fe20000001814 */
[----:B--2---:R-:W-:Y:S02]  /*8ca60*/  F2FP.F16.E4M3.UNPACK_B R48, R48.H1 ;  /* 0x00000030ff30723e */ /* 0x004fe400030006ff */
[----:B---3--:R-:W-:Y:S02]  /*8ca70*/  F2FP.F16.E4M3.UNPACK_B R49, R49.H1 ;  /* 0x00000031ff31723e */ /* 0x008fe400030006ff */
[----:B------:R-:W-:-:S02]  /*8ca80*/  F2FP.F16.E4M3.UNPACK_B R50, R50.H1 ;  /* 0x00000032ff32723e */ /* 0x000fc400030006ff */
[----:B------:R-:W-:-:S03]  /*8ca90*/  F2FP.F16.E4M3.UNPACK_B R51, R51.H1 ;  /* 0x00000033ff33723e */ /* 0x000fc600030006ff */
[C---:B------:R-:W-:Y:S06]  /*8caa0*/  HMMA.16816.F32 R12, R32.reuse, R48, R12 ;  /* 0x00000030200c723c */ /* 0x040fec000000180c */
[----:B------:R-:W-:Y:S01]  /*8cab0*/  HMMA.16816.F32 R16, R32, R50, R16 ;  /* 0x000000322010723c */ /* 0x000fe20000001810 */
[----:B------:R-:W-:Y:S02]  /*8cac0*/  IMAD R6, R6, 0x100, R59 ;  /* 0x0000010006067824 */ /* 0x000fe400078e023b */
[----:B------:R-:W2:Y:S04]  /*8cad0*/  LDL.LU R59, [R1+0x42c] ;  /* 0x00042c00013b7983 */ /* 0x000ea80000300800 */
[----:B------:R-:W-:Y:S04]  /*8cae0*/  STL.64 [R1+0x230], R20 ;  /* 0x0002301401007387 */ /* 0x000fe80000100a00 */
[----:B------:R0:W-:Y:S01]  /*8caf0*/  STL.64 [R1+0x238], R22 ;  /* 0x0002381601007387 */ /* 0x0001e20000100a00 */
[----:B------:R-:W-:-:S03]  /*8cb00*/  IMAD R7, R7, 0x100, R40 ;  /* 0x0000010007077824 */ /* 0x000fc600078e0228 */
[----:B0-----:R-:W3:Y:S04]  /*8cb10*/  LDL.LU.64 R22, [R1+0x4dd0] ;  /* 0x004dd00001167983 */ /* 0x001ee80000300a00 */
[----:B------:R-:W3:Y:S04]  /*8cb20*/  LDL.LU.64 R20, [R1+0x4dc8] ;  /* 0x004dc80001147983 */ /* 0x000ee80000300a00 */
[----:B------:R-:W-:Y:S04]  /*8cb30*/  STL.64 [R1+0x4ce0], R46 ;  /* 0x004ce02e01007387 */ /* 0x000fe80000100a00 */
[----:B------:R0:W-:Y:S01]  /*8cb40*/  STL.64 [R1+0x4cd8], R44 ;  /* 0x004cd82c01007387 */ /* 0x0001e20000100a00 */
[----:B------:R-:W-:-:S03]  /*8cb50*/  F2FP.F16.E4M3.UNPACK_B R40, R41.H1 ;  /* 0x00000029ff28723e */ /* 0x000fc600030006ff */
        /* <DEDUP_REMOVED lines=33> */
[----:B------:R-:W2:Y:S01]  /*8cd70*/  LDL.LU.64 R56, [R1+0x4d98] ;  /* 0x004d980001387983 */ /* 0x000ea20000300a00 */
[C---:B---3--:R-:W-:Y:S03]  /*8cd80*/  HMMA.16816.F32 R20, R4.reuse, R12, R20 ;  /* 0x0000000c0414723c */ /* 0x048fe60000001814 */
[----:B------:R-:W-:Y:S04]  /*8cd90*/  STL.64 [R1+0x4d90], R54 ;  /* 0x004d903601007387 */ /* 0x000fe80000100a00 */
[----:B------:R-:W-:Y:S01]  /*8cda0*/  STL.64 [R1+0x4d88], R52 ;  /* 0x004d883401007387 */ /* 0x000fe20000100a00 */
        /* <DEDUP_REMOVED lines=138> */
[----:B--2---:R-:W-:Y:S01]  /*8d650*/  HMMA.16816.F32 R12, R4, R16, R12 ;  /* 0x00000010040c723c */ /* 0x004fe2000000180c */
[----:B------:R-:W-:-:S15]  /*8d660*/  STL.64 [R1+0x4c88], R18 ;  /* 0x004c881201007387 */ /* 0x000fde0000100a00 */
[----:B------:R-:W-:-:S07]  /*8d670*/  NOP ;  /* 0x0000000000007918 */ /* 0x000fce0000000000 */
[----:B------:R-:W-:Y:S04]  /*8d680*/  STL.64 [R1+0x330], R12 ;  /* 0x0003300c01007387 */ /* 0x000fe80000100a00 */
[----:B------:R3:W-:Y:S04]  /*8d690*/  STL.64 [R1+0x338], R14 ;  /* 0x0003380e01007387 */ /* 0x0007e80000100a00 */
[----:B------:R-:W-:Y:S04]  /*8d6a0*/  STL.64 [R1+0x4c80], R16 ;  /* 0x004c801001007387 */ /* 0x000fe80000100a00 */
[----:B------:R-:W-:Y:S04]  /*8d6b0*/  STL.64 [R1+0x320], R8 ;  /* 0x0003200801007387 */ /* 0x000fe80000100a00 */
[----:B------:R0:W-:Y:S01]  /*8d6c0*/  STL.64 [R1+0x328], R10 ;  /* 0x0003280a01007387 */ /* 0x0001e20000100a00 */
[C---:B---3--:R-:W-:Y:S06]  /*8d6d0*/  HMMA.16816.F32 R12, R4.reuse, R20, R52 ;  /* 0x00000014040c723c */ /* 0x048fec0000001834 */
[C---:B0-----:R-:W-:Y:S06]  /*8d6e0*/  HMMA.16816.F32 R8, R4.reuse, R22, R56 ;  /* 0x000000160408723c */ /* 0x041fec0000001838 */
[----:B------:R-:W-:Y:S11]  /*8d6f0*/  STL.64 [R1+0x4c98], R22 ;  /* 0x004c981601007387 */ /* 0x000ff60000100a00 */
[----:B------:R-:W-:Y:S04]  /*8d700*/  STL.64 [R1+0x310], R12 ;  /* 0x0003100c01007387 */ /* 0x000fe80000100a00 */
[----:B------:R0:W-:Y:S04]  /*8d710*/  STL.64 [R1+0x318], R14 ;  /* 0x0003180e01007387 */ /* 0x0001e80000100a00 */
[----:B------:R-:W-:Y:S04]  /*8d720*/  STL.64 [R1+0x4c90], R20 ;  /* 0x004c901401007387 */ /* 0x000fe80000100a00 */
        /* <DEDUP_REMOVED lines=99> */
[----:B----4-:R-:W-:Y:S01]  /*8dd60*/  HMMA.16816.F32 R16, R4, R52, R16 ;  /* 0x000000340410723c */ /* 0x010fe20000001810 */
[----:B------:R-:W-:-:S02]  /*8dd70*/  IMAD R32, R32, 0x100, R31 ;  /* 0x0000010020207824 */ /* 0x000fc400078e021f */
[----:B------:R-:W-:Y:S02]  /*8dd80*/  IMAD R33, R33, 0x100, R8 ;  /* 0x0000010021217824 */ /* 0x000fe400078e0208 */
[----:B------:R-:W-:Y:S02]  /*8dd90*/  IMAD R34, R34, 0x100, R9 ;  /* 0x0000010022227824 */ /* 0x000fe400078e0209 */
[----:B------:R-:W-:Y:S02]  /*8dda0*/  IMAD R35, R0, 0x100, R35 ;  /* 0x0000010000237824 */ /* 0x000fe400078e0223 */
[----:B------:R-:W-:Y:S01]  /*8ddb0*/  IMAD.MOV.U32 R0, RZ, RZ, R11 ;  /* 0x000000ffff007224 */ /* 0x000fe200078e000b */
[----:B------:R-:W-:Y:S02]  /*8ddc0*/  F2FP.F16.E4M3.UNPACK_B R32, R32 ;  /* 0x00000020ff20723e */ /* 0x000fe400020006ff */
[----:B------:R-:W-:Y:S02]  /*8ddd0*/  F2FP.F16.E4M3.UNPACK_B R33, R33 ;  /* 0x00000021ff21723e */ /* 0x000fe400020006ff */
[----:B------:R-:W-:-:S02]  /*8dde0*/  F2FP.F16.E4M3.UNPACK_B R34, R34 ;  /* 0x00000022ff22723e */ /* 0x000fc400020006ff */
[----:B------:R-:W-:Y:S01]  /*8ddf0*/  F2FP.F16.E4M3.UNPACK_B R35, R35 ;  /* 0x00000023ff23723e */ /* 0x000fe200020006ff */
[C---:B---3--:R-:W-:Y:S06]  /*8de00*/  HMMA.16816.F32 R24, R4.reuse, R48, R24 ;  /* 0x000000300418723c */ /* 0x048fec0000001818 */
[C---:B--2---:R-:W-:Y:S06]  /*8de10*/  HMMA.16816.F32 R20, R4.reuse, R50, R20 ;  /* 0x000000320414723c */ /* 0x044fec0000001814 */
[C---:B------:R-:W-:Y:S06]  /*8de20*/  HMMA.16816.F32 R36, R4.reuse, R46, R36 ;  /* 0x0000002e0424723c */ /* 0x040fec0000001824 */
[C---:B------:R-:W-:Y:S06]  /*8de30*/  HMMA.16816.F32 R40, R4.reuse, R44, R40 ;  /* 0x0000002c0428723c */ /* 0x040fec0000001828 */
[----:B------:R-:W-:Y:S01]  /*8de40*/  HMMA.16816.F32 R4, R4, R10, R12 ;  /* 0x0000000a0404723c */ /* 0x000fe2000000180c */
[----:B------:R-:W-:-:S15]  /*8de50*/  STL.64 [R1+0x4c28], R46 ;  /* 0x004c282e01007387 */ /* 0x000fde0000100a00 */
[----:B------:R-:W-:-:S01]  /*8de60*/  NOP ;  /* 0x0000000000007918 */ /* 0x000fc20000000000 */
        /* <DEDUP_REMOVED lines=468> */
[C---:B------:R-:W-:Y:S01]  /*8fbb0*/  HMMA.16816.F32 R8, R4.reuse, R10, R16 ;  /* 0x0000000a0408723c */ /* 0x040fe20000001810 */
        /* <DEDUP_REMOVED lines=73> */
[----:B------:R-:W2:Y:S04]  /*90050*/  LDL.LU R13, [R1+0x434] ;  /* 0x00043400010d7983 */ /* 0x000ea80000300800 */
[----:B-1----:R-:W2:Y:S01]  /*90060*/  LDL.LU R14, [R1+0x438] ;  /* 0x00043800010e7983 */ /* 0x002ea20000300800 */
        /* <DEDUP_REMOVED lines=22> */
[----:B------:R-:W2:Y:S04]  /*901d0*/  LDL.LU.64 R56, [R1+0x4af0] ;  /* 0x004af00001387983 */ /* 0x000ea80000300a00 */
[----:B------:R-:W4:Y:S04]  /*901e0*/  LDL.LU.64 R26, [R1+0x4ae8] ;  /* 0x004ae800011a7983 */ /* 0x000f280000300a00 */
[----:B------:R-:W3:Y:S04]  /*901f0*/  LDL.LU.64 R24, [R1+0x4ae0] ;  /* 0x004ae00001187983 */ /* 0x000ee80000300a00 */
[----:B------:R0:W-:Y:S04]  /*90200*/  STL.64 [R1+0x910], R20 ;  /* 0x0009101401007387 */ /* 0x0001e80000100a00 */
[----:B------:R1:W-:Y:S04]  /*90210*/  STL.64 [R1+0x918], R22 ;  /* 0x0009181601007387 */ /* 0x0003e80000100a00 */
[----:B0-----:R-:W2:Y:S04]  /*90220*/  LDL.LU R20, [R1+0x450] ;  /* 0x0004500001147983 */ /* 0x001ea80000300800 */
[----:B------:R-:W2:Y:S04]  /*90230*/  LDL.LU R21, [R1+0x454] ;  /* 0x0004540001157983 */ /* 0x000ea80000300800 */
[----:B-1----:R-:W2:Y:S01]  /*90240*/  LDL.LU R22, [R1+0x458] ;  /* 0x0004580001167983 */ /* 0x002ea20000300800 */
[----:B------:R-:W-:-:S03]  /*90250*/  IMAD.MOV.U32 R23, RZ, RZ, R0 ;  /* 0x000000ffff177224 */ /* 0x000fc600078e0000 */
        /* <DEDUP_REMOVED lines=13> */
[----:B------:R-:W4:Y:S04]  /*90330*/  LDL.LU R25, [R1+0x464] ;  /* 0x0004640001197983 */ /* 0x000f280000300800 */
[----:B-1----:R-:W4:Y:S04]  /*90340*/  LDL.LU R26, [R1+0x468] ;  /* 0x00046800011a7983 */ /* 0x002f280000300800 */
        /* <DEDUP_REMOVED lines=12> */
[----:B0-----:R-:W4:Y:S04]  /*90410*/  LDL.LU R28, [R1+0x470] ;  /* 0x00047000011c7983 */ /* 0x001f280000300800 */
[----:B------:R-:W4:Y:S04]  /*90420*/  LDL.LU R29, [R1+0x474] ;  /* 0x00047400011d7983 */ /* 0x000f280000300800 */
[----:B-1----:R-:W4:Y:S01]  /*90430*/  LDL.LU R30, [R1+0x478] ;  /* 0x00047800011e7983 */ /* 0x002f220000300800 */
[----:B--2---:R-:W-:-:S15]  /*90440*/  HMMA.16816.F32 R40, R4, R36, R40 ;  /* 0x000000240428723c */ /* 0x004fde0000001828 */
[----:B------:R-:W-:-:S08]  /*90450*/  NOP ;  /* 0x0000000000007918 */ /* 0x000fd00000000000 */
[----:B------:R-:W-:Y:S04]  /*90460*/  STL.64 [R1+0x8c0], R40 ;  /* 0x0008c02801007387 */ /* 0x000fe80000100a00 */
[----:B------:R0:W-:Y:S04]  /*90470*/  STL.64 [R1+0x8c8], R42 ;  /* 0x0008c82a01007387 */ /* 0x0001e80000100a00 */
[----:B0-----:R-:W2:Y:S04]  /*90480*/  LDL.LU.64 R42, [R1+0x4a90] ;  /* 0x004a9000012a7983 */ /* 0x001ea80000300a00 */
[----:B------:R-:W2:Y:S01]  /*90490*/  LDL.LU.64 R40, [R1+0x4a88] ;  /* 0x004a880001287983 */ /* 0x000ea20000300a00 */
[----:B------:R-:W-:-:S07]  /*904a0*/  IMAD.MOV.U32 R31, RZ, RZ, R0 ;  /* 0x000000ffff1f7224 */ /* 0x000fce00078e0000 */
[C---:B----4-:R-:W-:Y:S06]  /*904b0*/  HMMA.16816.F32 R28, R4.reuse, R38, R28 ;  /* 0x00000026041c723c */ /* 0x050fec000000181c */
[C---:B------:R-:W-:Y:S06]  /*904c0*/  HMMA.16816.F32 R12, R4.reuse, R46, R12 ;  /* 0x0000002e040c723c */ /* 0x040fec000000180c */
[----:B---3--:R-:W-:-:S12]  /*904d0*/  HMMA.16816.F32 R16, R4, R44, R16 ;  /* 0x0000002c0410723c */ /* 0x008fd80000001810 */
[----:B------:R-:W-:Y:S01]  /*904e0*/  IMAD.MOV.U32 R0, RZ, RZ, R31 ;  /* 0x000000ffff007224 */ /* 0x000fe200078e001f */
[----:B------:R-:W-:Y:S04]  /*904f0*/  STL.64 [R1+0x8b0], R28 ;  /* 0x0008b01c01007387 */ /* 0x000fe80000100a00 */
[----:B------:R-:W-:Y:S04]  /*90500*/  STL [R1+0x8b8], R30 ;  /* 0x0008b81e01007387 */ /* 0x000fe80000100800 */
[----:B------:R0:W-:Y:S01]  /*90510*/  STL [R1+0x4758], R0 ;  /* 0x0047580001007387 */ /* 0x0001e20000100800 */
[----:B------:R-:W-:Y:S01]  /*90520*/  IMAD R32, R35, 0x100, R34 ;  /* 0x0000010023207824 */ /* 0x000fe200078e0222 */
[C---:B--2---:R-:W-:Y:S06]  /*90530*/  HMMA.16816.F32 R20, R4.reuse, R42, R20 ;  /* 0x0000002a0414723c */ /* 0x044fec0000001814 */
        /* <DEDUP_REMOVED lines=47> */
[----:B0-----:R-:W3:Y:S04]  /*90830*/  LDL.LU R12, [R1+0x70] ;  /* 0x00007000010c7983 */ /* 0x001ee80000300800 */
[----:B------:R-:W3:Y:S04]  /*90840*/  LDL.LU R13, [R1+0x74] ;  /* 0x00007400010d7983 */ /* 0x000ee80000300800 */
[----:B-1----:R-:W3:Y:S04]  /*90850*/  LDL.LU R14, [R1+0x78] ;  /* 0x00007800010e7983 */ /* 0x002ee80000300800 */
[----:B------:R-:W3:Y:S04]  /*90860*/  LDL.LU R15, [R1+0x7c] ;  /* 0x00007c00010f7983 */ /* 0x000ee80000300800 */
[----:B------:R-:W3:Y:S04]  /*90870*/  LDL R16, [R1+0xe78] ;  /* 0x000e780001107983 */ /* 0x000ee80000100800 */
        /* <DEDUP_REMOVED lines=20> */
[----:B------:R-:W-:Y:S02]  /*909c0*/  F2FP.F16.E4M3.UNPACK_B R18, R18 ;  /* 0x00000012ff12723e */ /* 0x000fe400020006ff */
[----:B------:R-:W-:Y:S02]  /*909d0*/  F2FP.F16.E4M3.UNPACK_B R19, R19 ;  /* 0x00000013ff13723e */ /* 0x000fe400020006ff */
[----:B------:R-:W-:-:S02]  /*909e0*/  F2FP.F16.E4M3.UNPACK_B R34, R34 ;  /* 0x00000022ff22723e */ /* 0x000fc400020006ff */
[----:B------:R-:W-:Y:S02]  /*909f0*/  F2FP.F16.E4M3.UNPACK_B R35, R35 ;  /* 0x00000023ff23723e */ /* 0x000fe400020006ff */
[----:B------:R-:W-:-:S03]  /*90a00*/  F2FP.F16.E4M3.UNPACK_B R2, R2 ;  /* 0x00000002ff02723e */ /* 0x000fc600020006ff */
[----:B------:R-:W-:Y:S04]  /*90a10*/  STL.64 [R1+0x800], R36 ;  /* 0x0008002401007387 */ /* 0x000fe80000100a00 */
[----:B------:R-:W-:Y:S01]  /*90a20*/  STL.64 [R1+0x808], R38 ;  /* 0x0008082601007387 */ /* 0x000fe20000100a00 */
[----:B------:R-:W-:-:S03]  /*90a30*/  F2FP.F16.E4M3.UNPACK_B R3, R3 ;  /* 0x00000003ff03723e */ /* 0x000fc600020006ff */
[----:B------:R-:W-:Y:S01]  /*90a40*/  STL [R1+0x28], R18 ;  /* 0x0000281201007387 */ /* 0x000fe20000100800 */
[C---:B------:R-:W-:Y:S06]  /*90a50*/  HMMA.16816.F32 R20, R32.reuse, R18, R20 ;  /* 0x000000122014723c */ /* 0x040fec0000001814 */
[----:B------:R-:W-:Y:S01]  /*90a60*/  HMMA.16816.F32 R12, R32, R2, R12 ;  /* 0x00000002200c723c */ /* 0x000fe2000000180c */
[----:B------:R0:W-:Y:S02]  /*90a70*/  STL.64 [R1+0x40], R4 ;  /* 0x0000400401007387 */ /* 0x0001e40000100a00 */
[----:B0-----:R-:W-:-:S02]  /*90a80*/  F2FP.F16.E4M3.UNPACK_B R4, R16 ;  /* 0x00000010ff04723e */ /* 0x001fc400020006ff */
[----:B------:R-:W-:-:S07]  /*90a90*/  F2FP.F16.E4M3.UNPACK_B R5, R17 ;  /* 0x00000011ff05723e */ /* 0x000fce00020006ff */
        /* <DEDUP_REMOVED lines=9> */
[----:B-1----:R-:W-:Y:S02]  /*90b30*/  F2FP.F16.E4M3.UNPACK_B R2, R54 ;  /* 0x00000036ff02723e */ /* 0x002fe400020006ff */
[----:B------:R-:W-:Y:S01]  /*90b40*/  F2FP.F16.E4M3.UNPACK_B R3, R55 ;  /* 0x00000037ff03723e */ /* 0x000fe200020006ff */
        /* <DEDUP_REMOVED lines=9> */
[----:B------:R-:W-:Y:S02]  /*90be0*/  F2FP.F16.E4M3.UNPACK_B R4, R60 ;  /* 0x0000003cff04723e */ /* 0x000fe400020006ff */
[----:B------:R-:W-:Y:S01]  /*90bf0*/  F2FP.F16.E4M3.UNPACK_B R5, R61 ;  /* 0x0000003dff05723e */ /* 0x000fe200020006ff */
        /* <DEDUP_REMOVED lines=21> */
[----:B------:R-:W3:Y:S04]  /*90d50*/  LDL R60, [R1+0xe38] ;  /* 0x000e3800013c7983 */ /* 0x000ee80000100800 */
        /* <DEDUP_REMOVED lines=13> */
[----:B------:R-:W4:Y:S01]  /*90e30*/  LDL.LU R30, [R1+0xf8] ;  /* 0x0000f800011e7983 */ /* 0x000f220000300800 */
[----:B------:R-:W-:-:S02]  /*90e40*/  IMAD.MOV.U32 R52, RZ, RZ, R2 ;  /* 0x000000ffff347224 */ /* 0x000fc400078e0002 */
[----:B------:R-:W-:Y:S01]  /*90e50*/  IMAD.MOV.U32 R51, RZ, RZ, R3 ;  /* 0x000000ffff337224 */ /* 0x000fe200078e0003 */
[----:B------:R-:W4:Y:S04]  /*90e60*/  LDL.LU R31, [R1+0xfc] ;  /* 0x0000fc00011f7983 */ /* 0x000f280000300800 */
[----:B0-----:R-:W4:Y:S04]  /*90e70*/  LDL R2, [R1+0xdd8] ;  /* 0x000dd80001027983 */ /* 0x001f280000100800 */
[----:B------:R-:W4:Y:S04]  /*90e80*/  LDL R3, [R1+0xddc] ;  /* 0x000ddc0001037983 */ /* 0x000f280000100800 */
[----:B-1----:R-:W4:Y:S04]  /*90e90*/  LDL R8, [R1+0xdc8] ;  /* 0x000dc80001087983 */ /* 0x002f280000100800 */
[----:B------:R-:W4:Y:S04]  /*90ea0*/  LDL R9, [R1+0xdcc] ;  /* 0x000dcc0001097983 */ /* 0x000f280000100800 */
[----:B------:R-:W4:Y:S04]  /*90eb0*/  LDL.LU R24, [R1+0x100] ;  /* 0x0001000001187983 */ /* 0x000f280000300800 */
[----:B------:R-:W4:Y:S04]  /*90ec0*/  LDL.LU R25, [R1+0x104] ;  /* 0x0001040001197983 */ /* 0x000f280000300800 */
[----:B------:R-:W4:Y:S04]  /*90ed0*/  LDL.LU R26, [R1+0x108] ;  /* 0x00010800011a7983 */ /* 0x000f280000300800 */
[----:B------:R-:W4:Y:S04]  /*90ee0*/  LDL.LU R27, [R1+0x10c] ;  /* 0x00010c00011b7983 */ /* 0x000f280000300800 */
[----:B--2---:R-:W2:Y:S04]  /*90ef0*/  LDL R10, [R1+0xdb8] ;  /* 0x000db800010a7983 */ /* 0x004ea80000100800 */
[----:B------:R-:W2:Y:S04]  /*90f00*/  LDL R11, [R1+0xdbc] ;  /* 0x000dbc00010b7983 */ /* 0x000ea80000100800 */
[----:B------:R-:W2:Y:S04]  /*90f10*/  LDL R12, [R1+0xda8] ;  /* 0x000da800010c7983 */ /* 0x000ea80000100800 */
[----:B------:R-:W2:Y:S04]  /*90f20*/  LDL R13, [R1+0xdac] ;  /* 0x000dac00010d7983 */ /* 0x000ea80000100800 */
        /* <DEDUP_REMOVED lines=8> */
[----:B---3--:R-:W-:Y:S02]  /*90fb0*/  F2FP.F16.E4M3.UNPACK_B R60, R60 ;  /* 0x0000003cff3c723e */ /* 0x008fe400020006ff */
[----:B----4-:R-:W-:Y:S02]  /*90fc0*/  F2FP.F16.E4M3.UNPACK_B R61, R61 ;  /* 0x0000003dff3d723e */ /* 0x010fe400020006ff */
[----:B------:R-:W-:Y:S01]  /*90fd0*/  F2FP.F16.E4M3.UNPACK_B R58, R58 ;  /* 0x0000003aff3a723e */ /* 0x000fe200020006ff */
[----:B--2---:R-:W-:Y:S01]  /*90fe0*/  HMMA.16816.F32 R48, R32, R4, R48 ;  /* 0x000000042030723c */ /* 0x004fe20000001830 */
[----:B------:R-:W-:-:S15]  /*90ff0*/  F2FP.F16.E4M3.UNPACK_B R59, R59 ;  /* 0x0000003bff3b723e */ /* 0x000fde00020006ff */
[----:B------:R-:W-:-:S07]  /*91000*/  NOP ;  /* 0x0000000000007918 */ /* 0x000fce0000000000 */
        /* <DEDUP_REMOVED lines=15> */
[----:B0-----:R-:W-:Y:S02]  /*91100*/  HMMA.16816.F32 R4, R32, R56, R36 ;  /* 0x000000382004723c */ /* 0x001fe40000001824 */
[----:B------:R-:W-:Y:S04]  /*91110*/  STL.64 [R1+0x4a20], R58 ;  /* 0x004a203a01007387 */ /* 0x000fe80000100a00 */
[----:B------:R-:W-:Y:S01]  /*91120*/  STL.64 [R1+0x4a18], R56 ;  /* 0x004a183801007387 */ /* 0x000fe20000100a00 */
[----:B------:R-:W-:-:S15]  /*91130*/  F2FP.F16.E4M3.UNPACK_B R2, R2 ;  /* 0x00000002ff02723e */ /* 0x000fde00020006ff */
[----:B------:R-:W-:-:S01]  /*91140*/  NOP ;  /* 0x0000000000007918 */ /* 0x000fc20000000000 */
[----:B------:R-:W-:Y:S04]  /*91150*/  STL.64 [R1+0x780], R4 ;  /* 0x0007800401007387 */ /* 0x000fe80000100a00 */
[----:B------:R0:W-:Y:S02]  /*91160*/  STL.64 [R1+0x788], R6 ;  /* 0x0007880601007387 */ /* 0x0001e40000100a00 */
[----:B0-----:R-:W-:Y:S01]  /*91170*/  HMMA.16816.F32 R4, R32, R54, R28 ;  /* 0x000000362004723c */ /* 0x001fe2000000181c */
[----:B------:R-:W-:-:S05]  /*91180*/  F2FP.F16.E4M3.UNPACK_B R3, R3 ;  /* 0x00000003ff03723e */ /* 0x000fca00020006ff */
[----:B------:R-:W-:Y:S04]  /*91190*/  STL.64 [R1+0x4a78], R54 ;  /* 0x004a783601007387 */ /* 0x000fe80000100a00 */
[----:B------:R-:W-:-:S13]  /*911a0*/  STL.64 [R1+0x4a70], R52 ;  /* 0x004a703401007387 */ /* 0x000fda0000100a00 */
[----:B------:R-:W-:Y:S04]  /*911b0*/  STL.64 [R1+0x770], R4 ;  /* 0x0007700401007387 */ /* 0x000fe80000100a00 */
[----:B------:R0:W-:Y:S02]  /*911c0*/  STL.64 [R1+0x778], R6 ;  /* 0x0007780601007387 */ /* 0x0001e40000100a00 */
[----:B0-----:R-:W-:Y:S01]  /*911d0*/  HMMA.16816.F32 R4, R32, R2, R24 ;  /* 0x000000022004723c */ /* 0x001fe20000001818 */
[----:B------:R-:W-:Y:S02]  /*911e0*/  F2FP.F16.E4M3.UNPACK_B R8, R8 ;  /* 0x00000008ff08723e */ /* 0x000fe400020006ff */
[----:B------:R-:W-:Y:S02]  /*911f0*/  F2FP.F16.E4M3.UNPACK_B R9, R9 ;  /* 0x00000009ff09723e */ /* 0x000fe400020006ff */
[----:B------:R-:W-:-:S15]  /*91200*/  F2FP.F16.E4M3.UNPACK_B R10, R10 ;  /* 0x0000000aff0a723e */ /* 0x000fde00020006ff */
[----:B------:R-:W-:-:S03]  /*91210*/  NOP ;  /* 0x0000000000007918 */ /* 0x000fc60000000000 */
[----:B------:R-:W-:Y:S04]  /*91220*/  STL.64 [R1+0x760], R4 ;  /* 0x0007600401007387 */ /* 0x000fe80000100a00 */
[----:B------:R0:W-:Y:S02]  /*91230*/  STL.64 [R1+0x768], R6 ;  /* 0x0007680601007387 */ /* 0x0001e40000100a00 */
[----:B0-----:R-:W-:Y:S01]  /*91240*/  HMMA.16816.F32 R4, R32, R8, R20 ;  /* 0x000000082004723c */ /* 0x001fe20000001814 */
[----:B------:R-:W-:-:S15]  /*91250*/  F2FP.F16.E4M3.UNPACK_B R11, R11 ;  /* 0x0000000bff0b723e */ /* 0x000fde00020006ff */
        /* <DEDUP_REMOVED lines=25> */
[----:B------:R-:W2:Y:S04]  /*913f0*/  LDL R16, [R1+0xd88] ;  /* 0x000d880001107983 */ /* 0x000ea80000100800 */
[----:B------:R-:W2:Y:S04]  /*91400*/  LDL R17, [R1+0xd8c] ;  /* 0x000d8c0001117983 */ /* 0x000ea80000100800 */
[----:B------:R-:W2:Y:S04]  /*91410*/  LDL R18, [R1+0xd78] ;  /* 0x000d780001127983 */ /* 0x000ea80000100800 */
[----:B------:R-:W2:Y:S04]  /*91420*/  LDL R19, [R1+0xd7c] ;  /* 0x000d7c0001137983 */ /* 0x000ea80000100800 */
[----:B------:R-:W2:Y:S04]  /*91430*/  LDL.LU R52, [R1+0x160] ;  /* 0x0001600001347983 */ /* 0x000ea80000300800 */
[----:B------:R-:W2:Y:S04]  /*91440*/  LDL.LU R53, [R1+0x164] ;  /* 0x0001640001357983 */ /* 0x000ea80000300800 */
[----:B------:R-:W2:Y:S04]  /*91450*/  LDL.LU R54, [R1+0x168] ;  /* 0x0001680001367983 */ /* 0x000ea80000300800 */
        /* <DEDUP_REMOVED lines=25> */
[----:B------:R-:W-:-:S02]  /*915f0*/  F2FP.F16.E4M3.UNPACK_B R12, R12 ;  /* 0x0000000cff0c723e */ /* 0x000fc400020006ff */
[----:B------:R-:W-:Y:S02]  /*91600*/  F2FP.F16.E4M3.UNPACK_B R13, R13 ;  /* 0x0000000dff0d723e */ /* 0x000fe400020006ff */
[----:B---3--:R-:W-:Y:S02]  /*91610*/  F2FP.F16.E4M3.UNPACK_B R14, R14 ;  /* 0x0000000eff0e723e */ /* 0x008fe400020006ff */
[----:B----4-:R-:W-:-:S03]  /*91620*/  F2FP.F16.E4M3.UNPACK_B R15, R15 ;  /* 0x0000000fff0f723e */ /* 0x010fc600020006ff */
[----:B--2---:R-:W-:Y:S01]  /*91630*/  HMMA.16816.F32 R4, R32, R12, R4 ;  /* 0x0000000c2004723c */ /* 0x004fe20000001804 */
[----:B------:R-:W-:Y:S02]  /*91640*/  F2FP.F16.E4M3.UNPACK_B R16, R16 ;  /* 0x00000010ff10723e */ /* 0x000fe400020006ff */
[----:B------:R-:W-:-:S15]  /*91650*/  F2FP.F16.E4M3.UNPACK_B R17, R17 ;  /* 0x00000011ff11723e */ /* 0x000fde00020006ff */
        /* <DEDUP_REMOVED lines=10> */
[----:B------:R-:W-:-:S02]  /*91700*/  F2FP.F16.E4M3.UNPACK_B R18, R18 ;  /* 0x00000012ff12723e */ /* 0x000fc400020006ff */
[----:B------:R-:W-:Y:S02]  /*91710*/  F2FP.F16.E4M3.UNPACK_B R19, R19 ;  /* 0x00000013ff13723e */ /* 0x000fe400020006ff */
[----:B------:R-:W-:-:S15]  /*91720*/  F2FP.F16.E4M3.UNPACK_B R20, R20 ;  /* 0x00000014ff14723e */ /* 0x000fde00020006ff */
[----:B------:R-:W-:-:S03]  /*91730*/  NOP ;  /* 0x0000000000007918 */ /* 0x000fc60000000000 */
        /* <DEDUP_REMOVED lines=47> */
[----:B------:R-:W4:Y:S04]  /*91a30*/  LDL R30, [R1+0xd18] ;  /* 0x000d1800011e7983 */ /* 0x000f280000100800 */
[----:B------:R-:W2:Y:S04]  /*91a40*/  LDL R31, [R1+0xd1c] ;  /* 0x000d1c00011f7983 */ /* 0x000ea80000100800 */
[----:B------:R-:W3:Y:S04]  /*91a50*/  LDL R36, [R1+0xd08] ;  /* 0x000d080001247983 */ /* 0x000ee80000100800 */
[----:B------:R-:W3:Y:S04]  /*91a60*/  LDL R37, [R1+0xd0c] ;  /* 0x000d0c0001257983 */ /* 0x000ee80000100800 */
        /* <DEDUP_REMOVED lines=28> */
[----:B------:R-:W-:-:S02]  /*91c30*/  F2FP.F16.E4M3.UNPACK_B R28, R28 ;  /* 0x0000001cff1c723e */ /* 0x000fc400020006ff */
[----:B------:R-:W-:Y:S02]  /*91c40*/  F2FP.F16.E4M3.UNPACK_B R29, R29 ;  /* 0x0000001dff1d723e */ /* 0x000fe400020006ff */
[----:B----4-:R-:W-:Y:S02]  /*91c50*/  F2FP.F16.E4M3.UNPACK_B R30, R30 ;  /* 0x0000001eff1e723e */ /* 0x010fe400020006ff */
[----:B--2---:R-:W-:-:S03]  /*91c60*/  F2FP.F16.E4M3.UNPACK_B R31, R31 ;  /* 0x0000001fff1f723e */ /* 0x004fc600020006ff */
[C---:B---3--:R-:W-:Y:S01]  /*91c70*/  HMMA.16816.F32 R52, R32.reuse, R28, R52 ;  /* 0x0000001c2034723c */ /* 0x048fe20000001834 */
[----:B------:R-:W-:Y:S02]  /*91c80*/  F2FP.F16.E4M3.UNPACK_B R36, R36 ;  /* 0x00000024ff24723e */ /* 0x000fe400020006ff */
[----:B------:R-:W-:Y:S02]  /*91c90*/  F2FP.F16.E4M3.UNPACK_B R37, R37 ;  /* 0x00000025ff25723e */ /* 0x000fe400020006ff */
[----:B------:R-:W-:Y:S01]  /*91ca0*/  F2FP.F16.E4M3.UNPACK_B R38, R38 ;  /* 0x00000026ff26723e */ /* 0x000fe200020006ff */
[----:B------:R-:W-:Y:S01]  /*91cb0*/  HMMA.16816.F32 R48, R32, R30, R48 ;  /* 0x0000001e2030723c */ /* 0x000fe20000001830 */
[----:B------:R-:W-:Y:S02]  /*91cc0*/  F2FP.F16.E4M3.UNPACK_B R39, R39 ;  /* 0x00000027ff27723e */ /* 0x000fe400020006ff */
[----:B------:R-:W-:Y:S02]  /*91cd0*/  F2FP.F16.E4M3.UNPACK_B R40, R40 ;  /* 0x00000028ff28723e */ /* 0x000fe400020006ff */
[----:B------:R-:W-:-:S02]  /*91ce0*/  F2FP.F16.E4M3.UNPACK_B R41, R41 ;  /* 0x00000029ff29723e */ /* 0x000fc400020006ff */
[----:B------:R-:W-:Y:S02]  /*91cf0*/  F2FP.F16.E4M3.UNPACK_B R42, R42 ;  /* 0x0000002aff2a723e */ /* 0x000fe400020006ff */
[----:B------:R-:W-:Y:S02]  /*91d00*/  F2FP.F16.E4M3.UNPACK_B R43, R43 ;  /* 0x0000002bff2b723e */ /* 0x000fe400020006ff */
[----:B------:R-:W-:Y:S02]  /*91d10*/  F2FP.F16.E4M3.UNPACK_B R44, R44 ;  /* 0x0000002cff2c723e */ /* 0x000fe400020006ff */
[----:B------:R-:W-:Y:S01]  /*91d20*/  F2FP.F16.E4M3.UNPACK_B R45, R45 ;  /* 0x0000002dff2d723e */ /* 0x000fe200020006ff */
        /* <DEDUP_REMOVED lines=64> */
[----:B------:R-:W2:Y:S04]  /*92130*/  LDL R48, [R1+0xca8] ;  /* 0x000ca80001307983 */ /* 0x000ea80000100800 */
        /* <DEDUP_REMOVED lines=13> */
[----:B------:R-:W3:Y:S01]  /*92210*/  LDL R41, [R1+0xde8] ;  /* 0x000de80001297983 */ /* 0x000ee20000100800 */
[----:B------:R-:W-:-:S02]  /*92220*/  F2FP.F16.E4M3.UNPACK_B R46, R46 ;  /* 0x0000002eff2e723e */ /* 0x000fc400020006ff */
[----:B------:R-:W-:Y:S01]  /*92230*/  F2FP.F16.E4M3.UNPACK_B R47, R47 ;  /* 0x0000002fff2f723e */ /* 0x000fe200020006ff */
[----:B------:R-:W-:Y:S01]  /*92240*/  IMAD.MOV.U32 R43, RZ, RZ, R0 ;  /* 0x000000ffff2b7224 */ /* 0x000fe200078e0000 */
        /* <DEDUP_REMOVED lines=16> */
[----:B--2---:R-:W-:Y:S02]  /*92350*/  F2FP.F16.E4M3.UNPACK_B R48, R48 ;  /* 0x00000030ff30723e */ /* 0x004fe400020006ff */
[----:B---3--:R-:W-:Y:S02]  /*92360*/  F2FP.F16.E4M3.UNPACK_B R49, R49 ;  /* 0x00000031ff31723e */ /* 0x008fe400020006ff */
[----:B------:R-:W-:-:S02]  /*92370*/  F2FP.F16.E4M3.UNPACK_B R50, R50 ;  /* 0x00000032ff32723e */ /* 0x000fc400020006ff */
[----:B------:R-:W-:-:S03]  /*92380*/  F2FP.F16.E4M3.UNPACK_B R51, R51 ;  /* 0x00000033ff33723e */ /* 0x000fc600020006ff */
        /* <DEDUP_REMOVED lines=11> */
[----:B------:R-:W-:-:S03]  /*92440*/  F2FP.F16.E4M3.UNPACK_B R40, R41 ;  /* 0x00000029ff28723e */ /* 0x000fc600020006ff */
        /* <DEDUP_REMOVED lines=19> */
[----:B------:R-:W-:-:S02]  /*92580*/  F2FP.F16.E4M3.UNPACK_B R52, R52 ;  /* 0x00000034ff34723e */ /* 0x000fc400020006ff */
[----:B------:R-:W-:Y:S02]  /*92590*/  F2FP.F16.E4M3.UNPACK_B R53, R53 ;  /* 0x00000035ff35723e */ /* 0x000fe400020006ff */
[----:B------:R-:W-:Y:S02]  /*925a0*/  F2FP.F16.E4M3.UNPACK_B R41, R0 ;  /* 0x00000000ff29723e */ /* 0x000fe400020006ff */
        /* <DEDUP_REMOVED lines=678> */
[----:B------:R0:W-:Y:S04]  /*95010*/  STL.64 [R1+0x4750], R50 ;  /* 0x0047503201007387 */ /* 0x0001e80000100a00 */
[----:B0-----:R-:W2:Y:S04]  /*95020*/  LDL.LU R50, [R1] ;  /* 0x0000000001327983 */ /* 0x001ea80000300800 */
[----:B------:R-:W2:Y:S04]  /*95030*/  LDL.LU R51, [R1+0x4] ;  /* 0x0000040001337983 */ /* 0x000ea80000300800 */
[----:B------:R0:W-:Y:S04]  /*95040*/  STL.64 [R1+0x4748], R48 ;  /* 0x0047483001007387 */ /* 0x0001e80000100a00 */
[----:B0-----:R-:W2:Y:S01]  /*95050*/  LDL R48, [R1+0x20] ;  /* 0x0000200001307983 */ /* 0x001ea20000100800 */
[----:B----4-:R-:W-:-:S03]  /*95060*/  IMAD.MOV.U32 R49, RZ, RZ, R0 ;  /* 0x000000ffff317224 */ /* 0x010fc600078e0000 */
[----:B------:R-:W4:Y:S01]  /*95070*/  LDL.LU R0, [R1+0x4840] ;  /* 0x0048400001007983 */ /* 0x000f220000300800 */
[----:B------:R-:W-:Y:S02]  /*95080*/  F2FP.F16.E4M3.UNPACK_B R4, R4 ;  /* 0x00000004ff04723e */ /* 0x000fe400020006ff */
[----:B------:R-:W-:Y:S02]  /*95090*/  F2FP.F16.E4M3.UNPACK_B R5, R5 ;  /* 0x00000005ff05723e */ /* 0x000fe400020006ff */
[----:B------:R-:W-:Y:S02]  /*950a0*/  F2FP.F16.E4M3.UNPACK_B R6, R6 ;  /* 0x00000006ff06723e */ /* 0x000fe400020006ff */
[----:B------:R-:W-:-:S07]  /*950b0*/  F2FP.F16.E4M3.UNPACK_B R7, R7 ;  /* 0x00000007ff07723e */ /* 0x000fce00020006ff */
[----:B---3--:R-:W-:Y:S06]  /*950c0*/  HMMA.16816.F32 R44, R4, R20, R44 ;  /* 0x00000014042c723c */ /* 0x008fec000000182c */
[----:B--2---:R-:W-:-:S15]  /*950d0*/  HMMA.16816.F32 R56, R32, R52, R56 ;  /* 0x000000342038723c */ /* 0x004fde0000001838 */
[----:B------:R-:W-:-:S08]  /*950e0*/  NOP ;  /* 0x0000000000007918 */ /* 0x000fd00000000000 */
[----:B------:R-:W-:Y:S04]  /*950f0*/  STL.64 [R1+0x440], R56 ;  /* 0x0004403801007387 */ /* 0x000fe80000100a00 */
[----:B------:R0:W-:Y:S01]  /*95100*/  STL.64 [R1+0x448], R58 ;  /* 0x0004483a01007387 */ /* 0x0001e20000100a00 */
[----:B------:R-:W-:Y:S03]  /*95110*/  HMMA.16816.F32 R32, R32, R48, R36 ;  /* 0x000000302020723c */ /* 0x000fe60000001824 */
[----:B0-----:R-:W2:Y:S04]  /*95120*/  LDL.LU.64 R58, [R1+0x4838] ;  /* 0x00483800013a7983 */ /* 0x001ea80000300a00 */
[----:B------:R-:W3:Y:S04]  /*95130*/  LDL.LU.64 R56, [R1+0x4830] ;  /* 0x0048300001387983 */ /* 0x000ee80000300a00 */
[----:B------:R-:W4:Y:S04]  /*95140*/  LDL.LU.64 R38, [R1+0x4828] ;  /* 0x0048280001267983 */ /* 0x000f280000300a00 */
[----:B------:R-:W4:Y:S08]  /*95150*/  LDL.LU.64 R36, [R1+0x4820] ;  /* 0x0048200001247983 */ /* 0x000f300000300a00 */
[----:B------:R0:W-:Y:S04]  /*95160*/  STL.64 [R1+0x240], R32 ;  /* 0x0002402001007387 */ /* 0x0001e80000100a00 */
[----:B------:R1:W-:Y:S04]  /*95170*/  STL.64 [R1+0x248], R34 ;  /* 0x0002482201007387 */ /* 0x0003e80000100a00 */
[----:B0-----:R-:W4:Y:S04]  /*95180*/  LDL.LU R32, [R1+0x9f0] ;  /* 0x0009f00001207983 */ /* 0x001f280000300800 */
[----:B------:R-:W4:Y:S04]  /*95190*/  LDL.LU R33, [R1+0x9f4] ;  /* 0x0009f40001217983 */ /* 0x000f280000300800 */
[----:B-1----:R-:W4:Y:S04]  /*951a0*/  LDL.LU R34, [R1+0x9f8] ;  /* 0x0009f80001227983 */ /* 0x002f280000300800 */
[----:B------:R-:W4:Y:S04]  /*951b0*/  LDL.LU R35, [R1+0x9fc] ;  /* 0x0009fc0001237983 */ /* 0x000f280000300800 */
[----:B------:R-:W-:Y:S04]  /*951c0*/  STL.64 [R1+0x230], R44 ;  /* 0x0002302c01007387 */ /* 0x000fe80000100a00 */
[----:B------:R0:W-:Y:S04]  /*951d0*/  STL.64 [R1+0x238], R46 ;  /* 0x0002382e01007387 */ /* 0x0001e80000100a00 */
[----:B0-----:R-:W4:Y:S04]  /*951e0*/  LDL.LU.64 R46, [R1+0x4818] ;  /* 0x00481800012e7983 */ /* 0x001f280000300a00 */
[----:B------:R-:W4:Y:S01]  /*951f0*/  LDL.LU.64 R44, [R1+0x4810] ;  /* 0x00481000012c7983 */ /* 0x000f220000300a00 */
[----:B------:R-:W-:Y:S03]  /*95200*/  HMMA.16816.F32 R20, R4, R22, R40 ;  /* 0x000000160414723c */ /* 0x000fe60000001828 */
[----:B------:R-:W4:Y:S04]  /*95210*/  LDL.LU.64 R42, [R1+0x4808] ;  /* 0x00480800012a7983 */ /* 0x000f280000300a00 */
[----:B------:R-:W4:-:S15]  /*95220*/  LDL.LU.64 R40, [R1+0x4800] ;  /* 0x0048000001287983 */ /* 0x000f1e0000300a00 */
[----:B------:R-:W-:-:S01]  /*95230*/  NOP ;  /* 0x0000000000007918 */ /* 0x000fc20000000000 */
[----:B------:R-:W-:Y:S04]  /*95240*/  STL.64 [R1+0x220], R20 ;  /* 0x0002201401007387 */ /* 0x000fe80000100a00 */
[----:B------:R0:W-:Y:S04]  /*95250*/  STL.64 [R1+0x228], R22 ;  /* 0x0002281601007387 */ /* 0x0001e80000100a00 */
[----:B0-----:R-:W4:Y:S04]  /*95260*/  LDL.LU.64 R22, [R1+0x47f8] ;  /* 0x0047f80001167983 */ /* 0x001f280000300a00 */
[----:B------:R-:W4:Y:S01]  /*95270*/  LDL.LU.64 R20, [R1+0x47f0] ;  /* 0x0047f00001147983 */ /* 0x000f220000300a00 */
[C---:B---3--:R-:W-:Y:S06]  /*95280*/  HMMA.16816.F32 R12, R4.reuse, R56, R12 ;  /* 0x00000038040c723c */ /* 0x048fec000000180c */
[----:B--2---:R-:W-:-:S15]  /*95290*/  HMMA.16816.F32 R56, R4, R58, R8 ;  /* 0x0000003a0438723c */ /* 0x004fde0000001808 */
[----:B------:R-:W-:-:S02]  /*952a0*/  NOP ;  /* 0x0000000000007918 */ /* 0x000fc40000000000 */
[----:B------:R-:W-:Y:S04]  /*952b0*/  STL.64 [R1+0x210], R12 ;  /* 0x0002100c01007387 */ /* 0x000fe80000100a00 */
[----:B------:R0:W-:Y:S01]  /*952c0*/  STL.64 [R1+0x218], R14 ;  /* 0x0002180e01007387 */ /* 0x0001e20000100a00 */
[C---:B----4-:R-:W-:Y:S03]  /*952d0*/  HMMA.16816.F32 R32, R4.reuse, R50, R32 ;  /* 0x000000320420723c */ /* 0x050fe60000001820 */
[----:B0-----:R-:W2:Y:S04]  /*952e0*/  LDL.LU.64 R14, [R1+0x47e8] ;  /* 0x0047e800010e7983 */ /* 0x001ea80000300a00 */
[----:B------:R-:W3:Y:S04]  /*952f0*/  LDL.LU.64 R12, [R1+0x47e0] ;  /* 0x0047e000010c7983 */ /* 0x000ee80000300a00 */
[----:B------:R-:W4:Y:S04]  /*95300*/  LDL.LU.64 R10, [R1+0x47d8] ;  /* 0x0047d800010a7983 */ /* 0x000f280000300a00 */
[----:B------:R-:W2:Y:S04]  /*95310*/  LDL.LU.64 R8, [R1+0x47d0] ;  /* 0x0047d00001087983 */ /* 0x000ea80000300a00 */
[----:B------:R-:W-:Y:S04]  /*95320*/  STL.64 [R1+0x200], R56 ;  /* 0x0002003801007387 */ /* 0x000fe80000100a00 */
[----:B------:R0:W-:Y:S01]  /*95330*/  STL.64 [R1+0x208], R58 ;  /* 0x0002083a01007387 */ /* 0x0001e20000100a00 */
[C---:B------:R-:W-:Y:S03]  /*95340*/  HMMA.16816.F32 R44, R4.reuse, R60, R44 ;  /* 0x0000003c042c723c */ /* 0x040fe6000000182c */
[----:B0-----:R-:W3:Y:S04]  /*95350*/  LDL.LU.64 R58, [R1+0x47c8] ;  /* 0x0047c800013a7983 */ /* 0x001ee80000300a00 */
[----:B------:R-:W4:Y:S04]  /*95360*/  LDL.LU.64 R56, [R1+0x47c0] ;  /* 0x0047c00001387983 */ /* 0x000f280000300a00 */
[----:B------:R-:W-:Y:S04]  /*95370*/  STL.64 [R1+0x1f0], R32 ;  /* 0x0001f02001007387 */ /* 0x000fe80000100a00 */
[----:B------:R0:W-:Y:S04]  /*95380*/  STL.64 [R1+0x1f8], R34 ;  /* 0x0001f82201007387 */ /* 0x0001e80000100a00 */
[----:B0-----:R-:W2:Y:S04]  /*95390*/  LDL.LU R34, [R1+0x42c0] ;  /* 0x0042c00001227983 */ /* 0x001ea80000300800 */
[----:B------:R-:W-:Y:S04]  /*953a0*/  STL.64 [R1+0x1e0], R44 ;  /* 0x0001e02c01007387 */ /* 0x000fe80000100a00 */
[----:B------:R-:W-:Y:S04]  /*953b0*/  STL.64 [R1+0x1e8], R46 ;  /* 0x0001e82e01007387 */ /* 0x000fe80000100a00 */
[----:B------:R-:W2:Y:S01]  /*953c0*/  LDL.LU R35, [R1+0x42bc] ;  /* 0x0042bc0001237983 */ /* 0x000ea20000300800 */
[----:B---3--:R-:W-:-:S15]  /*953d0*/  HMMA.16816.F32 R40, R4, R58, R40 ;  /* 0x0000003a0428723c */ /* 0x008fde0000001828 */
[----:B------:R-:W-:-:S08]  /*953e0*/  NOP ;  /* 0x0000000000007918 */ /* 0x000fd00000000000 */
[----:B------:R-:W-:Y:S04]  /*953f0*/  STL.64 [R1+0x1d0], R40 ;  /* 0x0001d02801007387 */ /* 0x000fe80000100a00 */
[----:B------:R-:W-:Y:S04]  /*95400*/  STL.64 [R1+0x1d8], R42 ;  /* 0x0001d82a01007387 */ /* 0x000fe80000100a00 */
[----:B--2---:R4:W-:Y:S02]  /*95410*/  STL.64 [R1+0x4770], R34 ;  /* 0x0047702201007387 */ /* 0x0049e40000100a00 */
[----:B----4-:R-:W-:Y:S02]  /*95420*/  HMMA.16816.F32 R32, R4, R56, R36 ;  /* 0x000000380420723c */ /* 0x010fe40000001824 */
        /* <DEDUP_REMOVED lines=154> */
[C---:B---3--:R-:W-:Y:S11]  /*95dd0*/  HMMA.16816.F32 R16, R4.reuse, R44, R16 ;  /* 0x0000002c0410723c */ /* 0x048ff60000001810 */
[----:B------:R-:W-:Y:S04]  /*95de0*/  STL.64 [R1+0xc0], R28 ;  /* 0x0000c01c01007387 */ /* 0x000fe80000100a00 */
[----:B------:R-:W-:Y:S01]  /*95df0*/  STL.64 [R1+0xc8], R30 ;  /* 0x0000c81e01007387 */ /* 0x000fe20000100a00 */
        /* <DEDUP_REMOVED lines=18> */
[----:B------:R-:W-:-:S01]  /*95f20*/  NOP ;  /* 0x0000000000007918 */ /* 0x000fc20000000000 */
[----:B------:R-:W-:Y:S04]  /*95f30*/  STL.64 [R1+0x70], R12 ;  /* 0x0000700c01007387 */ /* 0x000fe80000100a00 */
[----:B------:R-:W-:Y:S04]  /*95f40*/  STL.64 [R1+0x78], R14 ;  /* 0x0000780e01007387 */ /* 0x000fe80000100a00 */
[----:B------:R1:W-:Y:S04]  /*95f50*/  STL.64 [R1+0x60], R8 ;  /* 0x0000600801007387 */ /* 0x0003e80000100a00 */
[----:B------:R2:W-:Y:S04]  /*95f60*/  STL [R1+0x68], R10 ;  /* 0x0000680a01007387 */ /* 0x0005e80000100800 */
[----:B------:R-:W3:Y:S01]  /*95f70*/  LDL.LU R54, [R1+0xe58] ;  /* 0x000e580001367983 */ /* 0x000ee20000300800 */
[----:B0-----:R-:W-:-:S03]  /*95f80*/  IMAD.MOV.U32 R0, RZ, RZ, R11 ;  /* 0x000000ffff007224 */ /* 0x001fc600078e000b */
[----:B-1----:R-:W4:Y:S04]  /*95f90*/  LDL.LU R8, [R1+0x7d0] ;  /* 0x0007d00001087983 */ /* 0x002f280000300800 */
[----:B------:R-:W4:Y:S04]  /*95fa0*/  LDL.LU R9, [R1+0x7d4] ;  /* 0x0007d40001097983 */ /* 0x000f280000300800 */
[----:B--2---:R-:W4:Y:S04]  /*95fb0*/  LDL.LU R10, [R1+0x7d8] ;  /* 0x0007d800010a7983 */ /* 0x004f280000300800 */
[----:B------:R-:W4:Y:S04]  /*95fc0*/  LDL.LU R11, [R1+0x7dc] ;  /* 0x0007dc00010b7983 */ /* 0x000f280000300800 */
[----:B------:R-:W2:Y:S04]  /*95fd0*/  LDL.LU R36, [R1+0x800] ;  /* 0x0008000001247983 */ /* 0x000ea80000300800 */
[----:B------:R-:W2:Y:S04]  /*95fe0*/  LDL.LU R37, [R1+0x804] ;  /* 0x0008040001257983 */ /* 0x000ea80000300800 */
        /* <DEDUP_REMOVED lines=35> */
[----:B------:R0:W-:Y:S01]  /*96220*/  STL [R1+0x4408], R0 ;  /* 0x0044080001007387 */ /* 0x0001e20000100800 */
[----:B------:R-:W-:Y:S01]  /*96230*/  F2FP.F16.E4M3.UNPACK_B R32, R32 ;  /* 0x00000020ff20723e */ /* 0x000fe200020006ff */
[----:B--2---:R-:W-:Y:S01]  /*96240*/  HMMA.16816.F32 R36, R4, R52, R36 ;  /* 0x000000340424723c */ /* 0x004fe20000001824 */
[----:B---3--:R-:W-:-:S02]  /*96250*/  IMAD R33, R33, 0x100, R41 ;  /* 0x0000010021217824 */ /* 0x008fc400078e0229 */
[----:B----4-:R-:W-:-:S03]  /*96260*/  IMAD R34, R34, 0x100, R26 ;  /* 0x0000010022227824 */ /* 0x010fc600078e021a */
[----:B------:R-:W-:Y:S01]  /*96270*/  HMMA.16816.F32 R4, R4, R24, R28 ;  /* 0x000000180404723c */ /* 0x000fe2000000181c */
[----:B------:R-:W-:Y:S01]  /*96280*/  IMAD R35, R35, 0x100, R27 ;  /* 0x0000010023237824 */ /* 0x000fe200078e021b */
[----:B------:R-:W-:Y:S02]  /*96290*/  F2FP.F16.E4M3.UNPACK_B R18, R18.H1 ;  /* 0x00000012ff12723e */ /* 0x000fe400030006ff */
[----:B------:R-:W-:Y:S02]  /*962a0*/  F2FP.F16.E4M3.UNPACK_B R19, R19.H1 ;  /* 0x00000013ff13723e */ /* 0x000fe400030006ff */
[----:B------:R-:W-:-:S12]  /*962b0*/  F2FP.F16.E4M3.UNPACK_B R33, R33 ;  /* 0x00000021ff21723e */ /* 0x000fd800020006ff */
[----:B0-----:R-:W-:Y:S01]  /*962c0*/  IMAD.MOV.U32 R0, RZ, RZ, R39 ;  /* 0x000000ffff007224 */ /* 0x001fe200078e0027 */
[----:B------:R-:W-:Y:S01]  /*962d0*/  STL.64 [R1+0x50], R36 ;  /* 0x0000502401007387 */ /* 0x000fe20000100a00 */
[----:B------:R-:W-:Y:S02]  /*962e0*/  F2FP.F16.E4M3.UNPACK_B R34, R34 ;  /* 0x00000022ff22723e */ /* 0x000fe400020006ff */
[----:B------:R-:W-:Y:S01]  /*962f0*/  F2FP.F16.E4M3.UNPACK_B R35, R35 ;  /* 0x00000023ff23723e */ /* 0x000fe200020006ff */
[----:B------:R-:W-:Y:S04]  /*96300*/  STL [R1+0x58], R38 ;  /* 0x0000582601007387 */ /* 0x000fe80000100800 */
[----:B------:R-:W-:Y:S04]  /*96310*/  STL [R1+0x28], R18 ;  /* 0x0000281201007387 */ /* 0x000fe80000100800 */
[----:B------:R-:W-:Y:S04]  /*96320*/  STL [R1+0x44d0], R0 ;  /* 0x0044d00001007387 */ /* 0x000fe80000100800 */
[----:B------:R-:W-:Y:S04]  /*96330*/  STL [R1+0x2c], R19 ;  /* 0x00002c1301007387 */ /* 0x000fe80000100800 */
[----:B------:R-:W-:Y:S04]  /*96340*/  STL.64 [R1+0x40], R4 ;  /* 0x0000400401007387 */ /* 0x000fe80000100a00 */
[----:B------:R0:W-:Y:S02]  /*96350*/  STL.64 [R1+0x48], R6 ;  /* 0x0000480601007387 */ /* 0x0001e40000100a00 */
[----:B0-----:R-:W-:Y:S01]  /*96360*/  HMMA.16816.F32 R4, R32, R18, R20 ;  /* 0x000000122004723c */ /* 0x001fe20000001814 */
[----:B------:R-:W-:-:S02]  /*96370*/  F2FP.F16.E4M3.UNPACK_B R2, R2.H1 ;  /* 0x00000002ff02723e */ /* 0x000fc400030006ff */
[----:B------:R-:W-:-:S03]  /*96380*/  F2FP.F16.E4M3.UNPACK_B R3, R3.H1 ;  /* 0x00000003ff03723e */ /* 0x000fc600030006ff */
[----:B------:R-:W-:Y:S04]  /*96390*/  STL [R1+0x20], R2 ;  /* 0x0000200201007387 */ /* 0x000fe80000100800 */
[----:B------:R-:W-:-:S13]  /*963a0*/  HMMA.16816.F32 R12, R32, R2, R12 ;  /* 0x00000002200c723c */ /* 0x000fda000000180c */
[----:B------:R0:W-:Y:S02]  /*963b0*/  STL.64 [R1+0x7f0], R4 ;  /* 0x0007f00401007387 */ /* 0x0001e40000100a00 */
[----:B0-----:R-:W-:Y:S02]  /*963c0*/  F2FP.F16.E4M3.UNPACK_B R4, R16.H1 ;  /* 0x00000010ff04723e */ /* 0x001fe400030006ff */
[----:B------:R-:W-:-:S07]  /*963d0*/  F2FP.F16.E4M3.UNPACK_B R5, R17.H1 ;  /* 0x00000011ff05723e */ /* 0x000fce00030006ff */
[----:B------:R-:W-:Y:S01]  /*963e0*/  HMMA.16816.F32 R8, R32, R4, R8 ;  /* 0x000000042008723c */ /* 0x000fe20000001808 */
[----:B------:R-:W-:Y:S01]  /*963f0*/  IMAD.MOV.U32 R0, RZ, RZ, R19 ;  /* 0x000000ffff007224 */ /* 0x000fe200078e0013 */
[----:B------:R-:W-:Y:S01]  /*96400*/  STL.64 [R1+0x7f8], R6 ;  /* 0x0007f80601007387 */ /* 0x000fe20000100a00 */
[----:B------:R-:W-:-:S03]  /*96410*/  F2FP.F16.E4M3.UNPACK_B R2, R54.H1 ;  /* 0x00000036ff02723e */ /* 0x000fc600030006ff */
[----:B------:R-:W-:Y:S04]  /*96420*/  STL [R1+0x46c0], R0 ;  /* 0x0046c00001007387 */ /* 0x000fe80000100800 */
[----:B------:R0:W-:Y:S04]  /*96430*/  STL [R1+0x24], R3 ;  /* 0x0000240301007387 */ /* 0x0001e80000100800 */
[----:B------:R-:W-:Y:S04]  /*96440*/  STL [R1+0x18], R4 ;  /* 0x0000180401007387 */ /* 0x000fe80000100800 */
[----:B------:R-:W-:Y:S04]  /*96450*/  STL.64 [R1+0x7e0], R12 ;  /* 0x0007e00c01007387 */ /* 0x000fe80000100a00 */
[----:B------:R-:W-:Y:S04]  /*96460*/  STL.64 [R1+0x7e8], R14 ;  /* 0x0007e80e01007387 */ /* 0x000fe80000100a00 */
[----:B------:R-:W-:Y:S01]  /*96470*/  STL [R1+0x1c], R5 ;  /* 0x00001c0501007387 */ /* 0x000fe20000100800 */
[----:B0-----:R-:W-:-:S03]  /*96480*/  F2FP.F16.E4M3.UNPACK_B R3, R55.H1 ;  /* 0x00000037ff03723e */ /* 0x001fc600030006ff */
[----:B------:R-:W-:Y:S04]  /*96490*/  STL.64 [R1+0x7d0], R8 ;  /* 0x0007d00801007387 */ /* 0x000fe80000100a00 */
[----:B------:R0:W-:Y:S02]  /*964a0*/  STL.64 [R1+0x7d8], R10 ;  /* 0x0007d80a01007387 */ /* 0x0001e40000100a00 */
[----:B0-----:R-:W-:Y:S01]  /*964b0*/  HMMA.16816.F32 R8, R32, R2, R56 ;  /* 0x000000022008723c */ /* 0x001fe20000001838 */
[----:B------:R-:W-:Y:S01]  /*964c0*/  IMAD.MOV.U32 R31, RZ, RZ, R4 ;  /* 0x000000ffff1f7224 */ /* 0x000fe200078e0004 */
[----:B------:R-:W-:Y:S02]  /*964d0*/  F2FP.F16.E4M3.UNPACK_B R6, R60.H1 ;  /* 0x0000003cff06723e */ /* 0x000fe400030006ff */
[----:B------:R-:W-:-:S02]  /*964e0*/  F2FP.F16.E4M3.UNPACK_B R7, R61.H1 ;  /* 0x0000003dff07723e */ /* 0x000fc400030006ff */
[----:B------:R-:W-:Y:S04]  /*964f0*/  STL.64 [R1+0x10], R2 ;  /* 0x0000100201007387 */ /* 0x000fe80000100a00 */
[----:B------:R-:W-:-:S13]  /*96500*/  STL [R1+0x46f8], R31 ;  /* 0x0046f81f01007387 */ /* 0x000fda0000100800 */
[----:B------:R0:W-:Y:S04]  /*96510*/  STL.64 [R1+0x7c0], R8 ;  /* 0x0007c00801007387 */ /* 0x0001e80000100a00 */
[----:B------:R1:W-:Y:S04]  /*96520*/  STL.64 [R1+0x7c8], R10 ;  /* 0x0007c80a01007387 */ /* 0x0003e80000100a00 */
[----:B------:R-:W-:Y:S04]  /*96530*/  STL.64 [R1+0x8], R6 ;  /* 0x0000080601007387 */ /* 0x000fe80000100a00 */
[----:B0-----:R-:W2:Y:S04]  /*96540*/  LDL.LU R8, [R1+0x740] ;  /* 0x0007400001087983 */ /* 0x001ea80000300800 */
[----:B------:R-:W2:Y:S04]  /*96550*/  LDL.LU R9, [R1+0x744] ;  /* 0x0007440001097983 */ /* 0x000ea80000300800 */
[----:B-1----:R-:W2:Y:S04]  /*96560*/  LDL.LU R10, [R1+0x748] ;  /* 0x00074800010a7983 */ /* 0x002ea80000300800 */
        /* <DEDUP_REMOVED lines=34> */
[----:B------:R-:W-:-:S03]  /*96790*/  IMAD.MOV.U32 R47, RZ, RZ, R2 ;  /* 0x000000ffff2f7224 */ /* 0x000fc600078e0002 */
        /* <DEDUP_REMOVED lines=12> */
[----:B------:R-:W2:Y:S04]  /*96860*/  LDL.LU R13, [R1+0xdac] ;  /* 0x000dac00010d7983 */ /* 0x000ea80000300800 */
[----:B------:R2:W-:Y:S01]  /*96870*/  STL.64 [R1+0x4700], R46 ;  /* 0x0047002e01007387 */ /* 0x0005e20000100a00 */
[----:B---3--:R-:W-:Y:S02]  /*96880*/  F2FP.F16.E4M3.UNPACK_B R4, R44.H1 ;  /* 0x0000002cff04723e */ /* 0x008fe400030006ff */
[----:B----4-:R-:W-:Y:S02]  /*96890*/  F2FP.F16.E4M3.UNPACK_B R5, R45.H1 ;  /* 0x0000002dff05723e */ /* 0x010fe400030006ff */
[----:B--2---:R-:W-:Y:S01]  /*968a0*/  HMMA.16816.F32 R44, R32, R6, R48 ;  /* 0x00000006202c723c */ /* 0x004fe20000001830 */
[----:B------:R-:W-:-:S02]  /*968b0*/  F2FP.F16.E4M3.UNPACK_B R60, R60.H1 ;  /* 0x0000003cff3c723e */ /* 0x000fc400030006ff */
[----:B------:R-:W-:-:S03]  /*968c0*/  F2FP.F16.E4M3.UNPACK_B R61, R61.H1 ;  /* 0x0000003dff3d723e */ /* 0x000fc600030006ff */
[----:B------:R-:W-:Y:S01]  /*968d0*/  HMMA.16816.F32 R28, R32, R4, R28 ;  /* 0x00000004201c723c */ /* 0x000fe2000000181c */
[----:B------:R-:W-:Y:S02]  /*968e0*/  IMAD.MOV.U32 R49, RZ, RZ, R6 ;  /* 0x000000ffff317224 */ /* 0x000fe400078e0006 */
[----:B------:R-:W-:-:S03]  /*968f0*/  IMAD.MOV.U32 R48, RZ, RZ, R7 ;  /* 0x000000ffff307224 */ /* 0x000fc600078e0007 */
[----:B------:R-:W-:Y:S02]  /*96900*/  IMAD.MOV.U32 R51, RZ, RZ, R4 ;  /* 0x000000ffff337224 */ /* 0x000fe400078e0004 */
[----:B------:R-:W-:-:S09]  /*96910*/  IMAD.MOV.U32 R50, RZ, RZ, R5 ;  /* 0x000000ffff327224 */ /* 0x000fd200078e0005 */
[----:B------:R-:W-:Y:S04]  /*96920*/  STL.64 [R1+0x7b0], R44 ;  /* 0x0007b02c01007387 */ /* 0x000fe80000100a00 */
[----:B------:R-:W-:Y:S04]  /*96930*/  STL.64 [R1+0x7b8], R46 ;  /* 0x0007b82e01007387 */ /* 0x000fe80000100a00 */
[----:B------:R0:W-:Y:S02]  /*96940*/  STL.64 [R1], R4 ;  /* 0x0000000401007387 */ /* 0x0001e40000100a00 */
[----:B0-----:R-:W-:Y:S01]  /*96950*/  HMMA.16816.F32 R4, R32, R60, R40 ;  /* 0x0000003c2004723c */ /* 0x001fe20000001828 */
[----:B------:R-:W-:-:S02]  /*96960*/  F2FP.F16.E4M3.UNPACK_B R58, R58.H1 ;  /* 0x0000003aff3a723e */ /* 0x000fc400030006ff */
[----:B------:R-:W-:Y:S01]  /*96970*/  F2FP.F16.E4M3.UNPACK_B R59, R59.H1 ;  /* 0x0000003bff3b723e */ /* 0x000fe200030006ff */
[----:B------:R-:W-:Y:S04]  /*96980*/  STL.64 [R1+0x7a0], R28 ;  /* 0x0007a01c01007387 */ /* 0x000fe80000100a00 */
[----:B------:R-:W-:Y:S04]  /*96990*/  STL.64 [R1+0x7a8], R30 ;  /* 0x0007a81e01007387 */ /* 0x000fe80000100a00 */
[----:B------:R-:W-:Y:S04]  /*969a0*/  STL.64 [R1+0x46e0], R50 ;  /* 0x0046e03201007387 */ /* 0x000fe80000100a00 */
[----:B------:R-:W-:Y:S07]  /*969b0*/  STL.64 [R1+0x46d8], R48 ;  /* 0x0046d83001007387 */ /* 0x000fee0000100a00 */
        /* <DEDUP_REMOVED lines=10> */
[----:B------:R-:W-:Y:S01]  /*96a60*/  F2FP.F16.E4M3.UNPACK_B R55, R55.H1 ;  /* 0x00000037ff37723e */ /* 0x000fe200030006ff */
[----:B------:R-:W-:Y:S01]  /*96a70*/  STL.64 [R1+0x4688], R58 ;  /* 0x0046883a01007387 */ /* 0x000fe20000100a00 */
[----:B------:R-:W-:-:S02]  /*96a80*/  F2FP.F16.E4M3.UNPACK_B R2, R2.H1 ;  /* 0x00000002ff02723e */ /* 0x000fc400030006ff */
[----:B------:R-:W-:Y:S01]  /*96a90*/  F2FP.F16.E4M3.UNPACK_B R3, R3.H1 ;  /* 0x00000003ff03723e */ /* 0x000fe200030006ff */
[----:B------:R-:W-:Y:S02]  /*96aa0*/  STL.64 [R1+0x4680], R56 ;  /* 0x0046803801007387 */ /* 0x000fe40000100a00 */
[C---:B------:R-:W-:Y:S06]  /*96ab0*/  HMMA.16816.F32 R20, R32.reuse, R54, R20 ;  /* 0x000000362014723c */ /* 0x040fec0000001814 */
[----:B------:R-:W-:Y:S07]  /*96ac0*/  HMMA.16816.F32 R16, R32, R2, R16 ;  /* 0x000000022010723c */ /* 0x000fee0000001810 */
[----:B------:R0:W-:Y:S02]  /*96ad0*/  STL.64 [R1+0x770], R4 ;  /* 0x0007700401007387 */ /* 0x0001e40000100a00 */
[----:B0-----:R-:W-:-:S02]  /*96ae0*/  F2FP.F16.E4M3.UNPACK_B R4, R14.H1 ;  /* 0x0000000eff04723e */ /* 0x001fc400030006ff */
[----:B------:R-:W-:-:S07]  /*96af0*/  F2FP.F16.E4M3.UNPACK_B R5, R15.H1 ;  /* 0x0000000fff05723e */ /* 0x000fce00030006ff */
[----:B------:R-:W-:Y:S01]  /*96b00*/  HMMA.16816.F32 R8, R32, R4, R8 ;  /* 0x000000042008723c */ /* 0x000fe20000001808 */
        /* <DEDUP_REMOVED lines=20> */
[----:B------:R-:W3:Y:S01]  /*96c50*/  LDL.LU R9, [R1+0xd9c] ;  /* 0x000d9c0001097983 */ /* 0x000ee20000300800 */
[----:B------:R-:W-:-:S02]  /*96c60*/  F2FP.F16.E4M3.UNPACK_B R6, R12.H1 ;  /* 0x0000000cff06723e */ /* 0x000fc400030006ff */
[----:B------:R-:W-:Y:S01]  /*96c70*/  F2FP.F16.E4M3.UNPACK_B R7, R13.H1 ;  /* 0x0000000dff07723e */ /* 0x000fe200030006ff */
        /* <DEDUP_REMOVED lines=34> */
[----:B0-----:R-:W4:Y:S04]  /*96ea0*/  LDL.LU.64 R46, [R1+0x4700] ;  /* 0x00470000012e7983 */ /* 0x001f280000300a00 */
[----:B------:R-:W-:Y:S04]  /*96eb0*/  STL.64 [R1+0x4668], R6 ;  /* 0x0046680601007387 */ /* 0x000fe80000100a00 */
[----:B------:R0:W-:Y:S04]  /*96ec0*/  STL.64 [R1+0x4660], R4 ;  /* 0x0046600401007387 */ /* 0x0001e80000100a00 */
[----:B0-----:R-:W4:Y:S04]  /*96ed0*/  LDL.LU R4, [R1+0x710] ;  /* 0x0007100001047983 */ /* 0x001f280000300800 */
[----:B------:R-:W4:Y:S04]  /*96ee0*/  LDL.LU R5, [R1+0x714] ;  /* 0x0007140001057983 */ /* 0x000f280000300800 */
[----:B------:R-:W4:Y:S04]  /*96ef0*/  LDL.LU R6, [R1+0x718] ;  /* 0x0007180001067983 */ /* 0x000f280000300800 */
[----:B------:R-:W4:Y:S01]  /*96f00*/  LDL.LU R7, [R1+0x71c] ;  /* 0x00071c0001077983 */ /* 0x000f220000300800 */
[----:B--2---:R-:W-:-:S02]  /*96f10*/  F2FP.F16.E4M3.UNPACK_B R8, R8.H1 ;  /* 0x00000008ff08723e */ /* 0x004fc400030006ff */
[----:B---3--:R-:W-:Y:S02]  /*96f20*/  F2FP.F16.E4M3.UNPACK_B R9, R9.H1 ;  /* 0x00000009ff09723e */ /* 0x008fe400030006ff */
[----:B------:R-:W-:Y:S02]  /*96f30*/  F2FP.F16.E4M3.UNPACK_B R10, R10.H1 ;  /* 0x0000000aff0a723e */ /* 0x000fe400030006ff */
[----:B------:R-:W-:-:S03]  /*96f40*/  F2FP.F16.E4M3.UNPACK_B R11, R11.H1 ;  /* 0x0000000bff0b723e */ /* 0x000fc600030006ff */
[----:B------:R-:W-:Y:S01]  /*96f50*/  HMMA.16816.F32 R28, R32, R8, R28 ;  /* 0x00000008201c723c */ /* 0x000fe2000000181c */
[----:B------:R-:W-:Y:S02]  /*96f60*/  F2FP.F16.E4M3.UNPACK_B R12, R12.H1 ;  /* 0x0000000cff0c723e */ /* 0x000fe400030006ff */
[----:B------:R-:W-:-:S15]  /*96f70*/  F2FP.F16.E4M3.UNPACK_B R13, R13.H1 ;  /* 0x0000000dff0d723e */ /* 0x000fde00030006ff */
[----:B------:R-:W-:-:S05]  /*96f80*/  NOP ;  /* 0x0000000000007918 */ /* 0x000fca0000000000 */
[----:B------:R-:W-:Y:S04]  /*96f90*/  STL.64 [R1+0x850], R28 ;  /* 0x0008501c01007387 */ /* 0x000fe80000100a00 */
[----:B------:R0:W-:Y:S04]  /*96fa0*/  STL.64 [R1+0x858], R30 ;  /* 0x0008581e01007387 */ /* 0x0001e80000100a00 */
[----:B0-----:R-:W2:Y:S04]  /*96fb0*/  LDL.LU R31, [R1+0x46f8] ;  /* 0x0046f800011f7983 */ /* 0x001ea80000300800 */
[----:B------:R-:W-:Y:S04]  /*96fc0*/  STL.64 [R1+0x4648], R10 ;  /* 0x0046480a01007387 */ /* 0x000fe80000100a00 */
[----:B------:R-:W-:Y:S01]  /*96fd0*/  STL.64 [R1+0x4640], R8 ;  /* 0x0046400801007387 */ /* 0x000fe20000100a00 */
[----:B------:R-:W-:-:S02]  /*96fe0*/  F2FP.F16.E4M3.UNPACK_B R14, R14.H1 ;  /* 0x0000000eff0e723e */ /* 0x000fc400030006ff */
[----:B------:R-:W-:Y:S02]  /*96ff0*/  F2FP.F16.E4M3.UNPACK_B R15, R15.H1 ;  /* 0x0000000fff0f723e */ /* 0x000fe400030006ff */
[----:B------:R-:W-:Y:S02]  /*97000*/  F2FP.F16.E4M3.UNPACK_B R16, R16.H1 ;  /* 0x00000010ff10723e */ /* 0x000fe400030006ff */
[----:B------:R-:W-:Y:S02]  /*97010*/  F2FP.F16.E4M3.UNPACK_B R17, R17.H1 ;  /* 0x00000011ff11723e */ /* 0x000fe400030006ff */
[----:B------:R-:W-:Y:S02]  /*97020*/  F2FP.F16.E4M3.UNPACK_B R18, R18.H1 ;  /* 0x00000012ff12723e */ /* 0x000fe400030006ff */
[----:B------:R-:W-:Y:S02]  /*97030*/  F2FP.F16.E4M3.UNPACK_B R19, R19.H1 ;  /* 0x00000013ff13723e */ /* 0x000fe400030006ff */
[----:B------:R-:W-:-:S02]  /*97040*/  F2FP.F16.E4M3.UNPACK_B R20, R20.H1 ;  /* 0x00000014ff14723e */ /* 0x000fc400030006ff */
[----:B------:R-:W-:Y:S01]  /*97050*/  F2FP.F16.E4M3.UNPACK_B R21, R21.H1 ;  /* 0x00000015ff15723e */ /* 0x000fe200030006ff */
[----:B----4-:R-:W-:-:S15]  /*97060*/  HMMA.16816.F32 R4, R32, R10, R4 ;  /* 0x0000000a2004723c */ /* 0x010fde0000001804 */
        /* <DEDUP_REMOVED lines=12> */
[C---:B0-----:R-:W-:Y:S06]  /*97130*/  HMMA.16816.F32 R4, R32.reuse, R16, R40 ;  /* 0x000000102004723c */ /* 0x041fec0000001828 */
[----:B------:R-:W-:-:S15]  /*97140*/  HMMA.16816.F32 R8, R32, R20, R24 ;  /* 0x000000142008723c */ /* 0x000fde0000001818 */
[----:B------:R-:W-:-:S02]  /*97150*/  NOP ;  /* 0x0000000000007918 */ /* 0x000fc40000000000 */
[----:B------:R-:W-:Y:S04]  /*97160*/  STL.64 [R1+0x8b0], R4 ;  /* 0x0008b00401007387 */ /* 0x000fe80000100a00 */
[----:B------:R0:W-:Y:S02]  /*97170*/  STL.64 [R1+0x8b8], R6 ;  /* 0x0008b80601007387 */ /* 0x0001e40000100a00 */
[----:B0-----:R-:W-:Y:S06]  /*97180*/  HMMA.16816.F32 R4, R32, R18, R36 ;  /* 0x000000122004723c */ /* 0x001fec0000001824 */
[----:B------:R-:W-:Y:S04]  /*97190*/  STL.64 [R1+0x4608], R18 ;  /* 0x0046081201007387 */ /* 0x000fe80000100a00 */
[----:B------:R-:W-:-:S13]  /*971a0*/  STL.64 [R1+0x4600], R16 ;  /* 0x0046001001007387 */ /* 0x000fda0000100a00 */
[----:B------:R0:W-:Y:S04]  /*971b0*/  STL.64 [R1+0x8c0], R4 ;  /* 0x0008c00401007387 */ /* 0x0001e80000100a00 */
[----:B------:R1:W-:Y:S04]  /*971c0*/  STL.64 [R1+0x8c8], R6 ;  /* 0x0008c80601007387 */ /* 0x0003e80000100a00 */
[----:B0-----:R-:W3:Y:S04]  /*971d0*/  LDL.LU R4, [R1+0x650] ;  /* 0x0006500001047983 */ /* 0x001ee80000300800 */
[----:B------:R-:W-:Y:S04]  /*971e0*/  STL.64 [R1+0x930], R8 ;  /* 0x0009300801007387 */ /* 0x000fe80000100a00 */
[----:B------:R-:W-:Y:S04]  /*971f0*/  STL.64 [R1+0x938], R10 ;  /* 0x0009380a01007387 */ /* 0x000fe80000100a00 */
        /* <DEDUP_REMOVED lines=62> */
[----:B------:R-:W-:Y:S02]  /*975e0*/  F2FP.F16.E4M3.UNPACK_B R27, R27.H1 ;  /* 0x0000001bff1b723e */ /* 0x000fe400030006ff */
[----:B------:R-:W-:Y:S02]  /*975f0*/  F2FP.F16.E4M3.UNPACK_B R36, R36.H1 ;  /* 0x00000024ff24723e */ /* 0x000fe400030006ff */
[----:B------:R-:W-:Y:S01]  /*97600*/  F2FP.F16.E4M3.UNPACK_B R37, R37.H1 ;  /* 0x00000025ff25723e */ /* 0x000fe200030006ff */
[----:B------:R-:W-:Y:S01]  /*97610*/  HMMA.16816.F32 R48, R32, R24, R48 ;  /* 0x000000182030723c */ /* 0x000fe20000001830 */
[----:B------:R-:W-:-:S02]  /*97620*/  F2FP.F16.E4M3.UNPACK_B R38, R38.H1 ;  /* 0x00000026ff26723e */ /* 0x000fc400030006ff */
[----:B------:R-:W-:Y:S02]  /*97630*/  F2FP.F16.E4M3.UNPACK_B R39, R39.H1 ;  /* 0x00000027ff27723e */ /* 0x000fe400030006ff */
[----:B------:R-:W-:Y:S02]  /*97640*/  F2FP.F16.E4M3.UNPACK_B R40, R40.H1 ;  /* 0x00000028ff28723e */ /* 0x000fe400030006ff */
[----:B------:R-:W-:Y:S01]  /*97650*/  F2FP.F16.E4M3.UNPACK_B R41, R41.H1 ;  /* 0x00000029ff29723e */ /* 0x000fe200030006ff */
[----:B------:R-:W-:Y:S01]  /*97660*/  HMMA.16816.F32 R16, R32, R36, R16 ;  /* 0x000000242010723c */ /* 0x000fe20000001810 */
[----:B------:R-:W-:Y:S02]  /*97670*/  F2FP.F16.E4M3.UNPACK_B R42, R42.H1 ;  /* 0x0000002aff2a723e */ /* 0x000fe400030006ff */
[----:B------:R-:W-:-:S03]  /*97680*/  F2FP.F16.E4M3.UNPACK_B R43, R43.H1 ;  /* 0x0000002bff2b723e */ /* 0x000fc600030006ff */
[C---:B------:R-:W-:Y:S06]  /*97690*/  HMMA.16816.F32 R12, R32.reuse, R38, R12 ;  /* 0x00000026200c723c */ /* 0x040fec000000180c */
[C---:B------:R-:W-:Y:S03]  /*976a0*/  HMMA.16816.F32 R8, R32.reuse, R40, R8 ;  /* 0x000000282008723c */ /* 0x040fe60000001808 */
[----:B------:R-:W-:Y:S04]  /*976b0*/  STL.64 [R1+0xbf0], R48 ;  /* 0x000bf03001007387 */ /* 0x000fe80000100a00 */
[----:B------:R0:W-:Y:S04]  /*976c0*/  STL.64 [R1+0xbf8], R50 ;  /* 0x000bf83201007387 */ /* 0x0001e80000100a00 */
[----:B0-----:R-:W2:Y:S04]  /*976d0*/  LDL.LU.64 R50, [R1+0x46e0] ;  /* 0x0046e00001327983 */ /* 0x001ea80000300a00 */
[----:B------:R-:W3:Y:S04]  /*976e0*/  LDL.LU.64 R48, [R1+0x46d8] ;  /* 0x0046d80001307983 */ /* 0x000ee80000300a00 */
[----:B------:R-:W-:Y:S04]  /*976f0*/  STL.64 [R1+0x4618], R26 ;  /* 0x0046181a01007387 */ /* 0x000fe80000100a00 */
[----:B------:R-:W-:Y:S01]  /*97700*/  STL.64 [R1+0x4610], R24 ;  /* 0x0046101801007387 */ /* 0x000fe20000100a00 */
[C---:B----4-:R-:W-:Y:S06]  /*97710*/  HMMA.16816.F32 R4, R32.reuse, R42, R4 ;  /* 0x0000002a2004723c */ /* 0x050fec0000001804 */
        /* <DEDUP_REMOVED lines=16> */
[----:B0-----:R-:W2:Y:S04]  /*97820*/  LDL.LU R8, [R1+0x5d0] ;  /* 0x0005d00001087983 */ /* 0x001ea80000300800 */
[----:B------:R-:W2:Y:S04]  /*97830*/  LDL.LU R9, [R1+0x5d4] ;  /* 0x0005d40001097983 */ /* 0x000ea80000300800 */
[----:B-1----:R-:W3:Y:S04]  /*97840*/  LDL.LU R10, [R1+0x5d8] ;  /* 0x0005d800010a7983 */ /* 0x002ee80000300800 */
        /* <DEDUP_REMOVED lines=8> */
[----:B------:R-:W-:Y:S02]  /*978d0*/  IMAD.MOV.U32 R15, RZ, RZ, R50 ;  /* 0x000000ffff0f7224 */ /* 0x000fe400078e0032 */
[----:B------:R-:W-:Y:S02]  /*978e0*/  IMAD.MOV.U32 R12, RZ, RZ, R49 ;  /* 0x000000ffff0c7224 */ /* 0x000fe400078e0031 */
[----:B------:R-:W-:Y:S01]  /*978f0*/  IMAD.MOV.U32 R13, RZ, RZ, R48 ;  /* 0x000000ffff0d7224 */ /* 0x000fe200078e0030 */
[----:B---3--:R-:W-:Y:S04]  /*97900*/  STL.64 [R1+0x46a8], R18 ;  /* 0x0046a81201007387 */ /* 0x008fe80000100a00 */
[----:B--2---:R-:W-:Y:S04]  /*97910*/  STL.64 [R1+0x46a0], R16 ;  /* 0x0046a01001007387 */ /* 0x004fe80000100a00 */
[----:B------:R-:W-:Y:S04]  /*97920*/  STL.64 [R1+0x46b8], R14 ;  /* 0x0046b80e01007387 */ /* 0x000fe80000100a00 */
[----:B------:R-:W-:Y:S04]  /*97930*/  STL.64 [R1+0x46b0], R12 ;  /* 0x0046b00c01007387 */ /* 0x000fe80000100a00 */
[----:B------:R-:W2:Y:S04]  /*97940*/  LDL.LU R36, [R1+0x600] ;  /* 0x0006000001247983 */ /* 0x000ea80000300800 */
[----:B------:R-:W2:Y:S04]  /*97950*/  LDL.LU R37, [R1+0x604] ;  /* 0x0006040001257983 */ /* 0x000ea80000300800 */
[----:B------:R-:W3:Y:S04]  /*97960*/  LDL.LU R38, [R1+0x608] ;  /* 0x0006080001267983 */ /* 0x000ee80000300800 */
[----:B------:R-:W3:Y:S01]  /*97970*/  LDL.LU R39, [R1+0x60c] ;  /* 0x00060c0001277983 */ /* 0x000ee20000300800 */
[----:B------:R-:W-:-:S02]  /*97980*/  IMAD.MOV.U32 R27, RZ, RZ, R46 ;  /* 0x000000ffff1b7224 */ /* 0x000fc400078e002e */
[----:B------:R-:W-:Y:S02]  /*97990*/  IMAD.MOV.U32 R26, RZ, RZ, R47 ;  /* 0x000000ffff1a7224 */ /* 0x000fe400078e002f */
[----:B------:R-:W-:Y:S02]  /*979a0*/  IMAD.MOV.U32 R25, RZ, RZ, R0 ;  /* 0x000000ffff197224 */ /* 0x000fe400078e0000 */
[----:B------:R-:W-:Y:S02]  /*979b0*/  IMAD.MOV.U32 R24, RZ, RZ, R31 ;  /* 0x000000ffff187224 */ /* 0x000fe400078e001f */
[----:B------:R-:W-:Y:S02]  /*979c0*/  IMAD R29, R29, 0x100, R52 ;  /* 0x000001001d1d7824 */ /* 0x000fe400078e0234 */
[----:B------:R-:W-:Y:S02]  /*979d0*/  IMAD R30, R30, 0x100, R53 ;  /* 0x000001001e1e7824 */ /* 0x000fe400078e0235 */
[----:B------:R-:W-:Y:S01]  /*979e0*/  IMAD R28, R28, 0x100, R59 ;  /* 0x000001001c1c7824 */ /* 0x000fe200078e023b */
[----:B---3--:R-:W-:Y:S04]  /*979f0*/  STL.64 [R1+0x46d0], R38 ;  /* 0x0046d02601007387 */ /* 0x008fe80000100a00 */
[----:B--2---:R0:W-:Y:S04]  /*97a00*/  STL.64 [R1+0x46c8], R36 ;  /* 0x0046c82401007387 */ /* 0x0041e80000100a00 */
[----:B----4-:R-:W2:Y:S04]  /*97a10*/  LDL.LU R40, [R1+0x610] ;  /* 0x0006100001287983 */ /* 0x010ea80000300800 */
[----:B------:R-:W2:Y:S04]  /*97a20*/  LDL.LU R41, [R1+0x614] ;  /* 0x0006140001297983 */ /* 0x000ea80000300800 */
[----:B------:R-:W2:Y:S04]  /*97a30*/  LDL.LU R42, [R1+0x618] ;  /* 0x00061800012a7983 */ /* 0x000ea80000300800 */
[----:B------:R-:W2:Y:S04]  /*97a40*/  LDL.LU R43, [R1+0x61c] ;  /* 0x00061c00012b7983 */ /* 0x000ea80000300800 */
[----:B0-----:R-:W3:Y:S04]  /*97a50*/  LDL.LU R36, [R1+0x640] ;  /* 0x0006400001247983 */ /* 0x001ee80000300800 */
        /* <DEDUP_REMOVED lines=35> */
[----:B------:R-:W3:Y:S04]  /*97c90*/  LDL.LU R4, [R1+0x5c0] ;  /* 0x0005c00001047983 */ /* 0x000ee80000300800 */
[----:B------:R-:W3:Y:S04]  /*97ca0*/  LDL.LU R5, [R1+0x5c4] ;  /* 0x0005c40001057983 */ /* 0x000ee80000300800 */
[----:B------:R-:W3:Y:S04]  /*97cb0*/  LDL.LU R6, [R1+0x5c8] ;  /* 0x0005c80001067983 */ /* 0x000ee80000300800 */
[----:B------:R-:W3:Y:S01]  /*97cc0*/  LDL.LU R7, [R1+0x5cc] ;  /* 0x0005cc0001077983 */ /* 0x000ee20000300800 */
[----:B----4-:R-:W-:-:S02]  /*97cd0*/  F2FP.F16.E4M3.UNPACK_B R46, R46.H1 ;  /* 0x0000002eff2e723e */ /* 0x010fc400030006ff */
[----:B--2---:R-:W-:Y:S01]  /*97ce0*/  F2FP.F16.E4M3.UNPACK_B R47, R47.H1 ;  /* 0x0000002fff2f723e */ /* 0x004fe200030006ff */
[C---:B---3--:R-:W-:Y:S01]  /*97cf0*/  HMMA.16816.F32 R36, R32.reuse, R44, R36 ;  /* 0x0000002c2024723c */ /* 0x048fe20000001824 */
[----:B------:R-:W-:Y:S02]  /*97d00*/  F2FP.F16.E4M3.UNPACK_B R48, R48.H1 ;  /* 0x00000030ff30723e */ /* 0x000fe400030006ff */
[----:B------:R-:W-:Y:S02]  /*97d10*/  F2FP.F16.E4M3.UNPACK_B R49, R49.H1 ;  /* 0x00000031ff31723e */ /* 0x000fe400030006ff */
[----:B------:R-:W-:Y:S01]  /*97d20*/  F2FP.F16.E4M3.UNPACK_B R50, R50.H1 ;  /* 0x00000032ff32723e */ /* 0x000fe200030006ff */
[----:B------:R-:W-:Y:S01]  /*97d30*/  HMMA.16816.F32 R12, R32, R46, R12 ;  /* 0x0000002e200c723c */ /* 0x000fe2000000180c */
[----:B------:R-:W-:-:S05]  /*97d40*/  F2FP.F16.E4M3.UNPACK_B R51, R51.H1 ;  /* 0x00000033ff33723e */ /* 0x000fca00030006ff */
[C---:B------:R-:W-:Y:S06]  /*97d50*/  HMMA.16816.F32 R16, R32.reuse, R48, R16 ;  /* 0x000000302010723c */ /* 0x040fec0000001810 */
[C---:B------:R-:W-:Y:S01]  /*97d60*/  HMMA.16816.F32 R8, R32.reuse, R50, R8 ;  /* 0x000000322008723c */ /* 0x040fe20000001808 */
[----:B------:R-:W-:Y:S02]  /*97d70*/  F2FP.F16.E4M3.UNPACK_B R52, R52.H1 ;  /* 0x00000034ff34723e */ /* 0x000fe400030006ff */
[----:B------:R-:W-:Y:S02]  /*97d80*/  F2FP.F16.E4M3.UNPACK_B R53, R53.H1 ;  /* 0x00000035ff35723e */ /* 0x000fe400030006ff */
[----:B------:R-:W-:Y:S04]  /*97d90*/  STL.64 [R1+0xe80], R36 ;  /* 0x000e802401007387 */ /* 0x000fe80000100a00 */
[----:B------:R0:W-:Y:S01]  /*97da0*/  STL.64 [R1+0xe88], R38 ;  /* 0x000e882601007387 */ /* 0x0001e20000100a00 */
[----:B------:R-:W-:Y:S01]  /*97db0*/  IMAD R31, R31, 0x100, R0 ;  /* 0x000001001f1f7824 */ /* 0x000fe200078e0200 */
[----:B------:R-:W-:Y:S02]  /*97dc0*/  HMMA.16816.F32 R32, R32, R52, R56 ;  /* 0x000000342020723c */ /* 0x000fe40000001838 */
[----:B0-----:R-:W2:Y:S04]  /*97dd0*/  LDL.LU.64 R38, [R1+0x46d0] ;  /* 0x0046d00001267983 */ /* 0x001ea80000300a00 */
[----:B------:R-:W2:Y:S04]  /*97de0*/  LDL.LU.64 R36, [R1+0x46c8] ;  /* 0x0046c80001247983 */ /* 0x000ea80000300a00 */
[----:B------:R-:W3:Y:S04]  /*97df0*/  LDL.LU R0, [R1+0x46c0] ;  /* 0x0046c00001007983 */ /* 0x000ee80000300800 */
[----:B------:R-:W-:Y:S04]  /*97e00*/  STL.64 [R1+0xe90], R12 ;  /* 0x000e900c01007387 */ /* 0x000fe80000100a00 */
[----:B------:R0:W-:Y:S04]  /*97e10*/  STL.64 [R1+0xe98], R14 ;  /* 0x000e980e01007387 */ /* 0x0001e80000100a00 */
[----:B0-----:R-:W4:Y:S04]  /*97e20*/  LDL.LU.64 R14, [R1+0x46b8] ;  /* 0x0046b800010e7983 */ /* 0x001f280000300a00 */
[----:B------:R-:W2:Y:S04]  /*97e30*/  LDL.LU.64 R12, [R1+0x46b0] ;  /* 0x0046b000010c7983 */ /* 0x000ea80000300a00 */
[----:B------:R0:W-:Y:S04]  /*97e40*/  STL.64 [R1+0x45d8], R46 ;  /* 0x0045d82e01007387 */ /* 0x0001e80000100a00 */
[----:B0-----:R-:W4:Y:S04]  /*97e50*/  LDL R46, [R1+0x20] ;  /* 0x00002000012e7983 */ /* 0x001f280000100800 */
[----:B------:R-:W4:Y:S04]  /*97e60*/  LDL R47, [R1+0x24] ;  /* 0x00002400012f7983 */ /* 0x000f280000100800 */
[----:B------:R0:W-:Y:S04]  /*97e70*/  STL.64 [R1+0x45d0], R44 ;  /* 0x0045d02c01007387 */ /* 0x0001e80000100a00 */
[----:B0-----:R-:W4:Y:S04]  /*97e80*/  LDL R44, [R1+0x28] ;  /* 0x00002800012c7983 */ /* 0x001f280000100800 */
        /* <DEDUP_REMOVED lines=13> */
[----:B------:R-:W4:Y:S04]  /*97f60*/  LDL.LU R51, [R1+0x62c] ;  /* 0x00062c0001337983 */ /* 0x000f280000300800 */
[----:B------:R-:W4:Y:S04]  /*97f70*/  LDL.LU.64 R58, [R1+0x4688] ;  /* 0x00468800013a7983 */ /* 0x000f280000300a00 */
[----:B------:R-:W4:Y:S04]  /*97f80*/  LDL.LU.64 R56, [R1+0x4680] ;  /* 0x0046800001387983 */ /* 0x000f280000300a00 */
[----:B------:R0:W-:Y:S04]  /*97f90*/  STL.64 [R1+0xb90], R32 ;  /* 0x000b902001007387 */ /* 0x0001e80000100a00 */
[----:B------:R1:W-:Y:S04]  /*97fa0*/  STL.64 [R1+0xb98], R34 ;  /* 0x000b982201007387 */ /* 0x0003e80000100a00 */
[----:B0-----:R-:W4:Y:S04]  /*97fb0*/  LDL.LU R32, [R1+0x630] ;  /* 0x0006300001207983 */ /* 0x001f280000300800 */
[----:B------:R-:W4:Y:S04]  /*97fc0*/  LDL.LU R33, [R1+0x634] ;  /* 0x0006340001217983 */ /* 0x000f280000300800 */
[----:B-1----:R-:W4:Y:S04]  /*97fd0*/  LDL.LU R34, [R1+0x638] ;  /* 0x0006380001227983 */ /* 0x002f280000300800 */
[----:B------:R-:W4:Y:S01]  /*97fe0*/  LDL.LU R35, [R1+0x63c] ;  /* 0x00063c0001237983 */ /* 0x000f220000300800 */
[----:B------:R-:W-:-:S02]  /*97ff0*/  F2FP.F16.E4M3.UNPACK_B R28, R28 ;  /* 0x0000001cff1c723e */ /* 0x000fc400020006ff */
[----:B------:R-:W-:Y:S02]  /*98000*/  F2FP.F16.E4M3.UNPACK_B R29, R29 ;  /* 0x0000001dff1d723e */ /* 0x000fe400020006ff */
[----:B------:R-:W-:Y:S02]  /*98010*/  F2FP.F16.E4M3.UNPACK_B R30, R30 ;  /* 0x0000001eff1e723e */ /* 0x000fe400020006ff */
[----:B------:R-:W-:Y:S01]  /*98020*/  F2FP.F16.E4M3.UNPACK_B R31, R31 ;  /* 0x0000001fff1f723e */ /* 0x000fe200020006ff */
[----:B---3--:R-:W-:-:S06]  /*98030*/  IMAD.MOV.U32 R45, RZ, RZ, R0 ;  /* 0x000000ffff2d7224 */ /* 0x008fcc00078e0000 */
[C---:B--2---:R-:W-:Y:S06]  /*98040*/  HMMA.16816.F32 R20, R28.reuse, R12, R20 ;  /* 0x0000000c1c14723c */ /* 0x044fec0000001814 */
[C---:B----4-:R-:W-:Y:S06]  /*98050*/  HMMA.16816.F32 R12, R28.reuse, R14, R16 ;  /* 0x0000000e1c0c723c */ /* 0x050fec0000001810 */
[C---:B------:R-:W-:Y:S06]  /*98060*/  HMMA.16816.F32 R8, R28.reuse, R60, R8 ;  /* 0x0000003c1c08723c */ /* 0x040fec0000001808 */
[C---:B------:R-:W-:Y:S06]  /*98070*/  HMMA.16816.F32 R32, R28.reuse, R44, R32 ;  /* 0x0000002c1c20723c */ /* 0x040fec0000001820 */
[C---:B------:R-:W-:Y:S06]  /*98080*/  HMMA.16816.F32 R44, R28.reuse, R46, R48 ;  /* 0x0000002e1c2c723c */ /* 0x040fec0000001830 */
[C---:B------:R-:W-:Y:S11]  /*98090*/  HMMA.16816.F32 R4, R28.reuse, R58, R4 ;  /* 0x0000003a1c04723c */ /* 0x040ff60000001804 */
[----:B------:R-:W-:Y:S04]  /*980a0*/  STL.64 [R1+0xb80], R32 ;  /* 0x000b802001007387 */ /* 0x000fe80000100a00 */
[----:B------:R0:W-:Y:S02]  /*980b0*/  STL.64 [R1+0xb88], R34 ;  /* 0x000b882201007387 */ /* 0x0001e40000100a00 */
[C---:B0-----:R-:W-:Y:S06]  /*980c0*/  HMMA.16816.F32 R32, R28.reuse, R24, R40 ;  /* 0x000000181c20723c */ /* 0x041fec0000001828 */
[----:B------:R-:W-:Y:S01]  /*980d0*/  HMMA.16816.F32 R24, R28, R26, R36 ;  /* 0x0000001a1c18723c */ /* 0x000fe20000001824 */
[----:B------:R-:W-:Y:S04]  /*980e0*/  STL.64 [R1+0xb70], R44 ;  /* 0x000b702c01007387 */ /* 0x000fe80000100a00 */
[----:B------:R-:W-:-:S12]  /*980f0*/  STL.64 [R1+0xb78], R46 ;  /* 0x000b782e01007387 */ /* 0x000fd80000100a00 */
[----:B------:R0:W-:Y:S04]  /*98100*/  STL.64 [R1+0xb60], R32 ;  /* 0x000b602001007387 */ /* 0x0001e80000100a00 */
[----:B------:R1:W-:Y:S04]  /*98110*/  STL.64 [R1+0xb68], R34 ;  /* 0x000b682201007387 */ /* 0x0003e80000100a00 */
        /* <DEDUP_REMOVED lines=8> */
[----:B------:R-:W-:Y:S04]  /*981a0*/  STL.64 [R1+0xb28], R10 ;  /* 0x000b280a01007387 */ /* 0x000fe80000100a00 */
[----:B------:R-:W4:Y:S04]  /*981b0*/  LDL.LU R48, [R1+0x4c0] ;  /* 0x0004c00001307983 */ /* 0x000f280000300800 */
[----:B------:R3:W-:Y:S04]  /*981c0*/  STL.64 [R1+0xb10], R4 ;  /* 0x000b100401007387 */ /* 0x0007e80000100a00 */
[----:B------:R3:W-:Y:S04]  /*981d0*/  STL.64 [R1+0xb18], R6 ;  /* 0x000b180601007387 */ /* 0x0007e80000100a00 */
[----:B------:R-:W4:Y:S04]  /*981e0*/  LDL.LU R49, [R1+0x4c4] ;  /* 0x0004c40001317983 */ /* 0x000f280000300800 */
[----:B------:R-:W2:Y:S04]  /*981f0*/  LDL.LU R50, [R1+0x4c8] ;  /* 0x0004c80001327983 */ /* 0x000ea80000300800 */
[----:B------:R-:W2:Y:S04]  /*98200*/  LDL.LU R51, [R1+0x4cc] ;  /* 0x0004cc0001337983 */ /* 0x000ea80000300800 */
[----:B--2---:R-:W-:Y:S04]  /*98210*/  STL.64 [R1+0x4678], R50 ;  /* 0x0046783201007387 */ /* 0x004fe80000100a00 */
[----:B----4-:R2:W-:Y:S04]  /*98220*/  STL.64 [R1+0x4670], R48 ;  /* 0x0046703001007387 */ /* 0x0105e80000100a00 */
        /* <DEDUP_REMOVED lines=10> */
[----:B---3--:R-:W4:Y:S04]  /*982d0*/  LDL.LU R22, [R1+0x5b8] ;  /* 0x0005b80001167983 */ /* 0x008f280000300800 */
        /* <DEDUP_REMOVED lines=33> */
[C---:B----4-:R-:W-:Y:S06]  /*984f0*/  HMMA.16816.F32 R20, R28.reuse, R56, R20 ;  /* 0x000000381c14723c */ /* 0x050fec0000001814 */
[C---:B---3--:R-:W-:Y:S06]  /*98500*/  HMMA.16816.F32 R4, R28.reuse, R2, R4 ;  /* 0x000000021c04723c */ /* 0x048fec0000001804 */
[C---:B--2---:R-:W-:Y:S11]  /*98510*/  HMMA.16816.F32 R48, R28.reuse, R54, R48 ;  /* 0x000000361c30723c */ /* 0x044ff60000001830 */
        /* <DEDUP_REMOVED lines=14> */
[----:B0-----:R-:W4:Y:S04]  /*98600*/  LDL.LU.64 R50, [R1+0x4678] ;  /* 0x0046780001327983 */ /* 0x001f280000300a00 */
[----:B------:R-:W4:Y:S04]  /*98610*/  LDL.LU.64 R48, [R1+0x4670] ;  /* 0x0046700001307983 */ /* 0x000f280000300a00 */
[----:B------:R-:W-:Y:S04]  /*98620*/  STL.64 [R1+0xae0], R4 ;  /* 0x000ae00401007387 */ /* 0x000fe80000100a00 */
[----:B------:R0:W-:Y:S04]  /*98630*/  STL.64 [R1+0xae8], R6 ;  /* 0x000ae80601007387 */ /* 0x0001e80000100a00 */
[----:B0-----:R-:W2:Y:S04]  /*98640*/  LDL.LU.64 R6, [R1+0x4668] ;  /* 0x0046680001067983 */ /* 0x001ea80000300a00 */
[----:B------:R-:W3:Y:S02]  /*98650*/  LDL.LU.64 R4, [R1+0x4660] ;  /* 0x0046600001047983 */ /* 0x000ee40000300a00 */
        /* <DEDUP_REMOVED lines=61> */
[----:B------:R0:W-:Y:S02]  /*98a30*/  STL.64 [R1+0xa68], R14 ;  /* 0x000a680e01007387 */ /* 0x0001e40000100a00 */
[C---:B0-----:R-:W-:Y:S06]  /*98a40*/  HMMA.16816.F32 R12, R28.reuse, R36, R48 ;  /* 0x000000241c0c723c */ /* 0x041fec0000001830 */
[C---:B---3--:R-:W-:Y:S06]  /*98a50*/  HMMA.16816.F32 R8, R28.reuse, R20, R8 ;  /* 0x000000141c08723c */ /* 0x048fec0000001808 */
[C---:B--2---:R-:W-:Y:S06]  /*98a60*/  HMMA.16816.F32 R4, R28.reuse, R22, R4 ;  /* 0x000000161c04723c */ /* 0x044fec0000001804 */
        /* <DEDUP_REMOVED lines=9> */
[----:B------:R0:W-:Y:S04]  /*98b00*/  STL.64 [R1+0xa30], R8 ;  /* 0x000a300801007387 */ /* 0x0001e80000100a00 */
[----:B------:R-:W-:Y:S04]  /*98b10*/  STL.64 [R1+0xa38], R10 ;  /* 0x000a380a01007387 */ /* 0x000fe80000100a00 */
[----:B------:R-:W-:Y:S04]  /*98b20*/  STL.64 [R1+0x4518], R24 ;  /* 0x0045181801007387 */ /* 0x000fe80000100a00 */
        /* <DEDUP_REMOVED lines=43> */
[----:B-1----:R-:W2:Y:S04]  /*98de0*/  LDL.LU.64 R6, [R1+0x28] ;  /* 0x0000280001067983 */ /* 0x002ea80000300a00 */
[----:B------:R-:W2:Y:S04]  /*98df0*/  LDL.LU R56, [R1+0x400] ;  /* 0x0004000001387983 */ /* 0x000ea80000300800 */
[----:B------:R-:W2:Y:S04]  /*98e00*/  LDL.LU R57, [R1+0x404] ;  /* 0x0004040001397983 */ /* 0x000ea80000300800 */
[----:B------:R-:W2:Y:S04]  /*98e10*/  LDL.LU R58, [R1+0x408] ;  /* 0x00040800013a7983 */ /* 0x000ea80000300800 */
[----:B------:R-:W2:Y:S04]  /*98e20*/  LDL.LU R59, [R1+0x40c] ;  /* 0x00040c00013b7983 */ /* 0x000ea80000300800 */
[----:B------:R-:W2:Y:S04]  /*98e30*/  LDL.64 R60, [R1+0x20] ;  /* 0x00002000013c7983 */ /* 0x000ea80000100a00 */
[----:B------:R0:W-:Y:S04]  /*98e40*/  STL.64 [R1+0x4500], R38 ;  /* 0x0045002601007387 */ /* 0x0001e80000100a00 */
[----:B0-----:R-:W2:Y:S04]  /*98e50*/  LDL.LU R39, [R1+0x4300] ;  /* 0x0043000001277983 */ /* 0x001ea80000300800 */
[----:B------:R-:W-:Y:S01]  /*98e60*/  STL.64 [R1+0x44f8], R36 ;  /* 0x0044f82401007387 */ /* 0x000fe20000100a00 */
        /* <DEDUP_REMOVED lines=17> */
[----:B--2---:R-:W-:-:S02]  /*98f80*/  IMAD R32, R32, 0x100, R39 ;  /* 0x0000010020207824 */ /* 0x004fc400078e0227 */
[----:B------:R-:W-:Y:S02]  /*98f90*/  IMAD R33, R33, 0x100, R4 ;  /* 0x0000010021217824 */ /* 0x000fe400078e0204 */
[----:B------:R-:W-:Y:S02]  /*98fa0*/  IMAD R34, R34, 0x100, R5 ;  /* 0x0000010022227824 */ /* 0x000fe400078e0205 */
[----:B------:R-:W-:Y:S01]  /*98fb0*/  IMAD R35, R0, 0x100, R35 ;  /* 0x0000010000237824 */ /* 0x000fe200078e0223 */
[----:B------:R-:W-:Y:S02]  /*98fc0*/  F2FP.F16.E4M3.UNPACK_B R32, R32 ;  /* 0x00000020ff20723e */ /* 0x000fe400020006ff */
[----:B------:R-:W-:Y:S02]  /*98fd0*/  F2FP.F16.E4M3.UNPACK_B R33, R33 ;  /* 0x00000021ff21723e */ /* 0x000fe400020006ff */
[----:B------:R-:W-:Y:S02]  /*98fe0*/  F2FP.F16.E4M3.UNPACK_B R34, R34 ;  /* 0x00000022ff22723e */ /* 0x000fe400020006ff */
[----:B------:R-:W-:Y:S01]  /*98ff0*/  F2FP.F16.E4M3.UNPACK_B R35, R35 ;  /* 0x00000023ff23723e */ /* 0x000fe200020006ff */
[----:B------:R-:W-:Y:S06]  /*99000*/  HMMA.16816.F32 R12, R28, R52, R12 ;  /* 0x000000341c0c723c */ /* 0x000fec000000180c */
[----:B------:R-:W-:Y:S06]  /*99010*/  HMMA.16816.F32 R8, R32, R6, R8 ;  /* 0x000000062008723c */ /* 0x000fec0000001808 */
[C---:B----4-:R-:W-:Y:S06]  /*99020*/  HMMA.16816.F32 R20, R28.reuse, R48, R20 ;  /* 0x000000301c14723c */ /* 0x050fec0000001814 */
[C---:B---3--:R-:W-:Y:S06]  /*99030*/  HMMA.16816.F32 R24, R28.reuse, R46, R24 ;  /* 0x0000002e1c18723c */ /* 0x048fec0000001818 */
        /* <DEDUP_REMOVED lines=9> */
[----:B------:R0:W-:Y:S04]  /*990d0*/  STL [R1+0x44d8], R48 ;  /* 0x0044d83001007387 */ /* 0x0001e80000100800 */
[----:B------:R-:W-:Y:S04]  /*990e0*/  STL [R1+0x44d4], R49 ;  /* 0x0044d43101007387 */ /* 0x000fe80000100800 */
[----:B------:R-:W-:Y:S04]  /*990f0*/  STL.64 [R1+0xc50], R20 ;  /* 0x000c501401007387 */ /* 0x000fe80000100a00 */
[----:B------:R-:W-:Y:S04]  /*99100*/  STL.64 [R1+0xc58], R22 ;  /* 0x000c581601007387 */ /* 0x000fe80000100a00 */
[----:B------:R-:W-:Y:S04]  /*99110*/  STL [R1+0x44e0], R50 ;  /* 0x0044e03201007387 */ /* 0x000fe80000100800 */
[----:B------:R1:W-:Y:S01]  /*99120*/  STL [R1+0x44dc], R51 ;  /* 0x0044dc3301007387 */ /* 0x0003e20000100800 */
[----:B0-----:R-:W-:-:S02]  /*99130*/  IMAD.MOV.U32 R48, RZ, RZ, R7 ;  /* 0x000000ffff307224 */ /* 0x001fc400078e0007 */
[----:B-1----:R-:W-:Y:S02]  /*99140*/  IMAD.MOV.U32 R51, RZ, RZ, R6 ;  /* 0x000000ffff337224 */ /* 0x002fe400078e0006 */
[----:B------:R-:W-:Y:S01]  /*99150*/  HMMA.16816.F32 R4, R32, R60, R56 ;  /* 0x0000003c2004723c */ /* 0x000fe20000001838 */
        /* <DEDUP_REMOVED lines=8> */
[----:B------:R-:W-:Y:S04]  /*991e0*/  STL [R1+0x44e8], R48 ;  /* 0x0044e83001007387 */ /* 0x000fe80000100800 */
[----:B------:R-:W-:Y:S04]  /*991f0*/  STL [R1+0x44e4], R51 ;  /* 0x0044e43301007387 */ /* 0x000fe80000100800 */
[----:B------:R-:W4:Y:S04]  /*99200*/  LDL.LU R20, [R1+0x340] ;  /* 0x0003400001147983 */ /* 0x000f280000300800 */
[----:B------:R3:W-:Y:S04]  /*99210*/  STL.64 [R1+0x990], R4 ;  /* 0x0009900401007387 */ /* 0x0007e80000100a00 */
[----:B------:R3:W-:Y:S04]  /*99220*/  STL.64 [R1+0x998], R6 ;  /* 0x0009980601007387 */ /* 0x0007e80000100a00 */
[----:B------:R-:W4:Y:S04]  /*99230*/  LDL.LU R21, [R1+0x344] ;  /* 0x0003440001157983 */ /* 0x000f280000300800 */
        /* <DEDUP_REMOVED lines=12> */
[----:B------:R-:W4:Y:S01]  /*99300*/  LDL.LU R54, [R1+0x3f8] ;  /* 0x0003f80001367983 */ /* 0x000f220000300800 */
[----:B------:R-:W-:-:S03]  /*99310*/  IMAD.MOV.U32 R50, RZ, RZ, R61 ;  /* 0x000000ffff327224 */ /* 0x000fc600078e003d */
[----:B------:R-:W4:Y:S04]  /*99320*/  LDL.LU R55, [R1+0x3fc] ;  /* 0x0003fc0001377983 */ /* 0x000f280000300800 */
[----:B------:R-:W4:Y:S04]  /*99330*/  LDL.LU.64 R60, [R1+0x18] ;  /* 0x00001800013c7983 */ /* 0x000f280000300a00 */
[----:B------:R-:W4:Y:S04]  /*99340*/  LDL.LU.64 R28, [R1+0x10] ;  /* 0x00001000011c7983 */ /* 0x000f280000300a00 */
[----:B------:R-:W4:Y:S04]  /*99350*/  LDL.LU.64 R16, [R1+0x8] ;  /* 0x0000080001107983 */ /* 0x000f280000300a00 */
[----:B--2---:R-:W2:Y:S04]  /*99360*/  LDL.LU R8, [R1+0x3c0] ;  /* 0x0003c00001087983 */ /* 0x004ea80000300800 */
[----:B------:R-:W2:Y:S04]  /*99370*/  LDL.LU R9, [R1+0x3c4] ;  /* 0x0003c40001097983 */ /* 0x000ea80000300800 */
[----:B---3--:R-:W2:Y:S04]  /*99380*/  LDL.LU R10, [R1+0x3c8] ;  /* 0x0003c800010a7983 */ /* 0x008ea80000300800 */
[----:B------:R-:W2:Y:S04]  /*99390*/  LDL.LU R11, [R1+0x3cc] ;  /* 0x0003cc00010b7983 */ /* 0x000ea80000300800 */
[----:B------:R-:W2:Y:S04]  /*993a0*/  LDL.LU.64 R18, [R1] ;  /* 0x0000000001127983 */ /* 0x000ea80000300a00 */
        /* <DEDUP_REMOVED lines=20> */
[----:B------:R0:W-:Y:S04]  /*994f0*/  STL [R1+0x44ec], R50 ;  /* 0x0044ec3201007387 */ /* 0x0001e80000100800 */
[----:B------:R-:W2:Y:S04]  /*99500*/  LDL.LU R48, [R1+0x3e0] ;  /* 0x0003e00001307983 */ /* 0x000ea80000300800 */
[----:B------:R-:W2:Y:S04]  /*99510*/  LDL.LU R49, [R1+0x3e4] ;  /* 0x0003e40001317983 */ /* 0x000ea80000300800 */
[----:B0-----:R-:W2:Y:S04]  /*99520*/  LDL.LU R50, [R1+0x3e8] ;  /* 0x0003e80001327983 */ /* 0x001ea80000300800 */
[----:B------:R-:W2:Y:S01]  /*99530*/  LDL.LU R51, [R1+0x3ec] ;  /* 0x0003ec0001337983 */ /* 0x000ea20000300800 */
[----:B----4-:R-:W-:Y:S06]  /*99540*/  HMMA.16816.F32 R52, R32, R60, R52 ;  /* 0x0000003c2034723c */ /* 0x010fec0000001834 */
[----:B------:R-:W-:-:S02]  /*99550*/  IMAD.MOV.U32 R30, RZ, RZ, R60 ;  /* 0x000000ffff1e7224 */ /* 0x000fc400078e003c */
[----:B------:R-:W-:-:S15]  /*99560*/  IMAD.MOV.U32 R0, RZ, RZ, R61 ;  /* 0x000000ffff007224 */ /* 0x000fde00078e003d */
[----:B------:R-:W-:Y:S04]  /*99570*/  STL.64 [R1+0x980], R52 ;  /* 0x0009803401007387 */ /* 0x000fe80000100a00 */
[----:B------:R0:W-:Y:S04]  /*99580*/  STL.64 [R1+0x988], R54 ;  /* 0x0009883601007387 */ /* 0x0001e80000100a00 */
[----:B0-----:R-:W4:Y:S04]  /*99590*/  LDL.LU.64 R54, [R1+0x45c8] ;  /* 0x0045c80001367983 */ /* 0x001f280000300a00 */
[----:B------:R-:W4:Y:S04]  /*995a0*/  LDL.LU.64 R52, [R1+0x45c0] ;  /* 0x0045c00001347983 */ /* 0x000f280000300a00 */
[----:B------:R-:W3:Y:S01]  /*995b0*/  LDL.LU.64 R60, [R1+0x45b8] ;  /* 0x0045b800013c7983 */ /* 0x000ee20000300a00 */
[C---:B--2---:R-:W-:Y:S06]  /*995c0*/  HMMA.16816.F32 R48, R32.reuse, R28, R48 ;  /* 0x0000001c2030723c */ /* 0x044fec0000001830 */
[C---:B------:R-:W-:Y:S06]  /*995d0*/  HMMA.16816.F32 R12, R32.reuse, R16, R12 ;  /* 0x00000010200c723c */ /* 0x040fec000000180c */
[----:B------:R-:W-:Y:S01]  /*995e0*/  HMMA.16816.F32 R8, R32, R18, R8 ;  /* 0x000000122008723c */ /* 0x000fe20000001808 */
[----:B------:R0:W-:Y:S10]  /*995f0*/  STL [R1+0x44f0], R30 ;  /* 0x0044f01e01007387 */ /* 0x0001f40000100800 */
[----:B------:R-:W-:Y:S04]  /*99600*/  STL.64 [R1+0x970], R48 ;  /* 0x0009703001007387 */ /* 0x000fe80000100a00 */
[----:B------:R-:W-:Y:S04]  /*99610*/  STL.64 [R1+0x978], R50 ;  /* 0x0009783201007387 */ /* 0x000fe80000100a00 */
[----:B------:R-:W-:Y:S04]  /*99620*/  STL.64 [R1+0x6a0], R12 ;  /* 0x0006a00c01007387 */ /* 0x000fe80000100a00 */
[----:B------:R1:W-:Y:S01]  /*99630*/  STL.64 [R1+0x6a8], R14 ;  /* 0x0006a80e01007387 */ /* 0x0003e20000100a00 */
[----:B0-----:R-:W-:-:S03]  /*99640*/  IMAD.MOV.U32 R30, RZ, RZ, R18 ;  /* 0x000000ffff1e7224 */ /* 0x001fc600078e0012 */
[----:B-1----:R-:W2:Y:S04]  /*99650*/  LDL.LU.64 R14, [R1+0x45b0] ;  /* 0x0045b000010e7983 */ /* 0x002ea80000300a00 */
[----:B------:R-:W2:Y:S04]  /*99660*/  LDL.LU.64 R12, [R1+0x45a8] ;  /* 0x0045a800010c7983 */ /* 0x000ea80000300a00 */
[----:B------:R-:W-:Y:S04]  /*99670*/  STL.64 [R1+0x4b0], R8 ;  /* 0x0004b00801007387 */ /* 0x000fe80000100a00 */
[----:B------:R0:W-:Y:S01]  /*99680*/  STL.64 [R1+0x4b8], R10 ;  /* 0x0004b80a01007387 */ /* 0x0001e20000100a00 */
[----:B------:R-:W-:-:S02]  /*99690*/  IMAD.MOV.U32 R48, RZ, RZ, R16 ;  /* 0x000000ffff307224 */ /* 0x000fc400078e0010 */
[----:B------:R-:W-:Y:S02]  /*996a0*/  IMAD.MOV.U32 R51, RZ, RZ, R17 ;  /* 0x000000ffff337224 */ /* 0x000fe400078e0011 */
[----:B------:R-:W-:Y:S02]  /*996b0*/  IMAD.MOV.U32 R50, RZ, RZ, R19 ;  /* 0x000000ffff327224 */ /* 0x000fe400078e0013 */
[----:B------:R-:W-:Y:S01]  /*996c0*/  IMAD.MOV.U32 R49, RZ, RZ, R28 ;  /* 0x000000ffff317224 */ /* 0x000fe200078e001c */
[----:B0-----:R-:W2:Y:S04]  /*996d0*/  LDL.LU.64 R10, [R1+0x45a0] ;  /* 0x0045a000010a7983 */ /* 0x001ea80000300a00 */
[----:B------:R-:W2:Y:S04]  /*996e0*/  LDL.LU.64 R8, [R1+0x4598] ;  /* 0x0045980001087983 */ /* 0x000ea80000300a00 */
[----:B------:R-:W2:Y:S04]  /*996f0*/  LDL.LU R16, [R1+0x330] ;  /* 0x0003300001107983 */ /* 0x000ea80000300800 */
[----:B------:R-:W2:Y:S04]  /*99700*/  LDL.LU R17, [R1+0x334] ;  /* 0x0003340001117983 */ /* 0x000ea80000300800 */
[----:B------:R-:W2:Y:S04]  /*99710*/  LDL.LU R18, [R1+0x338] ;  /* 0x0003380001127983 */ /* 0x000ea80000300800 */
[----:B------:R-:W2:Y:S04]  /*99720*/  LDL.LU R19, [R1+0x33c] ;  /* 0x00033c0001137983 */ /* 0x000ea80000300800 */
[----:B------:R-:W-:Y:S04]  /*99730*/  STL.64 [R1+0x4550], R50 ;  /* 0x0045503201007387 */ /* 0x000fe80000100a00 */
[----:B------:R0:W-:Y:S04]  /*99740*/  STL.64 [R1+0x4548], R48 ;  /* 0x0045483001007387 */ /* 0x0001e80000100a00 */
[----:B0-----:R-:W4:Y:S04]  /*99750*/  LDL.LU R48, [R1+0x390] ;  /* 0x0003900001307983 */ /* 0x001f280000300800 */
[----:B------:R-:W4:Y:S04]  /*99760*/  LDL.LU R49, [R1+0x394] ;  /* 0x0003940001317983 */ /* 0x000f280000300800 */
[----:B------:R-:W4:Y:S04]  /*99770*/  LDL.LU R50, [R1+0x398] ;  /* 0x0003980001327983 */ /* 0x000f280000300800 */
[----:B------:R-:W4:Y:S01]  /*99780*/  LDL.LU R51, [R1+0x39c] ;  /* 0x00039c0001337983 */ /* 0x000f220000300800 */
[----:B---3--:R-:W-:-:S15]  /*99790*/  HMMA.16816.F32 R56, R32, R60, R56 ;  /* 0x0000003c2038723c */ /* 0x008fde0000001838 */
[----:B------:R-:W-:-:S08]  /*997a0*/  NOP ;  /* 0x0000000000007918 */ /* 0x000fd00000000000 */
[----:B------:R-:W-:Y:S04]  /*997b0*/  STL.64 [R1+0x4c0], R56 ;  /* 0x0004c03801007387 */ /* 0x000fe80000100a00 */
[----:B------:R0:W-:Y:S04]  /*997c0*/  STL.64 [R1+0x4c8], R58 ;  /* 0x0004c83a01007387 */ /* 0x0001e80000100a00 */
[----:B0-----:R-:W3:Y:S04]  /*997d0*/  LDL.LU.64 R58, [R1+0x4590] ;  /* 0x00459000013a7983 */ /* 0x001ee80000300a00 */
[----:B------:R-:W4:Y:S01]  /*997e0*/  LDL.LU.64 R56, [R1+0x4588] ;  /* 0x0045880001387983 */ /* 0x000f220000300a00 */
[----:B---3--:R-:W-:-:S15]  /*997f0*/  HMMA.16816.F32 R4, R32, R58, R4 ;  /* 0x0000003a2004723c */ /* 0x008fde0000001804 */
[----:B------:R-:W-:-:S08]  /*99800*/  NOP ;  /* 0x0000000000007918 */ /* 0x000fd00000000000 */
[----:B------:R-:W-:Y:S04]  /*99810*/  STL.64 [R1+0x4d0], R4 ;  /* 0x0004d00401007387 */ /* 0x000fe80000100a00 */
[----:B------:R0:W-:Y:S04]  /*99820*/  STL.64 [R1+0x4d8], R6 ;  /* 0x0004d80601007387 */ /* 0x0001e80000100a00 */
[----:B0-----:R-:W3:Y:S04]  /*99830*/  LDL.LU.64 R6, [R1+0x4580] ;  /* 0x0045800001067983 */ /* 0x001ee80000300a00 */
[----:B------:R-:W3:Y:S01]  /*99840*/  LDL.LU.64 R4, [R1+0x4578] ;  /* 0x0045780001047983 */ /* 0x000ee20000300a00 */
[C---:B----4-:R-:W-:Y:S06]  /*99850*/  HMMA.16816.F32 R48, R32.reuse, R56, R48 ;  /* 0x000000382030723c */ /* 0x050fec0000001830 */
[C---:B------:R-:W-:Y:S06]  /*99860*/  HMMA.16816.F32 R44, R32.reuse, R54, R44 ;  /* 0x00000036202c723c */ /* 0x040fec000000182c */
[C---:B------:R-:W-:Y:S06]  /*99870*/  HMMA.16816.F32 R40, R32.reuse, R2, R40 ;  /* 0x000000022028723c */ /* 0x040fec0000001828 */
[C---:B--2---:R-:W-:Y:S01]  /*99880*/  HMMA.16816.F32 R20, R32.reuse, R8, R20 ;  /* 0x000000082014723c */ /* 0x044fe20000001814 */
        /* <DEDUP_REMOVED lines=10> */
[C---:B---3--:R-:W-:Y:S06]  /*99930*/  HMMA.16816.F32 R36, R32.reuse, R4, R36 ;  /* 0x000000042024723c */ /* 0x048fec0000001824 */
[----:B------:R-:W-:Y:S06]  /*99940*/  HMMA.16816.F32 R24, R32, R6, R24 ;  /* 0x000000062018723c */ /* 0x000fec0000001818 */
[----:B------:R-:W-:Y:S11]  /*99950*/  STL.64 [R1+0x4428], R6 ;  /* 0x0044280601007387 */ /* 0x000ff60000100a00 */
[----:B------:R-:W-:Y:S04]  /*99960*/  STL.64 [R1+0x530], R36 ;  /* 0x0005302401007387 */ /* 0x000fe80000100a00 */
[----:B------:R-:W-:Y:S04]  /*99970*/  STL.64 [R1+0x538], R38 ;  /* 0x0005382601007387 */ /* 0x000fe80000100a00 */
[----:B------:R0:W-:Y:S04]  /*99980*/  STL.64 [R1+0x4420], R4 ;  /* 0x0044200401007387 */ /* 0x0001e80000100a00 */
[----:B------:R-:W-:Y:S04]  /*99990*/  STL.64 [R1+0x550], R24 ;  /* 0x0005501801007387 */ /* 0x000fe80000100a00 */
[----:B------:R-:W-:Y:S04]  /*999a0*/  STL.64 [R1+0x558], R26 ;  /* 0x0005581a01007387 */ /* 0x000fe80000100a00 */
[----:B0-----:R-:W2:Y:S04]  /*999b0*/  LDL.LU R4, [R1+0x260] ;  /* 0x0002600001047983 */ /* 0x001ea80000300800 */
[----:B------:R-:W-:Y:S04]  /*999c0*/  STL.64 [R1+0x560], R20 ;  /* 0x0005601401007387 */ /* 0x000fe80000100a00 */
[----:B------:R-:W-:Y:S04]  /*999d0*/  STL.64 [R1+0x568], R22 ;  /* 0x0005681601007387 */ /* 0x000fe80000100a00 */
[----:B------:R-:W2:Y:S04]  /*999e0*/  LDL.LU R5, [R1+0x264] ;  /* 0x0002640001057983 */ /* 0x000ea80000300800 */
[----:B------:R-:W3:Y:S04]  /*999f0*/  LDL.LU R6, [R1+0x268] ;  /* 0x0002680001067983 */ /* 0x000ee80000300800 */
[----:B------:R-:W3:Y:S01]  /*99a00*/  LDL.LU R7, [R1+0x26c] ;  /* 0x00026c0001077983 */ /* 0x000ee20000300800 */
[----:B------:R-:W-:-:S03]  /*99a10*/  IMAD.MOV.U32 R31, RZ, RZ, R29 ;  /* 0x000000ffff1f7224 */ /* 0x000fc600078e001d */
[----:B---3--:R-:W-:Y:S04]  /*99a20*/  STL.64 [R1+0x4570], R6 ;  /* 0x0045700601007387 */ /* 0x008fe80000100a00 */
[----:B--2---:R0:W-:Y:S04]  /*99a30*/  STL.64 [R1+0x4568], R4 ;  /* 0x0045680401007387 */ /* 0x0041e80000100a00 */
[----:B------:R-:W2:Y:S04]  /*99a40*/  LDL.LU R54, [R1+0x4320] ;  /* 0x0043200001367983 */ /* 0x000ea80000300800 */
[----:B------:R-:W2:Y:S04]  /*99a50*/  LDL.LU R28, [R1+0x431c] ;  /* 0x00431c00011c7983 */ /* 0x000ea80000300800 */
[----:B------:R-:W3:Y:S04]  /*99a60*/  LDL.LU R55, [R1+0x4328] ;  /* 0x0043280001377983 */ /* 0x000ee80000300800 */
[----:B------:R-:W3:Y:S04]  /*99a70*/  LDL.LU R29, [R1+0x4324] ;  /* 0x00432400011d7983 */ /* 0x000ee80000300800 */
[----:B------:R-:W4:Y:S04]  /*99a80*/  LDL.LU R56, [R1+0x250] ;  /* 0x0002500001387983 */ /* 0x000f280000300800 */
[----:B------:R-:W4:Y:S04]  /*99a90*/  LDL.LU R57, [R1+0x254] ;  /* 0x0002540001397983 */ /* 0x000f280000300800 */
[----:B------:R-:W4:Y:S04]  /*99aa0*/  LDL.LU R58, [R1+0x258] ;  /* 0x00025800013a7983 */ /* 0x000f280000300800 */
[----:B------:R-:W4:Y:S01]  /*99ab0*/  LDL.LU R59, [R1+0x25c] ;  /* 0x00025c00013b7983 */ /* 0x000f220000300800 */
[----:B0-----:R-:W-:Y:S03]  /*99ac0*/  HMMA.16816.F32 R4, R32, R10, R16 ;  /* 0x0000000a2004723c */ /* 0x001fe60000001810 */
[----:B------:R-:W2:-:S15]  /*99ad0*/  LDL.LU R16, [R1+0x310] ;  /* 0x0003100001107983 */ /* 0x000e9e0000300800 */
[----:B------:R-:W-:-:S05]  /*99ae0*/  NOP ;  /* 0x0000000000007918 */ /* 0x000fca0000000000 */
        /* <DEDUP_REMOVED lines=100> */
[----:B------:R-:W2:Y:S01]  /*9a130*/  LDL.LU.64 R36, [R1+0x44f8] ;  /* 0x0044f80001247983 */ /* 0x000ea20000300a00 */
[C---:B---3--:R-:W-:Y:S03]  /*9a140*/  HMMA.16816.F32 R4, R32.reuse, R44, R4 ;  /* 0x0000002c2004723c */ /* 0x048fe60000001804 */
[----:B------:R-:W-:Y:S04]  /*9a150*/  STL.64 [R1+0x43a8], R26 ;  /* 0x0043a81a01007387 */ /* 0x000fe80000100a00 */
[----:B------:R0:W-:Y:S01]  /*9a160*/  STL.64 [R1+0x43a0], R24 ;  /* 0x0043a01801007387 */ /* 0x0001e20000100a00 */
[C---:B----4-:R-:W-:Y:S06]  /*9a170*/  HMMA.16816.F32 R12, R32.reuse, R40, R12 ;  /* 0x00000028200c723c */ /* 0x050fec000000180c */
[C---:B--2---:R-:W-:Y:S06]  /*9a180*/  HMMA.16816.F32 R8, R32.reuse, R42, R8 ;  /* 0x0000002a2008723c */ /* 0x044fec0000001808 */
[C---:B------:R-:W-:Y:S06]  /*9a190*/  HMMA.16816.F32 R20, R32.reuse, R36, R20 ;  /* 0x000000242014723c */ /* 0x040fec0000001814 */
[C---:B------:R-:W-:Y:S06]  /*9a1a0*/  HMMA.16816.F32 R16, R32.reuse, R38, R16 ;  /* 0x000000262010723c */ /* 0x040fec0000001810 */
[----:B------:R-:W-:Y:S11]  /*9a1b0*/  STL.64 [R1+0x4380], R38 ;  /* 0x0043802601007387 */ /* 0x000ff60000100a00 */
        /* <DEDUP_REMOVED lines=13> */
[----:B0-----:R-:W2:Y:S01]  /*9a290*/  LDL.LU R24, [R1+0x170] ;  /* 0x0001700001187983 */ /* 0x001ea20000300800 */
[----:B-1----:R-:W-:-:S15]  /*9a2a0*/  HMMA.16816.F32 R4, R32, R46, R56 ;  /* 0x0000002e2004723c */ /* 0x002fde0000001838 */
[----:B------:R-:W-:-:S08]  /*9a2b0*/  NOP ;  /* 0x0000000000007918 */ /* 0x000fd00000000000 */
[----:B------:R-:W-:Y:S04]  /*9a2c0*/  STL.64 [R1+0xc40], R4 ;  /* 0x000c400401007387 */ /* 0x000fe80000100a00 */
[----:B------:R0:W-:Y:S04]  /*9a2d0*/  STL.64 [R1+0xc48], R6 ;  /* 0x000c480601007387 */ /* 0x0001e80000100a00 */
[----:B------:R-:W2:Y:S04]  /*9a2e0*/  LDL.LU R25, [R1+0x174] ;  /* 0x0001740001197983 */ /* 0x000ea80000300800 */
[----:B------:R-:W3:Y:S04]  /*9a2f0*/  LDL.LU R26, [R1+0x178] ;  /* 0x00017800011a7983 */ /* 0x000ee80000300800 */
[----:B------:R-:W3:Y:S04]  /*9a300*/  LDL.LU R27, [R1+0x17c] ;  /* 0x00017c00011b7983 */ /* 0x000ee80000300800 */
[----:B---3--:R1:W-:Y:S04]  /*9a310*/  STL.64 [R1+0x4458], R26 ;  /* 0x0044581a01007387 */ /* 0x0083e80000100a00 */
        /* <DEDUP_REMOVED lines=11> */
[----:B--2---:R-:W-:Y:S04]  /*9a3d0*/  STL.64 [R1+0x4478], R42 ;  /* 0x0044782a01007387 */ /* 0x004fe80000100a00 */
[----:B----4-:R2:W-:Y:S04]  /*9a3e0*/  STL.64 [R1+0x4470], R40 ;  /* 0x0044702801007387 */ /* 0x0105e80000100a00 */
[----:B------:R-:W4:Y:S04]  /*9a3f0*/  LDL.LU R20, [R1+0x160] ;  /* 0x0001600001147983 */ /* 0x000f280000300800 */
[----:B------:R-:W4:Y:S04]  /*9a400*/  LDL.LU R21, [R1+0x164] ;  /* 0x0001640001157983 */ /* 0x000f280000300800 */
[----:B------:R-:W3:Y:S04]  /*9a410*/  LDL.LU R22, [R1+0x168] ;  /* 0x0001680001167983 */ /* 0x000ee80000300800 */
[----:B------:R-:W3:Y:S04]  /*9a420*/  LDL.LU R23, [R1+0x16c] ;  /* 0x00016c0001177983 */ /* 0x000ee80000300800 */
[----:B---3--:R3:W-:Y:S04]  /*9a430*/  STL.64 [R1+0x4488], R22 ;  /* 0x0044881601007387 */ /* 0x0087e80000100a00 */
[----:B----4-:R4:W-:Y:S04]  /*9a440*/  STL.64 [R1+0x4480], R20 ;  /* 0x0044801401007387 */ /* 0x0109e80000100a00 */
[----:B------:R-:W2:Y:S04]  /*9a450*/  LDL.LU R56, [R1+0x1d0] ;  /* 0x0001d00001387983 */ /* 0x000ea80000300800 */
[----:B------:R-:W2:Y:S04]  /*9a460*/  LDL.LU R57, [R1+0x1d4] ;  /* 0x0001d40001397983 */ /* 0x000ea80000300800 */
[----:B------:R-:W3:Y:S04]  /*9a470*/  LDL.LU R58, [R1+0x1d8] ;  /* 0x0001d800013a7983 */ /* 0x000ee80000300800 */
[----:B------:R-:W3:Y:S01]  /*9a480*/  LDL.LU R59, [R1+0x1dc] ;  /* 0x0001dc00013b7983 */ /* 0x000ee20000300800 */
[----:B0-----:R-:W-:-:S02]  /*9a490*/  IMAD.MOV.U32 R6, RZ, RZ, R30 ;  /* 0x000000ffff067224 */ /* 0x001fc400078e001e */
[----:B------:R-:W-:Y:S01]  /*9a4a0*/  IMAD.MOV.U32 R7, RZ, RZ, R50 ;  /* 0x000000ffff077224 */ /* 0x000fe200078e0032 */
[----:B---3--:R-:W-:Y:S04]  /*9a4b0*/  STL.64 [R1+0x4498], R58 ;  /* 0x0044983a01007387 */ /* 0x008fe80000100a00 */
[----:B--2---:R-:W-:Y:S04]  /*9a4c0*/  STL.64 [R1+0x4490], R56 ;  /* 0x0044903801007387 */ /* 0x004fe80000100a00 */
[----:B------:R-:W2:Y:S04]  /*9a4d0*/  LDL.LU R30, [R1+0x44f0] ;  /* 0x0044f000011e7983 */ /* 0x000ea80000300800 */
[----:B------:R-:W3:Y:S04]  /*9a4e0*/  LDL.LU R50, [R1+0x44ec] ;  /* 0x0044ec0001327983 */ /* 0x000ee80000300800 */
[----:B------:R-:W4:Y:S04]  /*9a4f0*/  LDL.LU R8, [R1+0x1e0] ;  /* 0x0001e00001087983 */ /* 0x000f280000300800 */
[----:B------:R-:W4:Y:S04]  /*9a500*/  LDL.LU R9, [R1+0x1e4] ;  /* 0x0001e40001097983 */ /* 0x000f280000300800 */
[----:B------:R-:W2:Y:S04]  /*9a510*/  LDL.LU R10, [R1+0x1e8] ;  /* 0x0001e800010a7983 */ /* 0x000ea80000300800 */
[----:B------:R-:W2:Y:S01]  /*9a520*/  LDL.LU R11, [R1+0x1ec] ;  /* 0x0001ec00010b7983 */ /* 0x000ea20000300800 */
[----:B------:R-:W-:-:S02]  /*9a530*/  IMAD.MOV.U32 R4, RZ, RZ, R48 ;  /* 0x000000ffff047224 */ /* 0x000fc400078e0030 */
[----:B------:R-:W-:Y:S02]  /*9a540*/  IMAD.MOV.U32 R5, RZ, RZ, R51 ;  /* 0x000000ffff057224 */ /* 0x000fe400078e0033 */
[----:B-1----:R-:W-:Y:S02]  /*9a550*/  IMAD.MOV.U32 R26, RZ, RZ, R49 ;  /* 0x000000ffff1a7224 */ /* 0x002fe400078e0031 */
[----:B------:R-:W-:Y:S02]  /*9a560*/  IMAD.MOV.U32 R25, RZ, RZ, R0 ;  /* 0x000000ffff197224 */ /* 0x000fe400078e0000 */
[----:B------:R-:W-:Y:S01]  /*9a570*/  IMAD.MOV.U32 R27, RZ, RZ, R31 ;  /* 0x000000ffff1b7224 */ /* 0x000fe200078e001f */
[----:B--2---:R-:W-:Y:S04]  /*9a580*/  STL.64 [R1+0x44a8], R10 ;  /* 0x0044a80a01007387 */ /* 0x004fe80000100a00 */
[----:B----4-:R-:W-:Y:S04]  /*9a590*/  STL.64 [R1+0x44a0], R8 ;  /* 0x0044a00801007387 */ /* 0x010fe80000100a00 */
[----:B------:R-:W2:Y:S04]  /*9a5a0*/  LDL.LU R48, [R1+0x44e8] ;  /* 0x0044e80001307983 */ /* 0x000ea80000300800 */
[----:B------:R-:W4:Y:S04]  /*9a5b0*/  LDL.LU R51, [R1+0x44e4] ;  /* 0x0044e40001337983 */ /* 0x000f280000300800 */
[----:B------:R-:W-:Y:S04]  /*9a5c0*/  STL.64 [R1+0x44b8], R6 ;  /* 0x0044b80601007387 */ /* 0x000fe80000100a00 */
        /* <DEDUP_REMOVED lines=23> */
[----:B---3--:R-:W-:-:S03]  /*9a740*/  IMAD.MOV.U32 R23, RZ, RZ, R50 ;  /* 0x000000ffff177224 */ /* 0x008fc600078e0032 */
[----:B------:R-:W3:Y:S04]  /*9a750*/  LDL.LU R50, [R1+0x44e0] ;  /* 0x0044e00001327983 */ /* 0x000ee80000300800 */
[----:B------:R-:W3:Y:S01]  /*9a760*/  LDL.LU R52, [R1+0x440] ;  /* 0x0004400001347983 */ /* 0x000ee20000300800 */
[----:B------:R-:W-:-:S03]  /*9a770*/  IMAD R28, R28, 0x100, R54 ;  /* 0x000001001c1c7824 */ /* 0x000fc600078e0236 */
[----:B------:R-:W3:Y:S01]  /*9a780*/  LDL.LU R53, [R1+0x444] ;  /* 0x0004440001357983 */ /* 0x000ee20000300800 */
[----:B------:R-:W-:-:S03]  /*9a790*/  IMAD R29, R29, 0x100, R55 ;  /* 0x000001001d1d7824 */ /* 0x000fc600078e0237 */
[----:B------:R-:W3:Y:S04]  /*9a7a0*/  LDL.LU R54, [R1+0x448] ;  /* 0x0004480001367983 */ /* 0x000ee80000300800 */
[----:B------:R-:W3:Y:S01]  /*9a7b0*/  LDL.LU R55, [R1+0x44c] ;  /* 0x00044c0001377983 */ /* 0x000ee20000300800 */
[----:B--2---:R-:W-:Y:S02]  /*9a7c0*/  IMAD.MOV.U32 R21, RZ, RZ, R48 ;  /* 0x000000ffff157224 */ /* 0x004fe400078e0030 */
[----:B----4-:R-:W-:Y:S02]  /*9a7d0*/  IMAD.MOV.U32 R20, RZ, RZ, R51 ;  /* 0x000000ffff147224 */ /* 0x010fe400078e0033 */
[----:B------:R-:W3:Y:S04]  /*9a7e0*/  LDL.LU R51, [R1+0x44dc] ;  /* 0x0044dc0001337983 */ /* 0x000ee80000300800 */
[----:B------:R-:W2:Y:S04]  /*9a7f0*/  LDL.LU R48, [R1+0x44d8] ;  /* 0x0044d80001307983 */ /* 0x000ea80000300800 */
        /* <DEDUP_REMOVED lines=13> */
[----:B------:R0:W-:Y:S01]  /*9a8d0*/  STL.64 [R1+0x4368], R44 ;  /* 0x0043682c01007387 */ /* 0x0001e20000100a00 */
[----:B------:R-:W-:-:S03]  /*9a8e0*/  IMAD R30, R30, 0x100, R49 ;  /* 0x000001001e1e7824 */ /* 0x000fc600078e0231 */
[----:B0-----:R-:W4:Y:S04]  /*9a8f0*/  LDL.LU R44, [R1+0x1a0] ;  /* 0x0001a000012c7983 */ /* 0x001f280000300800 */
[----:B------:R-:W4:Y:S04]  /*9a900*/  LDL.LU R45, [R1+0x1a4] ;  /* 0x0001a400012d7983 */ /* 0x000f280000300800 */
[----:B------:R-:W4:Y:S04]  /*9a910*/  LDL.LU R46, [R1+0x1a8] ;  /* 0x0001a800012e7983 */ /* 0x000f280000300800 */
[----:B------:R-:W4:Y:S04]  /*9a920*/  LDL.LU R47, [R1+0x1ac] ;  /* 0x0001ac00012f7983 */ /* 0x000f280000300800 */
[----:B------:R-:W2:Y:S01]  /*9a930*/  LDL.LU R49, [R1+0x44d4] ;  /* 0x0044d40001317983 */ /* 0x000ea20000300800 */
[----:B------:R-:W-:-:S03]  /*9a940*/  IMAD R31, R31, 0x100, R0 ;  /* 0x000001001f1f7824 */ /* 0x000fc600078e0200 */
[----:B------:R-:W4:Y:S01]  /*9a950*/  LDL.LU R0, [R1+0x44d0] ;  /* 0x0044d00001007983 */ /* 0x000f220000300800 */
[C---:B---3--:R-:W-:Y:S06]  /*9a960*/  HMMA.16816.F32 R52, R32.reuse, R50, R52 ;  /* 0x000000322034723c */ /* 0x048fec0000001834 */
[----:B--2---:R-:W-:-:S15]  /*9a970*/  HMMA.16816.F32 R16, R32, R48, R16 ;  /* 0x000000302010723c */ /* 0x004fde0000001810 */
[----:B------:R-:W-:-:S08]  /*9a980*/  NOP ;  /* 0x0000000000007918 */ /* 0x000fd00000000000 */
        /* <DEDUP_REMOVED lines=8> */
[----:B0-----:R-:W3:Y:S04]  /*9aa10*/  LDL.LU.64 R54, [R1+0x44c8] ;  /* 0x0044c80001367983 */ /* 0x001ee80000300a00 */
[----:B------:R-:W2:Y:S01]  /*9aa20*/  LDL.LU.64 R52, [R1+0x44c0] ;  /* 0x0044c00001347983 */ /* 0x000ea20000300a00 */
[----:B------:R-:W-:-:S02]  /*9aa30*/  F2FP.F16.E4M3.UNPACK_B R28, R28 ;  /* 0x0000001cff1c723e */ /* 0x000fc400020006ff */
[----:B------:R-:W-:Y:S02]  /*9aa40*/  F2FP.F16.E4M3.UNPACK_B R29, R29 ;  /* 0x0000001dff1d723e */ /* 0x000fe400020006ff */
[----:B------:R-:W-:Y:S02]  /*9aa50*/  F2FP.F16.E4M3.UNPACK_B R30, R30 ;  /* 0x0000001eff1e723e */ /* 0x000fe400020006ff */
[----:B------:R-:W-:-:S07]  /*9aa60*/  F2FP.F16.E4M3.UNPACK_B R31, R31 ;  /* 0x0000001fff1f723e */ /* 0x000fce00020006ff */
[C---:B----4-:R-:W-:Y:S01]  /*9aa70*/  HMMA.16816.F32 R8, R28.reuse, R20, R8 ;  /* 0x000000141c08723c */ /* 0x050fe20000001808 */
[----:B------:R-:W-:Y:S04]  /*9aa80*/  STL.64 [R1+0x4390], R50 ;  /* 0x0043903201007387 */ /* 0x000fe80000100a00 */
[----:B------:R0:W-:Y:S04]  /*9aa90*/  STL.64 [R1+0x4388], R48 ;  /* 0x0043883001007387 */ /* 0x0001e80000100a00 */
[----:B0-----:R-:W4:Y:S04]  /*9aaa0*/  LDL.LU R48, [R1+0x1b0] ;  /* 0x0001b00001307983 */ /* 0x001f280000300800 */
[----:B------:R-:W4:Y:S04]  /*9aab0*/  LDL.LU R49, [R1+0x1b4] ;  /* 0x0001b40001317983 */ /* 0x000f280000300800 */
[----:B------:R-:W4:Y:S04]  /*9aac0*/  LDL.LU R50, [R1+0x1b8] ;  /* 0x0001b80001327983 */ /* 0x000f280000300800 */
[----:B------:R-:W4:Y:S01]  /*9aad0*/  LDL.LU R51, [R1+0x1bc] ;  /* 0x0001bc0001337983 */ /* 0x000f220000300800 */
[----:B------:R-:W-:Y:S06]  /*9aae0*/  HMMA.16816.F32 R20, R28, R22, R56 ;  /* 0x000000161c14723c */ /* 0x000fec0000001838 */
[----:B--2---:R-:W-:Y:S01]  /*9aaf0*/  HMMA.16816.F32 R32, R32, R52, R4 ;  /* 0x000000342020723c */ /* 0x004fe20000001804 */
[----:B------:R-:W2:Y:S04]  /*9ab00*/  LDL.LU.64 R6, [R1+0x44b8] ;  /* 0x0044b80001067983 */ /* 0x000ea80000300a00 */
[----:B------:R-:W3:-:S15]  /*9ab10*/  LDL.LU.64 R4, [R1+0x44b0] ;  /* 0x0044b00001047983 */ /* 0x000ede0000300a00 */
[----:B------:R-:W-:-:S03]  /*9ab20*/  NOP ;  /* 0x0000000000007918 */ /* 0x000fc60000000000 */
        /* <DEDUP_REMOVED lines=8> */
[----:B0-----:R-:W2:Y:S04]  /*9abb0*/  LDL.LU.64 R10, [R1+0x44a8] ;  /* 0x0044a800010a7983 */ /* 0x001ea80000300a00 */
[----:B------:R-:W2:Y:S04]  /*9abc0*/  LDL.LU.64 R8, [R1+0x44a0] ;  /* 0x0044a00001087983 */ /* 0x000ea80000300a00 */
[----:B------:R-:W4:Y:S04]  /*9abd0*/  LDL.LU.64 R58, [R1+0x4498] ;  /* 0x00449800013a7983 */ /* 0x000f280000300a00 */
[----:B------:R-:W4:Y:S01]  /*9abe0*/  LDL.LU.64 R56, [R1+0x4490] ;  /* 0x0044900001387983 */ /* 0x000f220000300a00 */
[C---:B------:R-:W-:Y:S06]  /*9abf0*/  HMMA.16816.F32 R40, R28.reuse, R24, R40 ;  /* 0x000000181c28723c */ /* 0x040fec0000001828 */
[C---:B------:R-:W-:Y:S01]  /*9ac00*/  HMMA.16816.F32 R24, R28.reuse, R26, R36 ;  /* 0x0000001a1c18723c */ /* 0x040fe20000001824 */
        /* <DEDUP_REMOVED lines=10> */
[----:B------:R-:W-:Y:S04]  /*9acb0*/  STL.64 [R1+0x870], R24 ;  /* 0x0008701801007387 */ /* 0x000fe80000100a00 */
[----:B------:R0:W-:Y:S04]  /*9acc0*/  STL.64 [R1+0x878], R26 ;  /* 0x0008781a01007387 */ /* 0x0001e80000100a00 */
[----:B0-----:R-:W4:Y:S04]  /*9acd0*/  LDL.LU.64 R26, [R1+0x4458] ;  /* 0x00445800011a7983 */ /* 0x001f280000300a00 */
[----:B------:R-:W4:Y:S01]  /*9ace0*/  LDL.LU.64 R24, [R1+0x4450] ;  /* 0x0044500001187983 */ /* 0x000f220000300a00 */
[----:B---3--:R-:W-:-:S15]  /*9acf0*/  HMMA.16816.F32 R12, R28, R4, R12 ;  /* 0x000000041c0c723c */ /* 0x008fde000000180c */
[----:B------:R-:W-:-:S08]  /*9ad00*/  NOP ;  /* 0x0000000000007918 */ /* 0x000fd00000000000 */
[----:B------:R-:W-:Y:S04]  /*9ad10*/  STL.64 [R1+0x860], R12 ;  /* 0x0008600c01007387 */ /* 0x000fe80000100a00 */
[----:B------:R0:W-:Y:S04]  /*9ad20*/  STL.64 [R1+0x868], R14 ;  /* 0x0008680e01007387 */ /* 0x0001e80000100a00 */
[----:B0-----:R-:W3:Y:S04]  /*9ad30*/  LDL.LU.64 R14, [R1+0x4448] ;  /* 0x00444800010e7983 */ /* 0x001ee80000300a00 */
[----:B------:R-:W3:Y:S01]  /*9ad40*/  LDL.LU.64 R12, [R1+0x4440] ;  /* 0x00444000010c7983 */ /* 0x000ee20000300a00 */
[C---:B--2---:R-:W-:Y:S06]  /*9ad50*/  HMMA.16816.F32 R4, R28.reuse, R6, R8 ;  /* 0x000000061c04723c */ /* 0x044fec0000001808 */
[----:B----4-:R-:W-:Y:S01]  /*9ad60*/  HMMA.16816.F32 R56, R28, R60, R56 ;  /* 0x0000003c1c38723c */ /* 0x010fe20000001838 */
[----:B------:R-:W2:Y:S04]  /*9ad70*/  LDL.LU.64 R10, [R1+0x4438] ;  /* 0x00443800010a7983 */ /* 0x000ea80000300a00 */
[----:B------:R-:W4:-:S12]  /*9ad80*/  LDL.LU.64 R8, [R1+0x4430] ;  /* 0x0044300001087983 */ /* 0x000f180000300a00 */
[----:B------:R-:W-:Y:S04]  /*9ad90*/  STL.64 [R1+0x910], R4 ;  /* 0x0009100401007387 */ /* 0x000fe80000100a00 */
[----:B------:R0:W-:Y:S04]  /*9ada0*/  STL.64 [R1+0x918], R6 ;  /* 0x0009180601007387 */ /* 0x0001e80000100a00 */
[----:B0-----:R-:W3:Y:S04]  /*9adb0*/  LDL.LU.64 R6, [R1+0x4428] ;  /* 0x0044280001067983 */ /* 0x001ee80000300a00 */
[----:B------:R-:W2:Y:S04]  /*9adc0*/  LDL.LU.64 R4, [R1+0x4420] ;  /* 0x0044200001047983 */ /* 0x000ea80000300a00 */
[----:B------:R-:W-:Y:S04]  /*9add0*/  STL.64 [R1+0x900], R56 ;  /* 0x0009003801007387 */ /* 0x000fe80000100a00 */
[----:B------:R0:W-:Y:S04]  /*9ade0*/  STL.64 [R1+0x908], R58 ;  /* 0x0009083a01007387 */ /* 0x0001e80000100a00 */
[----:B0-----:R-:W4:Y:S04]  /*9adf0*/  LDL.LU.64 R58, [R1+0x4418] ;  /* 0x00441800013a7983 */ /* 0x001f280000300a00 */
[----:B------:R-:W3:Y:S01]  /*9ae00*/  LDL.LU.64 R56, [R1+0x4410] ;  /* 0x0044100001387983 */ /* 0x000ee20000300a00 */
[C---:B------:R-:W-:Y:S06]  /*9ae10*/  HMMA.16816.F32 R44, R28.reuse, R54, R44 ;  /* 0x000000361c2c723c */ /* 0x040fec000000182c */
[C---:B------:R-:W-:Y:S06]  /*9ae20*/  HMMA.16816.F32 R40, R28.reuse, R2, R40 ;  /* 0x000000021c28723c */ /* 0x040fec0000001828 */
[----:B----4-:R-:W-:-:S15]  /*9ae30*/  HMMA.16816.F32 R32, R28, R58, R32 ;  /* 0x0000003a1c20723c */ /* 0x010fde0000001820 */
[----:B------:R-:W-:-:S08]  /*9ae40*/  NOP ;  /* 0x0000000000007918 */ /* 0x000fd00000000000 */
[----:B------:R-:W-:Y:S04]  /*9ae50*/  STL.64 [R1+0x830], R32 ;  /* 0x0008302001007387 */ /* 0x000fe80000100a00 */
[----:B------:R3:W-:Y:S02]  /*9ae60*/  STL.64 [R1+0x838], R34 ;  /* 0x0008382201007387 */ /* 0x0007e40000100a00 */
[C---:B---3--:R-:W-:Y:S06]  /*9ae70*/  HMMA.16816.F32 R32, R28.reuse, R56, R48 ;  /* 0x000000381c20723c */ /* 0x048fec0000001830 */
[C---:B------:R-:W-:Y:S06]  /*9ae80*/  HMMA.16816.F32 R24, R28.reuse, R6, R24 ;  /* 0x000000061c18723c */ /* 0x040fec0000001818 */
[C---:B------:R-:W-:Y:S11]  /*9ae90*/  HMMA.16816.F32 R20, R28.reuse, R8, R20 ;  /* 0x000000081c14723c */ /* 0x040ff60000001814 */
[----:B------:R-:W-:Y:S04]  /*9aea0*/  STL.64 [R1+0x820], R32 ;  /* 0x0008202001007387 */ /* 0x000fe80000100a00 */
[----:B------:R2:W-:Y:S02]  /*9aeb0*/  STL.64 [R1+0x828], R34 ;  /* 0x0008282201007387 */ /* 0x0005e40000100a00 */
[C---:B--2---:R-:W-:Y:S02]  /*9aec0*/  HMMA.16816.F32 R32, R28.reuse, R4, R36 ;  /* 0x000000041c20723c */ /* 0x044fe40000001824 */
[----:B------:R-:W-:Y:S04]  /*9aed0*/  STL.64 [R1+0x8f0], R44 ;  /* 0x0008f02c01007387 */ /* 0x000fe80000100a00 */
[----:B------:R-:W-:Y:S04]  /*9aee0*/  STL.64 [R1+0x8f8], R46 ;  /* 0x0008f82e01007387 */ /* 0x000fe80000100a00 */
[----:B------:R-:W-:Y:S04]  /*9aef0*/  STL.64 [R1+0x8e0], R40 ;  /* 0x0008e02801007387 */ /* 0x000fe80000100a00 */
[----:B------:R-:W-:Y:S09]  /*9af00*/  STL.64 [R1+0x8e8], R42 ;  /* 0x0008e82a01007387 */ /* 0x000ff20000100a00 */
[----:B------:R-:W-:Y:S04]  /*9af10*/  STL.64 [R1+0x8d0], R32 ;  /* 0x0008d02001007387 */ /* 0x000fe80000100a00 */
[----:B------:R-:W-:Y:S04]  /*9af20*/  STL.64 [R1+0x8d8], R34 ;  /* 0x0008d82201007387 */ /* 0x000fe80000100a00 */
[----:B------:R-:W2:Y:S04]  /*9af30*/  LDL.LU R4, [R1+0x40] ;  /* 0x0000400001047983 */ /* 0x000ea80000300800 */
[----:B------:R-:W-:Y:S04]  /*9af40*/  STL.64 [R1+0x750], R24 ;  /* 0x0007501801007387 */ /* 0x000fe80000100a00 */
[----:B------:R-:W-:Y:S04]  /*9af50*/  STL.64 [R1+0x758], R26 ;  /* 0x0007581a01007387 */ /* 0x000fe80000100a00 */
[----:B------:R-:W-:Y:S04]  /*9af60*/  STL.64 [R1+0x740], R20 ;  /* 0x0007401401007387 */ /* 0x000fe80000100a00 */
[----:B------:R-:W-:Y:S04]  /*9af70*/  STL.64 [R1+0x748], R22 ;  /* 0x0007481601007387 */ /* 0x000fe80000100a00 */
[----:B------:R-:W2:Y:S04]  /*9af80*/  LDL.LU R5, [R1+0x44] ;  /* 0x0000440001057983 */ /* 0x000ea80000300800 */
[----:B------:R-:W3:Y:S04]  /*9af90*/  LDL.LU R6, [R1+0x48] ;  /* 0x0000480001067983 */ /* 0x000ee80000300800 */
[----:B------:R-:W3:Y:S04]  /*9afa0*/  LDL.LU R7, [R1+0x4c] ;  /* 0x00004c0001077983 */ /* 0x000ee80000300800 */
[----:B---3--:R-:W-:Y:S04]  /*9afb0*/  STL.64 [R1+0x43b8], R6 ;  /* 0x0043b80601007387 */ /* 0x008fe80000100a00 */
[----:B--2---:R0:W-:Y:S04]  /*9afc0*/  STL.64 [R1+0x43b0], R4 ;  /* 0x0043b00401007387 */ /* 0x0041e80000100a00 */
[----:B------:R-:W2:Y:S04]  /*9afd0*/  LDL.LU R3, [R1+0x10dc] ;  /* 0x0010dc0001037983 */ /* 0x000ea80000300800 */
[----:B------:R-:W3:Y:S04]  /*9afe0*/  LDL.LU R54, [R1+0x10e4] ;  /* 0x0010e40001367983 */ /* 0x000ee80000300800 */
[----:B------:R-:W3:Y:S01]  /*9aff0*/  LDL.LU R55, [R1+0x1d34] ;  /* 0x001d340001377983 */ /* 0x000ee20000300800 */
[----:B0-----:R-:W-:Y:S03]  /*9b000*/  HMMA.16816.F32 R4, R28, R10, R16 ;  /* 0x0000000a1c04723c */ /* 0x001fe60000001810 */
[----:B---3--:R-:W-:Y:S04]  /*9b010*/  STL.64 [R1+0x43d8], R54 ;  /* 0x0043d83601007387 */ /* 0x008fe80000100a00 */
[----:B------:R-:W-:Y:S04]  /*9b020*/  STL.64 [R1+0x43d0], R52 ;  /* 0x0043d03401007387 */ /* 0x000fe80000100a00 */
[----:B------:R-:W3:Y:S04]  /*9b030*/  LDL.LU R34, [R1+0x1d2c] ;  /* 0x001d2c0001227983 */ /* 0x000ee80000300800 */
[----:B------:R-:W4:Y:S08]  /*9b040*/  LDL.LU R8, [R1+0x50] ;  /* 0x0000500001087983 */ /* 0x000f300000300800 */
[----:B------:R-:W-:Y:S04]  /*9b050*/  STL.64 [R1+0x730], R4 ;  /* 0x0007300401007387 */ /* 0x000fe80000100a00 */
[----:B------:R-:W-:Y:S04]  /*9b060*/  STL.64 [R1+0x738], R6 ;  /* 0x0007380601007387 */ /* 0x000fe80000100a00 */
[----:B------:R-:W4:Y:S04]  /*9b070*/  LDL.LU R9, [R1+0x54] ;  /* 0x0000540001097983 */ /* 0x000f280000300800 */
[----:B------:R-:W2:Y:S01]  /*9b080*/  LDL.LU R10, [R1+0x58] ;  /* 0x00005800010a7983 */ /* 0x000ea20000300800 */
[----:B------:R-:W-:-:S03]  /*9b090*/  IMAD.MOV.U32 R11, RZ, RZ, R0 ;  /* 0x000000ffff0b7224 */ /* 0x000fc600078e0000 */
[----:B------:R-:W3:Y:S04]  /*9b0a0*/  LDL.LU R0, [R1+0x4408] ;  /* 0x0044080001007983 */ /* 0x000ee80000300800 */
[----:B--2---:R-:W-:Y:S04]  /*9b0b0*/  STL.64 [R1+0x4400], R10 ;  /* 0x0044000a01007387 */ /* 0x004fe80000100a00 */
[----:B----4-:R0:W-:Y:S04]  /*9b0c0*/  STL.64 [R1+0x43f8], R8 ;  /* 0x0043f80801007387 */ /* 0x0101e80000100a00 */
        /* <DEDUP_REMOVED lines=12> */
[----:B0-----:R-:W2:Y:S04]  /*9b190*/  LDL.LU R8, [R1+0x140] ;  /* 0x0001400001087983 */ /* 0x001ea80000300800 */
[----:B------:R-:W2:Y:S04]  /*9b1a0*/  LDL.LU R9, [R1+0x144] ;  /* 0x0001440001097983 */ /* 0x000ea80000300800 */
[----:B------:R-:W2:Y:S04]  /*9b1b0*/  LDL.LU R10, [R1+0x148] ;  /* 0x00014800010a7983 */ /* 0x000ea80000300800 */
        /* <DEDUP_REMOVED lines=69> */
[----:B0-----:R-:W4:Y:S04]  /*9b610*/  LDL.LU.64 R6, [R1+0x43b8] ;  /* 0x0043b80001067983 */ /* 0x001f280000300a00 */
[----:B------:R-:W4:Y:S04]  /*9b620*/  LDL.LU.64 R4, [R1+0x43b0] ;  /* 0x0043b00001047983 */ /* 0x000f280000300a00 */
[----:B------:R-:W2:Y:S04]  /*9b630*/  LDL.LU.64 R26, [R1+0x43a8] ;  /* 0x0043a800011a7983 */ /* 0x000ea80000300a00 */
[----:B------:R-:W3:Y:S04]  /*9b640*/  LDL.LU.64 R24, [R1+0x43a0] ;  /* 0x0043a00001187983 */ /* 0x000ee80000300a00 */
[----:B------:R0:W-:Y:S04]  /*9b650*/  STL.64 [R1+0x6d0], R20 ;  /* 0x0006d01401007387 */ /* 0x0001e80000100a00 */
[----:B------:R1:W-:Y:S04]  /*9b660*/  STL.64 [R1+0x6d8], R22 ;  /* 0x0006d81601007387 */ /* 0x0003e80000100a00 */
[----:B0-----:R-:W4:Y:S04]  /*9b670*/  LDL.LU R20, [R1+0x80] ;  /* 0x0000800001147983 */ /* 0x001f280000300800 */
[----:B------:R-:W4:Y:S04]  /*9b680*/  LDL.LU R21, [R1+0x84] ;  /* 0x0000840001157983 */ /* 0x000f280000300800 */
[----:B-1----:R-:W4:Y:S01]  /*9b690*/  LDL.LU R22, [R1+0x88] ;  /* 0x0000880001167983 */ /* 0x002f220000300800 */
[----:B------:R-:W-:-:S03]  /*9b6a0*/  IMAD.MOV.U32 R23, RZ, RZ, R0 ;  /* 0x000000ffff177224 */ /* 0x000fc600078e0000 */
        /* <DEDUP_REMOVED lines=26> */
[----:B------:R0:W-:Y:S04]  /*9b850*/  STL.64 [R1+0x5c0], R36 ;  /* 0x0005c02401007387 */ /* 0x0001e80000100a00 */
[----:B------:R1:W-:Y:S04]  /*9b860*/  STL.64 [R1+0x5c8], R38 ;  /* 0x0005c82601007387 */ /* 0x0003e80000100a00 */
[----:B0-----:R-:W4:Y:S04]  /*9b870*/  LDL.LU R36, [R1+0xa0] ;  /* 0x0000a00001247983 */ /* 0x001f280000300800 */
[----:B------:R-:W4:Y:S04]  /*9b880*/  LDL.LU R37, [R1+0xa4] ;  /* 0x0000a40001257983 */ /* 0x000f280000300800 */
[----:B-1----:R-:W4:Y:S01]  /*9b890*/  LDL.LU R38, [R1+0xa8] ;  /* 0x0000a80001267983 */ /* 0x002f220000300800 */
[----:B------:R-:W-:Y:S01]  /*9b8a0*/  IMAD.MOV.U32 R39, RZ, RZ, R0 ;  /* 0x000000ffff277224 */ /* 0x000fe200078e0000 */
[C---:B------:R-:W-:Y:S06]  /*9b8b0*/  HMMA.16816.F32 R12, R28.reuse, R48, R12 ;  /* 0x000000301c0c723c */ /* 0x040fec000000180c */
[C---:B--2---:R-:W-:Y:S06]  /*9b8c0*/  HMMA.16816.F32 R8, R28.reuse, R50, R8 ;  /* 0x000000321c08723c */ /* 0x044fec0000001808 */
[----:B------:R-:W-:Y:S01]  /*9b8d0*/  HMMA.16816.F32 R4, R28, R52, R4 ;  /* 0x000000341c04723c */ /* 0x000fe20000001804 */
[----:B------:R1:W5:Y:S01]  /*9b8e0*/  LDL.LU R0, [R1+0x4350] ;  /* 0x0043500001007983 */ /* 0x0003620000300800 */
[----:B------:R-:W-:-:S02]  /*9b8f0*/  IADD3 R3, P2, R3, UR47, RZ ;  /* 0x0000002f03037c10 */ /* 0x000fc4000ff5e0ff */
[----:B------:R-:W-:Y:S02]  /*9b900*/  IADD3 R34, P5, R34, UR47, RZ ;  /* 0x0000002f22227c10 */ /* 0x000fe4000ffbe0ff */
[----:B------:R-:W-:Y:S02]  /*9b910*/  IADD3 R54, P3, R54, UR47, RZ ;  /* 0x0000002f36367c10 */ /* 0x000fe4000ff7e0ff */
[----:B------:R-:W-:Y:S02]  /*9b920*/  IADD3 R55, P4, R55, UR47, RZ ;  /* 0x0000002f37377c10 */ /* 0x000fe4000ff9e0ff */
[----:B------:R-:W-:Y:S02]  /*9b930*/  IADD3 R56, P6, R56, UR47, RZ ;  /* 0x0000002f38387c10 */ /* 0x000fe4000ffde0ff */
[----:B------:R-:W-:Y:S02]  /*9b940*/  IADD3 R57, P0, R57, UR47, RZ ;  /* 0x0000002f39397c10 */ /* 0x000fe4000ff1e0ff */
[----:B------:R-:W-:-:S02]  /*9b950*/  IADD3 R58, P1, R58, UR47, RZ ;  /* 0x0000002f3a3a7c10 */ /* 0x000fc4000ff3e0ff */
[----:B------:R-:W-:Y:S02]  /*9b960*/  IADD3.X R59, R59, UR8, RZ, P2, !PT ;  /* 0x000000083b3b7c10 */ /* 0x000fe400097fe4ff */
[----:B------:R-:W-:Y:S02]  /*9b970*/  IADD3 R60, P2, R60, UR47, RZ ;  /* 0x0000002f3c3c7c10 */ /* 0x000fe4000ff5e0ff */
[----:B------:R-:W-:Y:S02]  /*9b980*/  IADD3.X R61, R61, UR8, RZ, P3, !PT ;  /* 0x000000083d3d7c10 */ /* 0x000fe40009ffe4ff */
[----:B------:R-:W-:Y:S02]  /*9b990*/  IADD3 R32, P3, R32, UR47, RZ ;  /* 0x0000002f20207c10 */ /* 0x000fe4000ff7e0ff */
[----:B------:R-:W-:Y:S01]  /*9b9a0*/  IADD3.X R35, R35, UR8, RZ, P4, !PT ;  /* 0x0000000823237c10 */ /* 0x000fe2000a7fe4ff */
[C---:B---3--:R-:W-:Y:S06]  /*9b9b0*/  HMMA.16816.F32 R24, R28.reuse, R42, R24 ;  /* 0x0000002a1c18723c */ /* 0x048fec0000001818 */
[C---:B----4-:R-:W-:Y:S06]  /*9b9c0*/  HMMA.16816.F32 R20, R28.reuse, R44, R20 ;  /* 0x0000002c1c14723c */ /* 0x050fec0000001814 */
[C---:B------:R-:W-:Y:S06]  /*9b9d0*/  HMMA.16816.F32 R16, R28.reuse, R46, R16 ;  /* 0x0000002e1c10723c */ /* 0x040fec0000001810 */
        /* <DEDUP_REMOVED lines=17> */
[----:B------:R0:W-:Y:S04]  /*9baf0*/  STL [R1+0x1d2c], R34 ;  /* 0x001d2c2201007387 */ /* 0x0001e80000100800 */
[----:B------:R-:W-:Y:S04]  /*9bb00*/  STL [R1+0x10e4], R54 ;  /* 0x0010e43601007387 */ /* 0x000fe80000100800 */
[----:B0-----:R-:W2:Y:S04]  /*9bb10*/  LDL.LU R34, [R1+0x1d28] ;  /* 0x001d280001227983 */ /* 0x001ea80000300800 */
[----:B------:R-:W-:Y:S04]  /*9bb20*/  STL [R1+0x1d34], R55 ;  /* 0x001d343701007387 */ /* 0x000fe80000100800 */
[----:B------:R-:W-:Y:S04]  /*9bb30*/  STL [R1+0x1d24], R56 ;  /* 0x001d243801007387 */ /* 0x000fe80000100800 */
[----:B------:R-:W-:Y:S04]  /*9bb40*/  STL [R1+0x1d1c], R57 ;  /* 0x001d1c3901007387 */ /* 0x000fe80000100800 */
[----:B------:R-:W-:Y:S04]  /*9bb50*/  STL [R1+0x1d14], R58 ;  /* 0x001d143a01007387 */ /* 0x000fe80000100800 */
[----:B------:R-:W-:Y:S04]  /*9bb60*/  STL [R1+0x10d8], R59 ;  /* 0x0010d83b01007387 */ /* 0x000fe80000100800 */
[----:B------:R-:W-:Y:S04]  /*9bb70*/  STL [R1+0x1d0c], R60 ;  /* 0x001d0c3c01007387 */ /* 0x000fe80000100800 */
[----:B------:R-:W3:Y:S04]  /*9bb80*/  LDL.LU R19, [R1+0x1cf4] ;  /* 0x001cf40001137983 */ /* 0x000ee80000300800 */
[----:B------:R-:W-:Y:S04]  /*9bb90*/  STL [R1+0x10e0], R61 ;  /* 0x0010e03d01007387 */ /* 0x000fe80000100800 */
[----:B------:R-:W4:Y:S04]  /*9bba0*/  LDL.LU R16, [R1+0x1d20] ;  /* 0x001d200001107983 */ /* 0x000f280000300800 */
[----:B------:R-:W-:Y:S04]  /*9bbb0*/  STL [R1+0x1d04], R32 ;  /* 0x001d042001007387 */ /* 0x000fe80000100800 */
[----:B------:R-:W4:Y:S04]  /*9bbc0*/  LDL.LU R17, [R1+0x1cec] ;  /* 0x001cec0001117983 */ /* 0x000f280000300800 */
[----:B------:R0:W-:Y:S04]  /*9bbd0*/  STL [R1+0x1d30], R35 ;  /* 0x001d302301007387 */ /* 0x0001e80000100800 */
[----:B------:R-:W4:Y:S04]  /*9bbe0*/  LDL.LU R14, [R1+0x1d18] ;  /* 0x001d1800010e7983 */ /* 0x000f280000300800 */
[----:B------:R-:W4:Y:S04]  /*9bbf0*/  LDL.LU R15, [R1+0x1ce4] ;  /* 0x001ce400010f7983 */ /* 0x000f280000300800 */
[----:B------:R-:W4:Y:S04]  /*9bc00*/  LDL.LU R12, [R1+0x1d10] ;  /* 0x001d1000010c7983 */ /* 0x000f280000300800 */
[----:B0-----:R-:W4:Y:S01]  /*9bc10*/  LDL.LU R35, [R1+0x1cdc] ;  /* 0x001cdc0001237983 */ /* 0x001f220000300800 */
[----:B------:R-:W-:-:S03]  /*9bc20*/  IADD3 R33, P4, R33, UR47, RZ ;  /* 0x0000002f21217c10 */ /* 0x000fc6000ff9e0ff */
[----:B------:R-:W4:Y:S04]  /*9bc30*/  LDL.LU R13, [R1+0x1d08] ;  /* 0x001d0800010d7983 */ /* 0x000f280000300800 */
[----:B------:R-:W4:Y:S04]  /*9bc40*/  LDL.LU R10, [R1+0x1cd4] ;  /* 0x001cd400010a7983 */ /* 0x000f280000300800 */
[----:B------:R-:W4:Y:S04]  /*9bc50*/  LDL.LU R11, [R1+0x1d00] ;  /* 0x001d0000010b7983 */ /* 0x000f280000300800 */
[----:B------:R0:W-:Y:S04]  /*9bc60*/  STL [R1+0x1cfc], R33 ;  /* 0x001cfc2101007387 */ /* 0x0001e80000100800 */
        /* <DEDUP_REMOVED lines=13> */
[----:B------:R-:W4:Y:S01]  /*9bd40*/  LDL.LU R58, [R1+0x1cc8] ;  /* 0x001cc800013a7983 */ /* 0x000f220000300800 */
[----:B--2---:R-:W-:-:S05]  /*9bd50*/  IADD3.X R34, R34, UR8, RZ, P5, !PT ;  /* 0x0000000822227c10 */ /* 0x004fca000affe4ff */
[----:B------:R0:W-:Y:S04]  /*9bd60*/  STL [R1+0x1d28], R34 ;  /* 0x001d282201007387 */ /* 0x0001e80000100800 */
[----:B------:R-:W2:Y:S04]  /*9bd70*/  LDL.LU R59, [R1+0x1c94] ;  /* 0x001c9400013b7983 */ /* 0x000ea80000300800 */
[----:B------:R-:W2:Y:S04]  /*9bd80*/  LDL.LU R60, [R1+0x1cc0] ;  /* 0x001cc000013c7983 */ /* 0x000ea80000300800 */
[----:B------:R-:W2:Y:S04]  /*9bd90*/  LDL.LU R61, [R1+0x1c8c] ;  /* 0x001c8c00013d7983 */ /* 0x000ea80000300800 */
[----:B------:R-:W2:Y:S01]  /*9bda0*/  LDL.LU R32, [R1+0x1cb8] ;  /* 0x001cb80001207983 */ /* 0x000ea20000300800 */
[----:B---3--:R-:W-:-:S02]  /*9bdb0*/  IADD3 R19, P5, R19, UR47, RZ ;  /* 0x0000002f13137c10 */ /* 0x008fc4000ffbe0ff */
[----:B----4-:R-:W-:Y:S01]  /*9bdc0*/  IADD3.X R16, R16, UR8, RZ, P6, !PT ;  /* 0x0000000810107c10 */ /* 0x010fe2000b7fe4ff */
[----:B0-----:R-:W3:Y:S01]  /*9bdd0*/  LDL.LU R34, [R1+0x1c84] ;  /* 0x001c840001227983 */ /* 0x001ee20000300800 */
[----:B------:R-:W-:Y:S02]  /*9bde0*/  IADD3 R17, P6, R17, UR47, RZ ;  /* 0x0000002f11117c10 */ /* 0x000fe4000ffde0ff */
[----:B------:R-:W-:Y:S02]  /*9bdf0*/  IADD3.X R14, R14, UR8, RZ, P0, !PT ;  /* 0x000000080e0e7c10 */ /* 0x000fe400087fe4ff */
[----:B------:R-:W-:Y:S01]  /*9be00*/  IADD3.X R12, R12, UR8, RZ, P1, !PT ;  /* 0x000000080c0c7c10 */ /* 0x000fe20008ffe4ff */
[----:B------:R-:W-:Y:S01]  /*9be10*/  STL [R1+0x1cf4], R19 ;  /* 0x001cf41301007387 */ /* 0x000fe20000100800 */
[----:B------:R-:W-:Y:S02]  /*9be20*/  IADD3 R15, P0, R15, UR47, RZ ;  /* 0x0000002f0f0f7c10 */ /* 0x000fe4000ff1e0ff */
[----:B------:R-:W-:Y:S01]  /*9be30*/  IADD3 R35, P1, R35, UR47, RZ ;  /* 0x0000002f23237c10 */ /* 0x000fe2000ff3e0ff */
[----:B------:R-:W-:Y:S04]  /*9be40*/  STL [R1+0x1d20], R16 ;  /* 0x001d201001007387 */ /* 0x000fe80000100800 */
[----:B------:R-:W-:Y:S04]  /*9be50*/  STL [R1+0x1cec], R17 ;  /* 0x001cec1101007387 */ /* 0x000fe80000100800 */
[----:B------:R-:W-:Y:S04]  /*9be60*/  STL [R1+0x1d18], R14 ;  /* 0x001d180e01007387 */ /* 0x000fe80000100800 */
[----:B------:R0:W-:Y:S04]  /*9be70*/  STL [R1+0x1cdc], R35 ;  /* 0x001cdc2301007387 */ /* 0x0001e80000100800 */
[----:B------:R-:W-:Y:S04]  /*9be80*/  STL [R1+0x1ce4], R15 ;  /* 0x001ce40f01007387 */ /* 0x000fe80000100800 */
[----:B0-----:R-:W4:Y:S01]  /*9be90*/  LDL.LU R35, [R1+0x1cb0] ;  /* 0x001cb00001237983 */ /* 0x001f220000300800 */
[----:B------:R-:W-:-:S02]  /*9bea0*/  IADD3.X R13, R13, UR8, RZ, P2, !PT ;  /* 0x000000080d0d7c10 */ /* 0x000fc400097fe4ff */
[----:B------:R-:W-:Y:S02]  /*9beb0*/  IADD3 R10, P2, R10, UR47, RZ ;  /* 0x0000002f0a0a7c10 */ /* 0x000fe4000ff5e0ff */
[----:B------:R-:W-:Y:S02]  /*9bec0*/  IADD3.X R11, R11, UR8, RZ, P3, !PT ;  /* 0x000000080b0b7c10 */ /* 0x000fe40009ffe4ff */
[----:B------:R-:W-:Y:S01]  /*9bed0*/  IADD3 R8, P3, R8, UR47, RZ ;  /* 0x0000002f08087c10 */ /* 0x000fe2000ff7e0ff */
[----:B------:R-:W-:Y:S01]  /*9bee0*/  STL [R1+0x1d10], R12 ;  /* 0x001d100c01007387 */ /* 0x000fe20000100800 */
[----:B------:R-:W-:-:S03]  /*9bef0*/  IADD3.X R9, R9, UR8, RZ, P4, !PT ;  /* 0x0000000809097c10 */ /* 0x000fc6000a7fe4ff */
[----:B------:R-:W-:Y:S01]  /*9bf00*/  STL [R1+0x1d08], R13 ;  /* 0x001d080d01007387 */ /* 0x000fe20000100800 */
[----:B------:R-:W-:-:S03]  /*9bf10*/  IADD3 R6, P4, R6, UR47, RZ ;  /* 0x0000002f06067c10 */ /* 0x000fc6000ff9e0ff */
        /* <DEDUP_REMOVED lines=9> */
[----:B------:R-:W-:Y:S02]  /*9bfb0*/  IADD3.X R3, R3, UR8, RZ, P0, !PT ;  /* 0x0000000803037c10 */ /* 0x000fe400087fe4ff */
[----:B------:R-:W-:Y:S01]  /*9bfc0*/  IADD3.X R55, R55, UR8, RZ, P1, !PT ;  /* 0x0000000837377c10 */ /* 0x000fe20008ffe4ff */
[----:B------:R-:W-:Y:S01]  /*9bfd0*/  STL [R1+0x1cf0], R7 ;  /* 0x001cf00701007387 */ /* 0x000fe20000100800 */
[----:B------:R-:W-:-:S03]  /*9bfe0*/  IADD3 R33, P1, R33, UR47, RZ ;  /* 0x0000002f21217c10 */ /* 0x000fc6000ff3e0ff */
[----:B------:R-:W-:Y:S01]  /*9bff0*/  STL [R1+0x1cbc], R4 ;  /* 0x001cbc0401007387 */ /* 0x000fe20000100800 */
[----:B------:R-:W-:-:S03]  /*9c000*/  IADD3 R54, P0, R54, UR47, RZ ;  /* 0x0000002f36367c10 */ /* 0x000fc6000ff1e0ff */
        /* <DEDUP_REMOVED lines=8> */
[----:B------:R-:W-:Y:S01]  /*9c090*/  IADD3.X R58, R58, UR8, RZ, P3, !PT ;  /* 0x000000083a3a7c10 */ /* 0x000fe20009ffe4ff */
[----:B------:R-:W-:Y:S04]  /*9c0a0*/  STL [R1+0x1cd8], R55 ;  /* 0x001cd83701007387 */ /* 0x000fe80000100800 */
[----:B------:R-:W-:Y:S04]  /*9c0b0*/  STL [R1+0x1cd0], R56 ;  /* 0x001cd03801007387 */ /* 0x000fe80000100800 */
[----:B------:R-:W-:Y:S04]  /*9c0c0*/  STL [R1+0x1c9c], R57 ;  /* 0x001c9c3901007387 */ /* 0x000fe80000100800 */
[----:B------:R-:W-:Y:S01]  /*9c0d0*/  STL [R1+0x1cc8], R58 ;  /* 0x001cc83a01007387 */ /* 0x000fe20000100800 */
[----:B--2---:R-:W-:-:S02]  /*9c0e0*/  IADD3 R59, P3, R59, UR47, RZ ;  /* 0x0000002f3b3b7c10 */ /* 0x004fc4000ff7e0ff */
[----:B------:R-:W-:Y:S02]  /*9c0f0*/  IADD3.X R60, R60, UR8, RZ, P4, !PT ;  /* 0x000000083c3c7c10 */ /* 0x000fe4000a7fe4ff */
[----:B------:R-:W-:Y:S02]  /*9c100*/  IADD3 R61, P4, R61, UR47, RZ ;  /* 0x0000002f3d3d7c10 */ /* 0x000fe4000ff9e0ff */
[----:B------:R-:W-:Y:S01]  /*9c110*/  IADD3.X R32, R32, UR8, RZ, P5, !PT ;  /* 0x0000000820207c10 */ /* 0x000fe2000affe4ff */
[----:B------:R-:W-:Y:S04]  /*9c120*/  STL [R1+0x1c94], R59 ;  /* 0x001c943b01007387 */ /* 0x000fe80000100800 */
[----:B------:R-:W-:Y:S04]  /*9c130*/  STL [R1+0x1cc0], R60 ;  /* 0x001cc03c01007387 */ /* 0x000fe80000100800 */
[----:B------:R-:W2:Y:S04]  /*9c140*/  LDL.LU R19, [R1+0x1ca8] ;  /* 0x001ca80001137983 */ /* 0x000ea80000300800 */
[----:B------:R-:W-:Y:S01]  /*9c150*/  STL [R1+0x1c8c], R61 ;  /* 0x001c8c3d01007387 */ /* 0x000fe20000100800 */
[----:B---3--:R-:W-:-:S03]  /*9c160*/  IADD3 R34, P5, R34, UR47, RZ ;  /* 0x0000002f22227c10 */ /* 0x008fc6000ffbe0ff */
[----:B------:R-:W3:Y:S04]  /*9c170*/  LDL.LU R16, [R1+0x1c74] ;  /* 0x001c740001107983 */ /* 0x000ee80000300800 */
[----:B------:R-:W-:Y:S04]  /*9c180*/  STL [R1+0x1cb8], R32 ;  /* 0x001cb82001007387 */ /* 0x000fe80000100800 */
[----:B------:R-:W3:Y:S04]  /*9c190*/  LDL.LU R17, [R1+0x1ca0] ;  /* 0x001ca00001117983 */ /* 0x000ee80000300800 */
[----:B------:R0:W-:Y:S04]  /*9c1a0*/  STL [R1+0x1c84], R34 ;  /* 0x001c842201007387 */ /* 0x0001e80000100800 */
[----:B------:R-:W3:Y:S04]  /*9c1b0*/  LDL.LU R14, [R1+0x1c6c] ;  /* 0x001c6c00010e7983 */ /* 0x000ee80000300800 */
[----:B------:R-:W3:Y:S04]  /*9c1c0*/  LDL.LU R15, [R1+0x1c98] ;  /* 0x001c9800010f7983 */ /* 0x000ee80000300800 */
[----:B------:R-:W3:Y:S04]  /*9c1d0*/  LDL.LU R12, [R1+0x1c64] ;  /* 0x001c6400010c7983 */ /* 0x000ee80000300800 */
[----:B0-----:R-:W3:Y:S04]  /*9c1e0*/  LDL.LU R34, [R1+0x1c90] ;  /* 0x001c900001227983 */ /* 0x001ee80000300800 */
[----:B------:R-:W3:Y:S04]  /*9c1f0*/  LDL.LU R13, [R1+0x1c5c] ;  /* 0x001c5c00010d7983 */ /* 0x000ee80000300800 */
[----:B------:R-:W3:Y:S04]  /*9c200*/  LDL.LU R10, [R1+0x1c88] ;  /* 0x001c8800010a7983 */ /* 0x000ee80000300800 */
[----:B------:R-:W3:Y:S01]  /*9c210*/  LDL.LU R11, [R1+0x1c54] ;  /* 0x001c5400010b7983 */ /* 0x000ee20000300800 */
[----:B----4-:R-:W-:-:S05]  /*9c220*/  IADD3.X R35, R35, UR8, RZ, P6, !PT ;  /* 0x0000000823237c10 */ /* 0x010fca000b7fe4ff */
        /* <DEDUP_REMOVED lines=15> */
[----:B------:R-:W-:-:S05]  /*9c320*/  IADD3 R33, P6, R33, UR47, RZ ;  /* 0x0000002f21217c10 */ /* 0x000fca000ffde0ff */
[----:B------:R0:W-:Y:S04]  /*9c330*/  STL [R1+0x1c7c], R33 ;  /* 0x001c7c2101007387 */ /* 0x0001e80000100800 */
[----:B------:R-:W4:Y:S04]  /*9c340*/  LDL.LU R59, [R1+0x1c48] ;  /* 0x001c4800013b7983 */ /* 0x000f280000300800 */
[----:B------:R-:W4:Y:S04]  /*9c350*/  LDL.LU R60, [R1+0x1c14] ;  /* 0x001c1400013c7983 */ /* 0x000f280000300800 */
[----:B------:R-:W4:Y:S04]  /*9c360*/  LDL.LU R61, [R1+0x1c40] ;  /* 0x001c4000013d7983 */ /* 0x000f280000300800 */
[----:B------:R-:W4:Y:S04]  /*9c370*/  LDL.LU R32, [R1+0x1c0c] ;  /* 0x001c0c0001207983 */ /* 0x000f280000300800 */
[----:B0-----:R-:W4:Y:S01]  /*9c380*/  LDL.LU R33, [R1+0x1c38] ;  /* 0x001c380001217983 */ /* 0x001f220000300800 */
[----:B--2---:R-:W-:-:S02]  /*9c390*/  IADD3.X R19, R19, UR8, RZ, P0, !PT ;  /* 0x0000000813137c10 */ /* 0x004fc400087fe4ff */
[----:B---3--:R-:W-:Y:S02]  /*9c3a0*/  IADD3 R16, P0, R16, UR47, RZ ;  /* 0x0000002f10107c10 */ /* 0x008fe4000ff1e0ff */
[----:B------:R-:W-:Y:S01]  /*9c3b0*/  IADD3.X R17, R17, UR8, RZ, P1, !PT ;  /* 0x0000000811117c10 */ /* 0x000fe20008ffe4ff */
[----:B------:R-:W-:Y:S01]  /*9c3c0*/  STL [R1+0x1ca8], R19 ;  /* 0x001ca81301007387 */ /* 0x000fe20000100800 */
[----:B------:R-:W-:Y:S02]  /*9c3d0*/  IADD3 R14, P1, R14, UR47, RZ ;  /* 0x0000002f0e0e7c10 */ /* 0x000fe4000ff3e0ff */
[----:B------:R-:W-:Y:S01]  /*9c3e0*/  IADD3.X R15, R15, UR8, RZ, P2, !PT ;  /* 0x000000080f0f7c10 */ /* 0x000fe200097fe4ff */
[----:B------:R-:W-:Y:S04]  /*9c3f0*/  STL [R1+0x1c74], R16 ;  /* 0x001c741001007387 */ /* 0x000fe80000100800 */
[----:B------:R-:W-:Y:S04]  /*9c400*/  STL [R1+0x1ca0], R17 ;  /* 0x001ca01101007387 */ /* 0x000fe80000100800 */
[----:B------:R-:W-:Y:S01]  /*9c410*/  STL [R1+0x1c6c], R14 ;  /* 0x001c6c0e01007387 */ /* 0x000fe20000100800 */
[----:B------:R-:W-:-:S02]  /*9c420*/  IADD3.X R34, R34, UR8, RZ, P3, !PT ;  /* 0x0000000822227c10 */ /* 0x000fc40009ffe4ff */
[----:B------:R-:W-:-:S03]  /*9c430*/  IADD3 R12, P2, R12, UR47, RZ ;  /* 0x0000002f0c0c7c10 */ /* 0x000fc6000ff5e0ff */
[----:B------:R0:W-:Y:S04]  /*9c440*/  STL [R1+0x1c90], R34 ;  /* 0x001c902201007387 */ /* 0x0001e80000100800 */
[----:B------:R-:W-:Y:S01]  /*9c450*/  STL [R1+0x1c98], R15 ;  /* 0x001c980f01007387 */ /* 0x000fe20000100800 */
[----:B------:R-:W-:Y:S02]  /*9c460*/  IADD3 R13, P3, R13, UR47, RZ ;  /* 0x0000002f0d0d7c10 */ /* 0x000fe4000ff7e0ff */
[----:B------:R-:W-:Y:S02]  /*9c470*/  IADD3.X R10, R10, UR8, RZ, P4, !PT ;  /* 0x000000080a0a7c10 */ /* 0x000fe4000a7fe4ff */
[----:B------:R-:W-:Y:S01]  /*9c480*/  IADD3 R11, P4, R11, UR47, RZ ;  /* 0x0000002f0b0b7c10 */ /* 0x000fe2000ff9e0ff */
[----:B0-----:R-:W2:Y:S01]  /*9c490*/  LDL.LU R34, [R1+0x1c04] ;  /* 0x001c040001227983 */ /* 0x001ea20000300800 */
[----:B----4-:R-:W-:-:S03]  /*9c4a0*/  IADD3.X R8, R8, UR8, RZ, P5, !PT ;  /* 0x0000000808087c10 */ /* 0x010fc6000affe4ff */
        /* <DEDUP_REMOVED lines=17> */
[----:B------:R-:W-:-:S03]  /*9c5c0*/  IADD3.X R54, R54, UR8, RZ, P2, !PT ;  /* 0x0000000836367c10 */ /* 0x000fc600097fe4ff */
[----:B------:R-:W-:Y:S04]  /*9c5d0*/  STL [R1+0x1c3c], R5 ;  /* 0x001c3c0501007387 */ /* 0x000fe80000100800 */
[----:B------:R-:W-:Y:S04]  /*9c5e0*/  STL [R1+0x1c68], R2 ;  /* 0x001c680201007387 */ /* 0x000fe80000100800 */
[----:B------:R-:W-:Y:S04]  /*9c5f0*/  STL [R1+0x1c34], R3 ;  /* 0x001c340301007387 */ /* 0x000fe80000100800 */
[----:B------:R0:W-:Y:S04]  /*9c600*/  STL [R1+0x1c58], R35 ;  /* 0x001c582301007387 */ /* 0x0001e80000100800 */
[----:B------:R-:W-:Y:S04]  /*9c610*/  STL [R1+0x1c60], R54 ;  /* 0x001c603601007387 */ /* 0x000fe80000100800 */
[----:B0-----:R-:W3:Y:S01]  /*9c620*/  LDL.LU R35, [R1+0x1c30] ;  /* 0x001c300001237983 */ /* 0x001ee20000300800 */
[----:B------:R-:W-:-:S02]  /*9c630*/  IADD3 R55, P2, R55, UR47, RZ ;  /* 0x0000002f37377c10 */ /* 0x000fc4000ff5e0ff */
[----:B------:R-:W-:Y:S02]  /*9c640*/  IADD3 R56, P3, R56, UR47, RZ ;  /* 0x0000002f38387c10 */ /* 0x000fe4000ff7e0ff */
[----:B------:R-:W-:Y:S02]  /*9c650*/  IADD3.X R57, R57, UR8, RZ, P4, !PT ;  /* 0x0000000839397c10 */ /* 0x000fe4000a7fe4ff */
[----:B------:R-:W-:Y:S02]  /*9c660*/  IADD3 R58, P4, R58, UR47, RZ ;  /* 0x0000002f3a3a7c10 */ /* 0x000fe4000ff9e0ff */
[----:B------:R-:W-:Y:S01]  /*9c670*/  IADD3.X R59, R59, UR8, RZ, P5, !PT ;  /* 0x000000083b3b7c10 */ /* 0x000fe2000affe4ff */
[----:B------:R-:W-:Y:S01]  /*9c680*/  STL [R1+0x1c2c], R55 ;  /* 0x001c2c3701007387 */ /* 0x000fe20000100800 */
[----:B------:R-:W-:-:S03]  /*9c690*/  IADD3 R60, P5, R60, UR47, RZ ;  /* 0x0000002f3c3c7c10 */ /* 0x000fc6000ffbe0ff */
[----:B------:R-:W-:Y:S04]  /*9c6a0*/  STL [R1+0x1c24], R56 ;  /* 0x001c243801007387 */ /* 0x000fe80000100800 */
[----:B------:R-:W-:Y:S01]  /*9c6b0*/  STL [R1+0x1c50], R57 ;  /* 0x001c503901007387 */ /* 0x000fe20000100800 */
[----:B------:R-:W-:-:S03]  /*9c6c0*/  IADD3.X R61, R61, UR8, RZ, P6, !PT ;  /* 0x000000083d3d7c10 */ /* 0x000fc6000b7fe4ff */
[----:B------:R-:W-:Y:S01]  /*9c6d0*/  STL [R1+0x1c1c], R58 ;  /* 0x001c1c3a01007387 */ /* 0x000fe20000100800 */
[----:B------:R-:W-:-:S03]  /*9c6e0*/  IADD3 R32, P6, R32, UR47, RZ ;  /* 0x0000002f20207c10 */ /* 0x000fc6000ffde0ff */
[----:B------:R-:W-:Y:S04]  /*9c6f0*/  STL [R1+0x1c48], R59 ;  /* 0x001c483b01007387 */ /* 0x000fe80000100800 */
[----:B------:R-:W-:Y:S01]  /*9c700*/  STL [R1+0x1c14], R60 ;  /* 0x001c143c01007387 */ /* 0x000fe20000100800 */
[----:B------:R-:W-:-:S03]  /*9c710*/  IADD3.X R33, R33, UR8, RZ, P0, !PT ;  /* 0x0000000821217c10 */ /* 0x000fc600087fe4ff */
[----:B------:R-:W4:Y:S04]  /*9c720*/  LDL.LU R19, [R1+0x1bfc] ;  /* 0x001bfc0001137983 */ /* 0x000f280000300800 */
        /* <DEDUP_REMOVED lines=8> */
[----:B0-----:R-:W4:Y:S04]  /*9c7b0*/  LDL.LU R33, [R1+0x1be4] ;  /* 0x001be40001217983 */ /* 0x001f280000300800 */
[----:B------:R-:W4:Y:S04]  /*9c7c0*/  LDL.LU R13, [R1+0x1c10] ;  /* 0x001c1000010d7983 */ /* 0x000f280000300800 */
[----:B------:R-:W4:Y:S04]  /*9c7d0*/  LDL.LU R10, [R1+0x1bdc] ;  /* 0x001bdc00010a7983 */ /* 0x000f280000300800 */
[----:B------:R-:W4:Y:S01]  /*9c7e0*/  LDL.LU R11, [R1+0x1c08] ;  /* 0x001c0800010b7983 */ /* 0x000f220000300800 */
[----:B--2---:R-:W-:-:S05]  /*9c7f0*/  IADD3 R34, P0, R34, UR47, RZ ;  /* 0x0000002f22227c10 */ /* 0x004fca000ff1e0ff */
[----:B------:R0:W-:Y:S04]  /*9c800*/  STL [R1+0x1c04], R34 ;  /* 0x001c042201007387 */ /* 0x0001e80000100800 */
        /* <DEDUP_REMOVED lines=13> */
[----:B------:R-:W2:Y:S01]  /*9c8e0*/  LDL.LU R58, [R1+0x1bd0] ;  /* 0x001bd000013a7983 */ /* 0x000ea20000300800 */
[----:B---3--:R-:W-:-:S05]  /*9c8f0*/  IADD3.X R35, R35, UR8, RZ, P1, !PT ;  /* 0x0000000823237c10 */ /* 0x008fca0008ffe4ff */
[----:B------:R0:W-:Y:S04]  /*9c900*/  STL [R1+0x1c30], R35 ;  /* 0x001c302301007387 */ /* 0x0001e80000100800 */
[----:B------:R-:W3:Y:S04]  /*9c910*/  LDL.LU R59, [R1+0x1b9c] ;  /* 0x001b9c00013b7983 */ /* 0x000ee80000300800 */
[----:B------:R-:W3:Y:S04]  /*9c920*/  LDL.LU R60, [R1+0x1bc8] ;  /* 0x001bc800013c7983 */ /* 0x000ee80000300800 */
[----:B------:R-:W3:Y:S04]  /*9c930*/  LDL.LU R61, [R1+0x1b94] ;  /* 0x001b9400013d7983 */ /* 0x000ee80000300800 */
[----:B------:R-:W3:Y:S04]  /*9c940*/  LDL.LU R32, [R1+0x1bc0] ;  /* 0x001bc00001207983 */ /* 0x000ee80000300800 */
[----:B0-----:R-:W3:Y:S01]  /*9c950*/  LDL.LU R35, [R1+0x1b8c] ;  /* 0x001b8c0001237983 */ /* 0x001ee20000300800 */
[----:B----4-:R-:W-:-:S02]  /*9c960*/  IADD3 R19, P1, R19, UR47, RZ ;  /* 0x0000002f13137c10 */ /* 0x010fc4000ff3e0ff */
[----:B------:R-:W-:Y:S02]  /*9c970*/  IADD3.X R16, R16, UR8, RZ, P2, !PT ;  /* 0x0000000810107c10 */ /* 0x000fe400097fe4ff */
[----:B------:R-:W-:Y:S02]  /*9c980*/  IADD3 R17, P2, R17, UR47, RZ ;  /* 0x0000002f11117c10 */ /* 0x000fe4000ff5e0ff */
[----:B------:R-:W-:Y:S02]  /*9c990*/  IADD3.X R14, R14, UR8, RZ, P3, !PT ;  /* 0x000000080e0e7c10 */ /* 0x000fe40009ffe4ff */
[----:B------:R-:W-:Y:S01]  /*9c9a0*/  IADD3.X R12, R12, UR8, RZ, P4, !PT ;  /* 0x000000080c0c7c10 */ /* 0x000fe2000a7fe4ff */
[----:B------:R-:W-:Y:S01]  /*9c9b0*/  STL [R1+0x1bfc], R19 ;  /* 0x001bfc1301007387 */ /* 0x000fe20000100800 */
[----:B------:R-:W-:-:S03]  /*9c9c0*/  IADD3 R15, P3, R15, UR47, RZ ;  /* 0x0000002f0f0f7c10 */ /* 0x000fc6000ff7e0ff */
[----:B------:R-:W-:Y:S04]  /*9c9d0*/  STL [R1+0x1c28], R16 ;  /* 0x001c281001007387 */ /* 0x000fe80000100800 */
[----:B------:R-:W-:Y:S01]  /*9c9e0*/  STL [R1+0x1bf4], R17 ;  /* 0x001bf41101007387 */ /* 0x000fe20000100800 */
[----:B------:R-:W-:-:S03]  /*9c9f0*/  IADD3 R33, P4, R33, UR47, RZ ;  /* 0x0000002f21217c10 */ /* 0x000fc6000ff9e0ff */
        /* <DEDUP_REMOVED lines=31> */
[----:B------:R-:W-:Y:S01]  /*9cbf0*/  STL [R1+0x1bb4], R54 ;  /* 0x001bb43601007387 */ /* 0x000fe20000100800 */
[----:B------:R-:W-:-:S02]  /*9cc00*/  IADD3.X R56, R56, UR8, RZ, P5, !PT ;  /* 0x0000000838387c10 */ /* 0x000fc4000affe4ff */
[----:B------:R-:W-:Y:S02]  /*9cc10*/  IADD3 R57, P5, R57, UR47, RZ ;  /* 0x0000002f39397c10 */ /* 0x000fe4000ffbe0ff */
[----:B------:R-:W-:Y:S01]  /*9cc20*/  IADD3.X R58, R58, UR8, RZ, P6, !PT ;  /* 0x000000083a3a7c10 */ /* 0x000fe2000b7fe4ff */
[----:B0-----:R-:W2:Y:S04]  /*9cc30*/  LDL.LU R34, [R1+0x1b84] ;  /* 0x001b840001227983 */ /* 0x001ea80000300800 */
[----:B------:R-:W-:Y:S04]  /*9cc40*/  STL [R1+0x1be0], R55 ;  /* 0x001be03701007387 */ /* 0x000fe80000100800 */
[----:B------:R-:W-:Y:S01]  /*9cc50*/  STL [R1+0x1bd8], R56 ;  /* 0x001bd83801007387 */ /* 0x000fe20000100800 */
[----:B---3--:R-:W-:-:S02]  /*9cc60*/  IADD3 R59, P6, R59, UR47, RZ ;  /* 0x0000002f3b3b7c10 */ /* 0x008fc4000ffde0ff */
[----:B------:R-:W-:Y:S01]  /*9cc70*/  IADD3.X R60, R60, UR8, RZ, P0, !PT ;  /* 0x000000083c3c7c10 */ /* 0x000fe200087fe4ff */
[----:B------:R-:W-:Y:S01]  /*9cc80*/  STL [R1+0x1ba4], R57 ;  /* 0x001ba43901007387 */ /* 0x000fe20000100800 */
[----:B------:R-:W-:-:S03]  /*9cc90*/  IADD3 R61, P0, R61, UR47, RZ ;  /* 0x0000002f3d3d7c10 */ /* 0x000fc6000ff1e0ff */
[----:B------:R-:W-:Y:S01]  /*9cca0*/  STL [R1+0x1bd0], R58 ;  /* 0x001bd03a01007387 */ /* 0x000fe20000100800 */
[----:B------:R-:W-:-:S03]  /*9ccb0*/  IADD3.X R32, R32, UR8, RZ, P1, !PT ;  /* 0x0000000820207c10 */ /* 0x000fc60008ffe4ff */
[----:B------:R-:W-:Y:S04]  /*9ccc0*/  STL [R1+0x1b9c], R59 ;  /* 0x001b9c3b01007387 */ /* 0x000fe80000100800 */
[----:B------:R-:W-:Y:S04]  /*9ccd0*/  STL [R1+0x1bc8], R60 ;  /* 0x001bc83c01007387 */ /* 0x000fe80000100800 */
[----:B------:R-:W3:Y:S01]  /*9cce0*/  LDL.LU R19, [R1+0x1bb0] ;  /* 0x001bb00001137983 */ /* 0x000ee20000300800 */
[----:B------:R-:W-:-:S03]  /*9ccf0*/  IADD3 R35, P1, R35, UR47, RZ ;  /* 0x0000002f23237c10 */ /* 0x000fc6000ff3e0ff */
[----:B------:R-:W-:Y:S04]  /*9cd00*/  STL [R1+0x1b94], R61 ;  /* 0x001b943d01007387 */ /* 0x000fe80000100800 */
        /* <DEDUP_REMOVED lines=32> */
[----:B------:R-:W2:Y:S01]  /*9cf10*/  LDL.LU R32, [R1+0x1b14] ;  /* 0x001b140001207983 */ /* 0x000ea20000300800 */
[----:B---3--:R-:W-:-:S03]  /*9cf20*/  IADD3.X R19, R19, UR8, RZ, P3, !PT ;  /* 0x0000000813137c10 */ /* 0x008fc60009ffe4ff */
[----:B0-----:R-:W3:Y:S01]  /*9cf30*/  LDL.LU R34, [R1+0x1b40] ;  /* 0x001b400001227983 */ /* 0x001ee20000300800 */
[----:B------:R-:W-:Y:S02]  /*9cf40*/  IADD3 R16, P3, R16, UR47, RZ ;  /* 0x0000002f10107c10 */ /* 0x000fe4000ff7e0ff */
[----:B------:R-:W-:Y:S02]  /*9cf50*/  IADD3.X R17, R17, UR8, RZ, P4, !PT ;  /* 0x0000000811117c10 */ /* 0x000fe4000a7fe4ff */
[----:B------:R-:W-:Y:S01]  /*9cf60*/  IADD3 R14, P4, R14, UR47, RZ ;  /* 0x0000002f0e0e7c10 */ /* 0x000fe2000ff9e0ff */
[----:B------:R-:W-:Y:S01]  /*9cf70*/  STL [R1+0x1bb0], R19 ;  /* 0x001bb01301007387 */ /* 0x000fe20000100800 */
[----:B------:R-:W-:-:S03]  /*9cf80*/  IADD3.X R15, R15, UR8, RZ, P5, !PT ;  /* 0x000000080f0f7c10 */ /* 0x000fc6000affe4ff */
[----:B------:R-:W-:Y:S04]  /*9cf90*/  STL [R1+0x1b7c], R16 ;  /* 0x001b7c1001007387 */ /* 0x000fe80000100800 */
[----:B------:R-:W-:Y:S04]  /*9cfa0*/  STL [R1+0x1ba8], R17 ;  /* 0x001ba81101007387 */ /* 0x000fe80000100800 */
[----:B------:R-:W-:Y:S01]  /*9cfb0*/  STL [R1+0x1b74], R14 ;  /* 0x001b740e01007387 */ /* 0x000fe20000100800 */
[----:B------:R-:W-:-:S05]  /*9cfc0*/  IADD3.X R35, R35, UR8, RZ, P6, !PT ;  /* 0x0000000823237c10 */ /* 0x000fca000b7fe4ff */
[----:B------:R0:W-:Y:S04]  /*9cfd0*/  STL [R1+0x1b98], R35 ;  /* 0x001b982301007387 */ /* 0x0001e80000100800 */
[----:B------:R-:W-:Y:S04]  /*9cfe0*/  STL [R1+0x1ba0], R15 ;  /* 0x001ba00f01007387 */ /* 0x000fe80000100800 */
[----:B0-----:R-:W3:Y:S01]  /*9cff0*/  LDL.LU R35, [R1+0x1b0c] ;  /* 0x001b0c0001237983 */ /* 0x001ee20000300800 */
[----:B------:R-:W-:Y:S02]  /*9d000*/  IADD3 R12, P5, R12, UR47, RZ ;  /* 0x0000002f0c0c7c10 */ /* 0x000fe4000ffbe0ff */
[----:B------:R-:W-:-:S02]  /*9d010*/  IADD3 R13, P6, R13, UR47, RZ ;  /* 0x0000002f0d0d7c10 */ /* 0x000fc4000ffde0ff */
[----:B------:R-:W-:Y:S02]  /*9d020*/  IADD3.X R10, R10, UR8, RZ, P0, !PT ;  /* 0x000000080a0a7c10 */ /* 0x000fe400087fe4ff */
[----:B------:R-:W-:Y:S01]  /*9d030*/  IADD3 R11, P0, R11, UR47, RZ ;  /* 0x0000002f0b0b7c10 */ /* 0x000fe2000ff1e0ff */
[----:B------:R-:W-:Y:S01]  /*9d040*/  STL [R1+0x1b6c], R12 ;  /* 0x001b6c0c01007387 */ /* 0x000fe20000100800 */
[----:B----4-:R-:W-:Y:S02]  /*9d050*/  IADD3.X R8, R8, UR8, RZ, P1, !PT ;  /* 0x0000000808087c10 */ /* 0x010fe40008ffe4ff */
        /* <DEDUP_REMOVED lines=22> */
[----:B0-----:R-:W4:Y:S01]  /*9d1c0*/  LDL.LU R33, [R1+0x1b38] ;  /* 0x001b380001217983 */ /* 0x001f220000300800 */
[----:B------:R-:W-:-:S02]  /*9d1d0*/  IADD3 R55, P5, R55, UR47, RZ ;  /* 0x0000002f37377c10 */ /* 0x000fc4000ffbe0ff */
[----:B------:R-:W-:Y:S02]  /*9d1e0*/  IADD3 R56, P6, R56, UR47, RZ ;  /* 0x0000002f38387c10 */ /* 0x000fe4000ffde0ff */
[----:B------:R-:W-:Y:S02]  /*9d1f0*/  IADD3.X R57, R57, UR8, RZ, P0, !PT ;  /* 0x0000000839397c10 */ /* 0x000fe400087fe4ff */
[----:B------:R-:W-:Y:S01]  /*9d200*/  IADD3 R58, P0, R58, UR47, RZ ;  /* 0x0000002f3a3a7c10 */ /* 0x000fe2000ff1e0ff */
[----:B------:R-:W-:Y:S04]  /*9d210*/  STL [R1+0x1b34], R55 ;  /* 0x001b343701007387 */ /* 0x000fe80000100800 */
[----:B------:R-:W-:Y:S04]  /*9d220*/  STL [R1+0x1b2c], R56 ;  /* 0x001b2c3801007387 */ /* 0x000fe80000100800 */
[----:B------:R-:W-:Y:S04]  /*9d230*/  STL [R1+0x1b58], R57 ;  /* 0x001b583901007387 */ /* 0x000fe80000100800 */
[----:B------:R-:W-:Y:S01]  /*9d240*/  STL [R1+0x1b24], R58 ;  /* 0x001b243a01007387 */ /* 0x000fe20000100800 */
[----:B--2---:R-:W-:-:S02]  /*9d250*/  IADD3.X R59, R59, UR8, RZ, P1, !PT ;  /* 0x000000083b3b7c10 */ /* 0x004fc40008ffe4ff */
[----:B------:R-:W-:Y:S02]  /*9d260*/  IADD3 R60, P1, R60, UR47, RZ ;  /* 0x0000002f3c3c7c10 */ /* 0x000fe4000ff3e0ff */
[----:B------:R-:W-:Y:S02]  /*9d270*/  IADD3.X R61, R61, UR8, RZ, P2, !PT ;  /* 0x000000083d3d7c10 */ /* 0x000fe400097fe4ff */
[----:B------:R-:W-:Y:S01]  /*9d280*/  IADD3 R32, P2, R32, UR47, RZ ;  /* 0x0000002f20207c10 */ /* 0x000fe2000ff5e0ff */
[----:B------:R-:W-:Y:S04]  /*9d290*/  STL [R1+0x1b50], R59 ;  /* 0x001b503b01007387 */ /* 0x000fe80000100800 */
[----:B------:R-:W-:Y:S04]  /*9d2a0*/  STL [R1+0x1b1c], R60 ;  /* 0x001b1c3c01007387 */ /* 0x000fe80000100800 */
[----:B------:R-:W2:Y:S04]  /*9d2b0*/  LDL.LU R19, [R1+0x1b04] ;  /* 0x001b040001137983 */ /* 0x000ea80000300800 */
[----:B------:R-:W-:Y:S01]  /*9d2c0*/  STL [R1+0x1b48], R61 ;  /* 0x001b483d01007387 */ /* 0x000fe20000100800 */
[----:B---3--:R-:W-:-:S03]  /*9d2d0*/  IADD3.X R34, R34, UR8, RZ, P3, !PT ;  /* 0x0000000822227c10 */ /* 0x008fc60009ffe4ff */
        /* <DEDUP_REMOVED lines=11> */
[----:B------:R-:W-:-:S05]  /*9d390*/  IADD3 R35, P3, R35, UR47, RZ ;  /* 0x0000002f23237c10 */ /* 0x000fca000ff7e0ff */
[----:B------:R0:W-:Y:S04]  /*9d3a0*/  STL [R1+0x1b0c], R35 ;  /* 0x001b0c2301007387 */ /* 0x0001e80000100800 */
        /* <DEDUP_REMOVED lines=20> */
[----:B0-----:R-:W4:Y:S01]  /*9d4f0*/  LDL.LU R33, [R1+0x1a94] ;  /* 0x001a940001217983 */ /* 0x001f220000300800 */
[----:B--2---:R-:W-:-:S02]  /*9d500*/  IADD3 R19, P4, R19, UR47, RZ ;  /* 0x0000002f13137c10 */ /* 0x004fc4000ff9e0ff */
[----:B---3--:R-:W-:Y:S02]  /*9d510*/  IADD3.X R16, R16, UR8, RZ, P5, !PT ;  /* 0x0000000810107c10 */ /* 0x008fe4000affe4ff */
[----:B------:R-:W-:Y:S01]  /*9d520*/  IADD3 R17, P5, R17, UR47, RZ ;  /* 0x0000002f11117c10 */ /* 0x000fe2000ffbe0ff */
[----:B------:R-:W-:Y:S01]  /*9d530*/  STL [R1+0x1b04], R19 ;  /* 0x001b041301007387 */ /* 0x000fe20000100800 */
[----:B------:R-:W-:Y:S02]  /*9d540*/  IADD3.X R14, R14, UR8, RZ, P6, !PT ;  /* 0x000000080e0e7c10 */ /* 0x000fe4000b7fe4ff */
[----:B------:R-:W-:Y:S02]  /*9d550*/  IADD3.X R12, R12, UR8, RZ, P0, !PT ;  /* 0x000000080c0c7c10 */ /* 0x000fe400087fe4ff */
[----:B------:R-:W-:Y:S01]  /*9d560*/  IADD3 R15, P6, R15, UR47, RZ ;  /* 0x0000002f0f0f7c10 */ /* 0x000fe2000ffde0ff */
[----:B------:R-:W-:Y:S04]  /*9d570*/  STL [R1+0x1b30], R16 ;  /* 0x001b301001007387 */ /* 0x000fe80000100800 */
[----:B------:R-:W-:Y:S01]  /*9d580*/  STL [R1+0x1afc], R17 ;  /* 0x001afc1101007387 */ /* 0x000fe20000100800 */
[----:B------:R-:W-:-:S03]  /*9d590*/  IADD3 R34, P0, R34, UR47, RZ ;  /* 0x0000002f22227c10 */ /* 0x000fc6000ff1e0ff */
[----:B------:R-:W-:Y:S04]  /*9d5a0*/  STL [R1+0x1b28], R14 ;  /* 0x001b280e01007387 */ /* 0x000fe80000100800 */
[----:B------:R0:W-:Y:S04]  /*9d5b0*/  STL [R1+0x1aec], R34 ;  /* 0x001aec2201007387 */ /* 0x0001e80000100800 */
[----:B------:R-:W-:Y:S01]  /*9d5c0*/  STL [R1+0x1af4], R15 ;  /* 0x001af40f01007387 */ /* 0x000fe20000100800 */
[----:B------:R-:W-:Y:S02]  /*9d5d0*/  IADD3.X R13, R13, UR8, RZ, P1, !PT ;  /* 0x000000080d0d7c10 */ /* 0x000fe40008ffe4ff */
[----:B------:R-:W-:-:S02]  /*9d5e0*/  IADD3 R10, P1, R10, UR47, RZ ;  /* 0x0000002f0a0a7c10 */ /* 0x000fc4000ff3e0ff */
[----:B------:R-:W-:Y:S01]  /*9d5f0*/  IADD3.X R11, R11, UR8, RZ, P2, !PT ;  /* 0x000000080b0b7c10 */ /* 0x000fe200097fe4ff */
[----:B0-----:R-:W2:Y:S04]  /*9d600*/  LDL.LU R34, [R1+0x1ac0] ;  /* 0x001ac00001227983 */ /* 0x001ea80000300800 */
[----:B------:R-:W-:Y:S04]  /*9d610*/  STL [R1+0x1b20], R12 ;  /* 0x001b200c01007387 */ /* 0x000fe80000100800 */
[----:B------:R-:W-:Y:S01]  /*9d620*/  STL [R1+0x1b18], R13 ;  /* 0x001b180d01007387 */ /* 0x000fe20000100800 */
[----:B------:R-:W-:-:S02]  /*9d630*/  IADD3 R8, P2, R8, UR47, RZ ;  /* 0x0000002f08087c10 */ /* 0x000fc4000ff5e0ff */
        /* <DEDUP_REMOVED lines=22> */
[----:B0-----:R-:W3:Y:S01]  /*9d7a0*/  LDL.LU R35, [R1+0x1a8c] ;  /* 0x001a8c0001237983 */ /* 0x001ee20000300800 */
[----:B------:R-:W-:-:S02]  /*9d7b0*/  IADD3.X R56, R56, UR8, RZ, P1, !PT ;  /* 0x0000000838387c10 */ /* 0x000fc40008ffe4ff */
[----:B------:R-:W-:Y:S02]  /*9d7c0*/  IADD3 R57, P1, R57, UR47, RZ ;  /* 0x0000002f39397c10 */ /* 0x000fe4000ff3e0ff */
[----:B------:R-:W-:Y:S01]  /*9d7d0*/  IADD3.X R58, R58, UR8, RZ, P2, !PT ;  /* 0x000000083a3a7c10 */ /* 0x000fe200097fe4ff */
[----:B------:R-:W-:Y:S04]  /*9d7e0*/  STL [R1+0x1ae8], R55 ;  /* 0x001ae83701007387 */ /* 0x000fe80000100800 */
[----:B------:R-:W-:Y:S01]  /*9d7f0*/  STL [R1+0x1ae0], R56 ;  /* 0x001ae03801007387 */ /* 0x000fe20000100800 */
[----:B----4-:R-:W-:Y:S02]  /*9d800*/  IADD3 R59, P2, R59, UR47, RZ ;  /* 0x0000002f3b3b7c10 */ /* 0x010fe4000ff5e0ff */
[----:B------:R-:W-:Y:S01]  /*9d810*/  IADD3.X R60, R60, UR8, RZ, P3, !PT ;  /* 0x000000083c3c7c10 */ /* 0x000fe20009ffe4ff */
[----:B------:R-:W-:Y:S01]  /*9d820*/  STL [R1+0x1aac], R57 ;  /* 0x001aac3901007387 */ /* 0x000fe20000100800 */
[----:B------:R-:W-:-:S03]  /*9d830*/  IADD3 R61, P3, R61, UR47, RZ ;  /* 0x0000002f3d3d7c10 */ /* 0x000fc6000ff7e0ff */
[----:B------:R-:W-:Y:S01]  /*9d840*/  STL [R1+0x1ad8], R58 ;  /* 0x001ad83a01007387 */ /* 0x000fe20000100800 */
[----:B------:R-:W-:-:S03]  /*9d850*/  IADD3.X R32, R32, UR8, RZ, P4, !PT ;  /* 0x0000000820207c10 */ /* 0x000fc6000a7fe4ff */
[----:B------:R-:W-:Y:S04]  /*9d860*/  STL [R1+0x1aa4], R59 ;  /* 0x001aa43b01007387 */ /* 0x000fe80000100800 */
[----:B------:R-:W-:Y:S04]  /*9d870*/  STL [R1+0x1ad0], R60 ;  /* 0x001ad03c01007387 */ /* 0x000fe80000100800 */
[----:B------:R-:W4:Y:S01]  /*9d880*/  LDL.LU R19, [R1+0x1ab8] ;  /* 0x001ab80001137983 */ /* 0x000f220000300800 */
[----:B------:R-:W-:-:S03]  /*9d890*/  IADD3 R33, P4, R33, UR47, RZ ;  /* 0x0000002f21217c10 */ /* 0x000fc6000ff9e0ff */
        /* <DEDUP_REMOVED lines=28> */
[----:B---3--:R-:W-:-:S05]  /*9da60*/  IADD3 R35, P5, R35, UR47, RZ ;  /* 0x0000002f23237c10 */ /* 0x008fca000ffbe0ff */
[----:B------:R0:W-:Y:S04]  /*9da70*/  STL [R1+0x1a8c], R35 ;  /* 0x001a8c2301007387 */ /* 0x0001e80000100800 */
[----:B------:R-:W3:Y:S04]  /*9da80*/  LDL.LU R59, [R1+0x1a58] ;  /* 0x001a5800013b7983 */ /* 0x000ee80000300800 */
[----:B------:R-:W3:Y:S04]  /*9da90*/  LDL.LU R60, [R1+0x1a24] ;  /* 0x001a2400013c7983 */ /* 0x000ee80000300800 */
[----:B------:R-:W3:Y:S04]  /*9daa0*/  LDL.LU R61, [R1+0x1a50] ;  /* 0x001a5000013d7983 */ /* 0x000ee80000300800 */
[----:B------:R-:W3:Y:S04]  /*9dab0*/  LDL.LU R32, [R1+0x1a1c] ;  /* 0x001a1c0001207983 */ /* 0x000ee80000300800 */
[----:B0-----:R-:W3:Y:S01]  /*9dac0*/  LDL.LU R35, [R1+0x1a48] ;  /* 0x001a480001237983 */ /* 0x001ee20000300800 */
[----:B----4-:R-:W-:-:S02]  /*9dad0*/  IADD3.X R19, R19, UR8, RZ, P6, !PT ;  /* 0x0000000813137c10 */ /* 0x010fc4000b7fe4ff */
        /* <DEDUP_REMOVED lines=11> */
[----:B0-----:R-:W4:Y:S01]  /*9db90*/  LDL.LU R33, [R1+0x1a14] ;  /* 0x001a140001217983 */ /* 0x001f220000300800 */
[----:B------:R-:W-:Y:S02]  /*9dba0*/  IADD3 R12, P1, R12, UR47, RZ ;  /* 0x0000002f0c0c7c10 */ /* 0x000fe4000ff3e0ff */
[----:B------:R-:W-:-:S02]  /*9dbb0*/  IADD3 R13, P2, R13, UR47, RZ ;  /* 0x0000002f0d0d7c10 */ /* 0x000fc4000ff5e0ff */
        /* <DEDUP_REMOVED lines=9> */
[----:B------:R-:W-:Y:S02]  /*9dc50*/  IADD3 R7, P5, R7, UR47, RZ ;  /* 0x0000002f07077c10 */ /* 0x000fe4000ffbe0ff */
[----:B------:R-:W-:Y:S01]  /*9dc60*/  IADD3.X R4, R4, UR8, RZ, P6, !PT ;  /* 0x0000000804047c10 */ /* 0x000fe2000b7fe4ff */
        /* <DEDUP_REMOVED lines=14> */
[----:B------:R-:W-:Y:S01]  /*9dd50*/  STL [R1+0x1a70], R54 ;  /* 0x001a703601007387 */ /* 0x000fe20000100800 */
[----:B------:R-:W-:-:S02]  /*9dd60*/  IADD3 R55, P1, R55, UR47, RZ ;  /* 0x0000002f37377c10 */ /* 0x000fc4000ff3e0ff */
[----:B------:R-:W-:Y:S02]  /*9dd70*/  IADD3 R56, P2, R56, UR47, RZ ;  /* 0x0000002f38387c10 */ /* 0x000fe4000ff5e0ff */
[----:B------:R-:W-:Y:S02]  /*9dd80*/  IADD3.X R57, R57, UR8, RZ, P3, !PT ;  /* 0x0000000839397c10 */ /* 0x000fe40009ffe4ff */
[----:B------:R-:W-:Y:S01]  /*9dd90*/  IADD3 R58, P3, R58, UR47, RZ ;  /* 0x0000002f3a3a7c10 */ /* 0x000fe2000ff7e0ff */
[----:B0-----:R-:W2:Y:S04]  /*9dda0*/  LDL.LU R34, [R1+0x1a40] ;  /* 0x001a400001227983 */ /* 0x001ea80000300800 */
[----:B------:R-:W-:Y:S04]  /*9ddb0*/  STL [R1+0x1a3c], R55 ;  /* 0x001a3c3701007387 */ /* 0x000fe80000100800 */
[----:B------:R-:W-:Y:S04]  /*9ddc0*/  STL [R1+0x1a34], R56 ;  /* 0x001a343801007387 */ /* 0x000fe80000100800 */
[----:B------:R-:W-:Y:S01]  /*9ddd0*/  STL [R1+0x1a60], R57 ;  /* 0x001a603901007387 */ /* 0x000fe20000100800 */
[----:B---3--:R-:W-:-:S02]  /*9dde0*/  IADD3.X R59, R59, UR8, RZ, P4, !PT ;  /* 0x000000083b3b7c10 */ /* 0x008fc4000a7fe4ff */
[----:B------:R-:W-:Y:S02]  /*9ddf0*/  IADD3 R60, P4, R60, UR47, RZ ;  /* 0x0000002f3c3c7c10 */ /* 0x000fe4000ff9e0ff */
[----:B------:R-:W-:Y:S01]  /*9de00*/  IADD3.X R61, R61, UR8, RZ, P5, !PT ;  /* 0x000000083d3d7c10 */ /* 0x000fe2000affe4ff */
[----:B------:R-:W-:Y:S01]  /*9de10*/  STL [R1+0x1a2c], R58 ;  /* 0x001a2c3a01007387 */ /* 0x000fe20000100800 */
[----:B------:R-:W-:-:S03]  /*9de20*/  IADD3 R32, P5, R32, UR47, RZ ;  /* 0x0000002f20207c10 */ /* 0x000fc6000ffbe0ff */
[----:B------:R-:W-:Y:S04]  /*9de30*/  STL [R1+0x1a58], R59 ;  /* 0x001a583b01007387 */ /* 0x000fe80000100800 */
[----:B------:R-:W-:Y:S04]  /*9de40*/  STL [R1+0x1a24], R60 ;  /* 0x001a243c01007387 */ /* 0x000fe80000100800 */
[----:B------:R-:W3:Y:S04]  /*9de50*/  LDL.LU R19, [R1+0x1a0c] ;  /* 0x001a0c0001137983 */ /* 0x000ee80000300800 */
[----:B------:R-:W-:Y:S01]  /*9de60*/  STL [R1+0x1a50], R61 ;  /* 0x001a503d01007387 */ /* 0x000fe20000100800 */
[----:B------:R-:W-:-:S03]  /*9de70*/  IADD3.X R35, R35, UR8, RZ, P6, !PT ;  /* 0x0000000823237c10 */ /* 0x000fc6000b7fe4ff */
        /* <DEDUP_REMOVED lines=11> */
[----:B----4-:R-:W-:-:S05]  /*9df30*/  IADD3 R33, P6, R33, UR47, RZ ;  /* 0x0000002f21217c10 */ /* 0x010fca000ffde0ff */
        /* <DEDUP_REMOVED lines=21> */
[----:B0-----:R-:W2:Y:S01]  /*9e090*/  LDL.LU R34, [R1+0x4190] ;  /* 0x0041900001227983 */ /* 0x001ea20000300800 */
[----:B---3--:R-:W-:-:S02]  /*9e0a0*/  IADD3 R19, P0, R19, UR47, RZ ;  /* 0x0000002f13137c10 */ /* 0x008fc4000ff1e0ff */
        /* <DEDUP_REMOVED lines=19> */
[----:B------:R-:W-:-:S02]  /*9e1e0*/  IADD3.X R9, R9, UR8, RZ, P6, !PT ;  /* 0x0000000809097c10 */ /* 0x000fc4000b7fe4ff */
        /* <DEDUP_REMOVED lines=37> */
[----:B------:R-:W-:-:S03]  /*9e440*/  IADD3 R34, P0, R34, UR47, RZ ;  /* 0x0000002f22227c10 */ /* 0x000fc6000ff1e0ff */
[----:B------:R-:W2:Y:S04]  /*9e450*/  LDL.LU R16, [R1+0x4180] ;  /* 0x0041800001107983 */ /* 0x000ea80000300800 */
[----:B------:R-:W-:Y:S04]  /*9e460*/  STL [R1+0x19d4], R32 ;  /* 0x0019d42001007387 */ /* 0x000fe80000100800 */
[----:B------:R-:W2:Y:S04]  /*9e470*/  LDL.LU R17, [R1+0x41ac] ;  /* 0x0041ac0001117983 */ /* 0x000ea80000300800 */
[----:B------:R0:W-:Y:S04]  /*9e480*/  STL [R1+0x4190], R34 ;  /* 0x0041902201007387 */ /* 0x0001e80000100800 */
        /* <DEDUP_REMOVED lines=29> */
[----:B0-----:R-:W4:Y:S01]  /*9e660*/  LDL.LU R33, [R1+0x4144] ;  /* 0x0041440001217983 */ /* 0x001f220000300800 */
[----:B--2---:R-:W-:-:S02]  /*9e670*/  IADD3.X R19, R19, UR8, RZ, P2, !PT ;  /* 0x0000000813137c10 */ /* 0x004fc400097fe4ff */
[----:B------:R-:W-:Y:S02]  /*9e680*/  IADD3 R16, P2, R16, UR47, RZ ;  /* 0x0000002f10107c10 */ /* 0x000fe4000ff5e0ff */
        /* <DEDUP_REMOVED lines=43> */
[----:B------:R-:W-:Y:S01]  /*9e940*/  IADD3 R58, P6, R58, UR47, RZ ;  /* 0x0000002f3a3a7c10 */ /* 0x000fe2000ffde0ff */
[----:B------:R-:W-:Y:S04]  /*9e950*/  STL [R1+0x4138], R55 ;  /* 0x0041383701007387 */ /* 0x000fe80000100800 */
[----:B------:R-:W-:Y:S01]  /*9e960*/  STL [R1+0x4130], R56 ;  /* 0x0041303801007387 */ /* 0x000fe20000100800 */
[----:B----4-:R-:W-:-:S02]  /*9e970*/  IADD3.X R59, R59, UR8, RZ, P0, !PT ;  /* 0x000000083b3b7c10 */ /* 0x010fc400087fe4ff */
[----:B------:R-:W-:Y:S01]  /*9e980*/  IADD3 R60, P0, R60, UR47, RZ ;  /* 0x0000002f3c3c7c10 */ /* 0x000fe2000ff1e0ff */
[----:B------:R-:W-:Y:S01]  /*9e990*/  STL [R1+0x415c], R57 ;  /* 0x00415c3901007387 */ /* 0x000fe20000100800 */
[----:B------:R-:W-:-:S03]  /*9e9a0*/  IADD3.X R61, R61, UR8, RZ, P1, !PT ;  /* 0x000000083d3d7c10 */ /* 0x000fc60008ffe4ff */
[----:B------:R-:W-:Y:S01]  /*9e9b0*/  STL [R1+0x4128], R58 ;  /* 0x0041283a01007387 */ /* 0x000fe20000100800 */
[----:B------:R-:W-:-:S03]  /*9e9c0*/  IADD3 R32, P1, R32, UR47, RZ ;  /* 0x0000002f20207c10 */ /* 0x000fc6000ff3e0ff */
[----:B------:R-:W-:Y:S04]  /*9e9d0*/  STL [R1+0x4154], R59 ;  /* 0x0041543b01007387 */ /* 0x000fe80000100800 */
[----:B------:R-:W-:Y:S04]  /*9e9e0*/  STL [R1+0x4120], R60 ;  /* 0x0041203c01007387 */ /* 0x000fe80000100800 */
[----:B------:R-:W4:Y:S01]  /*9e9f0*/  LDL.LU R19, [R1+0x4108] ;  /* 0x0041080001137983 */ /* 0x000f220000300800 */
[----:B------:R-:W-:-:S03]  /*9ea00*/  IADD3.X R33, R33, UR8, RZ, P2, !PT ;  /* 0x0000000821217c10 */ /* 0x000fc600097fe4ff */
        /* <DEDUP_REMOVED lines=82> */
[----:B------:R-:W-:Y:S04]  /*9ef30*/  STL [R1+0x40e4], R56 ;  /* 0x0040e43801007387 */ /* 0x000fe80000100800 */
[----:B------:R-:W-:Y:S01]  /*9ef40*/  STL [R1+0x40b0], R57 ;  /* 0x0040b03901007387 */ /* 0x000fe20000100800 */
[----:B---3--:R-:W-:-:S02]  /*9ef50*/  IADD3 R59, P1, R59, UR47, RZ ;  /* 0x0000002f3b3b7c10 */ /* 0x008fc4000ff3e0ff */
[----:B------:R-:W-:Y:S02]  /*9ef60*/  IADD3.X R60, R60, UR8, RZ, P2, !PT ;  /* 0x000000083c3c7c10 */ /* 0x000fe400097fe4ff */
[----:B------:R-:W-:Y:S01]  /*9ef70*/  IADD3 R61, P2, R61, UR47, RZ ;  /* 0x0000002f3d3d7c10 */ /* 0x000fe2000ff5e0ff */
[----:B------:R-:W-:Y:S01]  /*9ef80*/  STL [R1+0x40dc], R58 ;  /* 0x0040dc3a01007387 */ /* 0x000fe20000100800 */
[----:B------:R-:W-:-:S03]  /*9ef90*/  IADD3.X R32, R32, UR8, RZ, P3, !PT ;  /* 0x0000000820207c10 */ /* 0x000fc60009ffe4ff */
[----:B------:R-:W-:Y:S04]  /*9efa0*/  STL [R1+0x40a8], R59 ;  /* 0x0040a83b01007387 */ /* 0x000fe80000100800 */
[----:B------:R-:W-:Y:S04]  /*9efb0*/  STL [R1+0x40d4], R60 ;  /* 0x0040d43c01007387 */ /* 0x000fe80000100800 */
[----:B------:R-:W3:Y:S04]  /*9efc0*/  LDL.LU R19, [R1+0x40bc] ;  /* 0x0040bc0001137983 */ /* 0x000ee80000300800 */
[----:B------:R-:W-:Y:S01]  /*9efd0*/  STL [R1+0x40a0], R61 ;  /* 0x0040a03d01007387 */ /* 0x000fe20000100800 */
[----:B------:R-:W-:-:S03]  /*9efe0*/  IADD3 R35, P3, R35, UR47, RZ ;  /* 0x0000002f23237c10 */ /* 0x000fc6000ff7e0ff */
        /* <DEDUP_REMOVED lines=33> */
[----:B0-----:R-:W2:Y:S01]  /*9f200*/  LDL.LU R34, [R1+0x404c] ;  /* 0x00404c0001227983 */ /* 0x001ea20000300800 */
[----:B---3--:R-:W-:-:S02]  /*9f210*/  IADD3.X R19, R19, UR8, RZ, P5, !PT ;  /* 0x0000000813137c10 */ /* 0x008fc4000affe4ff */
        /* <DEDUP_REMOVED lines=16> */
[----:B------:R-:W-:Y:S04]  /*9f320*/  STL [R1+0x4078], R12 ;  /* 0x0040780c01007387 */ /* 0x000fe80000100800 */
[----:B------:R-:W-:Y:S04]  /*9f330*/  STL [R1+0x4070], R13 ;  /* 0x0040700d01007387 */ /* 0x000fe80000100800 */
[----:B------:R-:W-:Y:S01]  /*9f340*/  STL [R1+0x409c], R10 ;  /* 0x00409c0a01007387 */ /* 0x000fe20000100800 */
[----:B----4-:R-:W-:-:S02]  /*9f350*/  IADD3.X R8, R8, UR8, RZ, P3, !PT ;  /* 0x0000000808087c10 */ /* 0x010fc40009ffe4ff */
        /* <DEDUP_REMOVED lines=37> */
[----:B------:R-:W-:-:S03]  /*9f5b0*/  IADD3.X R34, R34, UR8, RZ, P5, !PT ;  /* 0x0000000822227c10 */ /* 0x000fc6000affe4ff */
        /* <DEDUP_REMOVED lines=35> */
[----:B------:R-:W-:Y:S02]  /*9f7f0*/  IADD3.X R16, R16, UR8, RZ, P0, !PT ;  /* 0x0000000810107c10 */ /* 0x000fe400087fe4ff */
        /* <DEDUP_REMOVED lines=17> */
[----:B---3--:R-:W-:-:S02]  /*9f910*/  IADD3 R8, P4, R8, UR47, RZ ;  /* 0x0000002f08087c10 */ /* 0x008fc4000ff9e0ff */
        /* <DEDUP_REMOVED lines=27> */
[----:B------:R-:W-:Y:S04]  /*9fad0*/  STL [R1+0x3fec], R56 ;  /* 0x003fec3801007387 */ /* 0x000fe80000100800 */
[----:B------:R-:W-:Y:S01]  /*9fae0*/  STL [R1+0x3fb8], R57 ;  /* 0x003fb83901007387 */ /* 0x000fe20000100800 */
[----:B----4-:R-:W-:-:S02]  /*9faf0*/  IADD3 R59, P4, R59, UR47, RZ ;  /* 0x0000002f3b3b7c10 */ /* 0x010fc4000ff9e0ff */
[----:B------:R-:W-:Y:S02]  /*9fb00*/  IADD3.X R60, R60, UR8, RZ, P5, !PT ;  /* 0x000000083c3c7c10 */ /* 0x000fe4000affe4ff */
[----:B------:R-:W-:Y:S01]  /*9fb10*/  IADD3 R61, P5, R61, UR47, RZ ;  /* 0x0000002f3d3d7c10 */ /* 0x000fe2000ffbe0ff */
[----:B------:R-:W-:Y:S01]  /*9fb20*/  STL [R1+0x3fe4], R58 ;  /* 0x003fe43a01007387 */ /* 0x000fe20000100800 */
[----:B------:R-:W-:-:S03]  /*9fb30*/  IADD3.X R32, R32, UR8, RZ, P6, !PT ;  /* 0x0000000820207c10 */ /* 0x000fc6000b7fe4ff */
[----:B------:R-:W-:Y:S04]  /*9fb40*/  STL [R1+0x3fb0], R59 ;  /* 0x003fb03b01007387 */ /* 0x000fe80000100800 */
[----:B------:R-:W-:Y:S04]  /*9fb50*/  STL [R1+0x3fdc], R60 ;  /* 0x003fdc3c01007387 */ /* 0x000fe80000100800 */
[----:B------:R-:W4:Y:S04]  /*9fb60*/  LDL.LU R19, [R1+0x3fc4] ;  /* 0x003fc40001137983 */ /* 0x000f280000300800 */
[----:B------:R-:W-:Y:S01]  /*9fb70*/  STL [R1+0x3fa8], R61 ;  /* 0x003fa83d01007387 */ /* 0x000fe20000100800 */
[----:B------:R-:W-:-:S03]  /*9fb80*/  IADD3 R33, P6, R33, UR47, RZ ;  /* 0x0000002f21217c10 */ /* 0x000fc6000ffde0ff */
        /* <DEDUP_REMOVED lines=82> */
[----:B------:R-:W-:Y:S04]  /*a00b0*/  STL [R1+0x3f6c], R57 ;  /* 0x003f6c3901007387 */ /* 0x000fe80000100800 */
[----:B------:R-:W-:Y:S01]  /*a00c0*/  STL [R1+0x3f38], R58 ;  /* 0x003f383a01007387 */ /* 0x000fe20000100800 */
[----:B---3--:R-:W-:-:S02]  /*a00d0*/  IADD3.X R59, R59, UR8, RZ, P6, !PT ;  /* 0x000000083b3b7c10 */ /* 0x008fc4000b7fe4ff */
[----:B------:R-:W-:Y:S02]  /*a00e0*/  IADD3 R60, P6, R60, UR47, RZ ;  /* 0x0000002f3c3c7c10 */ /* 0x000fe4000ffde0ff */
[----:B------:R-:W-:Y:S02]  /*a00f0*/  IADD3.X R61, R61, UR8, RZ, P0, !PT ;  /* 0x000000083d3d7c10 */ /* 0x000fe400087fe4ff */
[----:B------:R-:W-:Y:S01]  /*a0100*/  IADD3 R32, P0, R32, UR47, RZ ;  /* 0x0000002f20207c10 */ /* 0x000fe2000ff1e0ff */
        /* <DEDUP_REMOVED lines=179> */
[----:B------:R-:W-:Y:S04]  /*a0c40*/  STL [R1+0x3e48], R56 ;  /* 0x003e483801007387 */ /* 0x000fe80000100800 */
[----:B------:R-:W-:Y:S01]  /*a0c50*/  STL [R1+0x3e74], R57 ;  /* 0x003e743901007387 */ /* 0x000fe20000100800 */
[----:B----4-:R-:W-:-:S02]  /*a0c60*/  IADD3.X R59, R59, UR8, RZ, P2, !PT ;  /* 0x000000083b3b7c10 */ /* 0x010fc400097fe4ff */
[----:B------:R-:W-:Y:S02]  /*a0c70*/  IADD3 R60, P2, R60, UR47, RZ ;  /* 0x0000002f3c3c7c10 */ /* 0x000fe4000ff5e0ff */
[----:B------:R-:W-:Y:S01]  /*a0c80*/  IADD3.X R61, R61, UR8, RZ, P3, !PT ;  /* 0x000000083d3d7c10 */ /* 0x000fe20009ffe4ff */
[----:B------:R-:W-:Y:S01]  /*a0c90*/  STL [R1+0x3e40], R58 ;  /* 0x003e403a01007387 */ /* 0x000fe20000100800 */
[----:B------:R-:W-:-:S03]  /*a0ca0*/  IADD3 R32, P3, R32, UR47, RZ ;  /* 0x0000002f20207c10 */ /* 0x000fc6000ff7e0ff */
[----:B------:R-:W-:Y:S04]  /*a0cb0*/  STL [R1+0x3e6c], R59 ;  /* 0x003e6c3b01007387 */ /* 0x000fe80000100800 */
[----:B------:R-:W-:Y:S04]  /*a0cc0*/  STL [R1+0x3e38], R60 ;  /* 0x003e383c01007387 */ /* 0x000fe80000100800 */
[----:B------:R-:W4:Y:S04]  /*a0cd0*/  LDL.LU R19, [R1+0x3e20] ;  /* 0x003e200001137983 */ /* 0x000f280000300800 */
[----:B------:R-:W-:Y:S01]  /*a0ce0*/  STL [R1+0x3e64], R61 ;  /* 0x003e643d01007387 */ /* 0x000fe20000100800 */
[----:B------:R-:W-:-:S03]  /*a0cf0*/  IADD3.X R33, R33, UR8, RZ, P4, !PT ;  /* 0x0000000821217c10 */ /* 0x000fc6000a7fe4ff */
        /* <DEDUP_REMOVED lines=120> */
[----:B--2---:R-:W-:-:S05]  /*a1480*/  IADD3 R34, P6, R34, UR47, RZ ;  /* 0x0000002f22227c10 */ /* 0x004fca000ffde0ff */
[----:B------:R2:W-:Y:S04]  /*a1490*/  STL [R1+0x3da8], R34 ;  /* 0x003da82201007387 */ /* 0x0005e80000100800 */
[----:B------:R-:W4:Y:S04]  /*a14a0*/  LDL.LU R60, [R1+0x3d74] ;  /* 0x003d7400013c7983 */ /* 0x000f280000300800 */
[----:B------:R-:W4:Y:S04]  /*a14b0*/  LDL.LU R61, [R1+0x3d40] ;  /* 0x003d4000013d7983 */ /* 0x000f280000300800 */
[----:B------:R-:W4:Y:S04]  /*a14c0*/  LDL.LU R32, [R1+0x3d6c] ;  /* 0x003d6c0001207983 */ /* 0x000f280000300800 */
[----:B0-----:R-:W4:Y:S04]  /*a14d0*/  LDL.LU R33, [R1+0x1d4c] ;  /* 0x001d4c0001217983 */ /* 0x001f280000300800 */
[----:B--2---:R-:W2:Y:S01]  /*a14e0*/  LDL.LU R34, [R1+0x3d64] ;  /* 0x003d640001227983 */ /* 0x004ea20000300800 */
        /* <DEDUP_REMOVED lines=34> */
[----:B------:R-:W-:Y:S04]  /*a1710*/  STL [R1+0x3d9c], R4 ;  /* 0x003d9c0401007387 */ /* 0x000fe80000100800 */
[----:B------:R-:W-:Y:S04]  /*a1720*/  STL [R1+0x3d68], R5 ;  /* 0x003d680501007387 */ /* 0x000fe80000100800 */
[----:B------:R-:W-:Y:S04]  /*a1730*/  STL [R1+0x3d94], R2 ;  /* 0x003d940201007387 */ /* 0x000fe80000100800 */
[----:B------:R-:W-:Y:S04]  /*a1740*/  STL [R1+0x3d60], R3 ;  /* 0x003d600301007387 */ /* 0x000fe80000100800 */
[----:B------:R0:W-:Y:S02]  /*a1750*/  STL [R1+0x3d84], R59 ;  /* 0x003d843b01007387 */ /* 0x0001e40000100800 */
[----:B0-----:R-:W0:Y:S01]  /*a1760*/  LDC R59, c[0x0][0x23c] ;  /* 0x00008f00ff3b7b82 */ /* 0x001e220000000800 */
[----:B------:R-:W-:-:S02]  /*a1770*/  IADD3.X R54, R54, UR8, RZ, P2, !PT ;  /* 0x0000000836367c10 */ /* 0x000fc400097fe4ff */
[----:B------:R-:W-:Y:S02]  /*a1780*/  IADD3 R55, P2, R55, UR47, RZ ;  /* 0x0000002f37377c10 */ /* 0x000fe4000ff5e0ff */
[----:B------:R-:W-:Y:S02]  /*a1790*/  IADD3 R56, P3, R56, UR47, RZ ;  /* 0x0000002f38387c10 */ /* 0x000fe4000ff7e0ff */
[----:B------:R-:W-:Y:S02]  /*a17a0*/  IADD3.X R57, R57, UR8, RZ, P4, !PT ;  /* 0x0000000839397c10 */ /* 0x000fe4000a7fe4ff */
[----:B------:R-:W-:Y:S01]  /*a17b0*/  IADD3 R58, P4, R58, UR47, RZ ;  /* 0x0000002f3a3a7c10 */ /* 0x000fe2000ff9e0ff */
[----:B------:R4:W-:Y:S04]  /*a17c0*/  STL [R1+0x3d8c], R54 ;  /* 0x003d8c3601007387 */ /* 0x0009e80000100800 */
[----:B------:R1:W-:Y:S04]  /*a17d0*/  STL [R1+0x3d58], R55 ;  /* 0x003d583701007387 */ /* 0x0003e80000100800 */
[----:B------:R1:W-:Y:S04]  /*a17e0*/  STL [R1+0x3d50], R56 ;  /* 0x003d503801007387 */ /* 0x0003e80000100800 */
[----:B------:R1:W-:Y:S04]  /*a17f0*/  STL [R1+0x3d7c], R57 ;  /* 0x003d7c3901007387 */ /* 0x0003e80000100800 */
[----:B------:R1:W-:Y:S01]  /*a1800*/  STL [R1+0x3d48], R58 ;  /* 0x003d483a01007387 */ /* 0x0003e20000100800 */
[----:B0-----:R-:W-:Y:S01]  /*a1810*/  IMAD.SHL.U32 R4, R59, 0x80, RZ ;  /* 0x000000803b047824 */ /* 0x001fe200078e00ff */
[----:B------:R-:W-:-:S02]  /*a1820*/  IADD3.X R60, R60, UR8, RZ, P5, !PT ;  /* 0x000000083c3c7c10 */ /* 0x000fc4000affe4ff */
[----:B------:R-:W-:Y:S02]  /*a1830*/  IADD3 R61, P5, R61, UR47, RZ ;  /* 0x0000002f3d3d7c10 */ /* 0x000fe4000ffbe0ff */
[----:B------:R-:W-:Y:S02]  /*a1840*/  IADD3.X R32, R32, UR8, RZ, P6, !PT ;  /* 0x0000000820207c10 */ /* 0x000fe4000b7fe4ff */
[----:B------:R-:W-:Y:S01]  /*a1850*/  IADD3 R33, P6, R4, R33, RZ ;  /* 0x0000002104217210 */ /* 0x000fe20007fde0ff */
[----:B------:R0:W-:Y:S04]  /*a1860*/  STL [R1+0x3d74], R60 ;  /* 0x003d743c01007387 */ /* 0x0001e80000100800 */
[----:B------:R0:W-:Y:S04]  /*a1870*/  STL [R1+0x3d40], R61 ;  /* 0x003d403d01007387 */ /* 0x0001e80000100800 */
[----:B------:R-:W4:Y:S04]  /*a1880*/  LDL.LU R21, [R1+0x3d5c] ;  /* 0x003d5c0001157983 */ /* 0x000f280000300800 */
[----:B------:R0:W-:Y:S01]  /*a1890*/  STL [R1+0x3d6c], R32 ;  /* 0x003d6c2001007387 */ /* 0x0001e20000100800 */
[----:B--2---:R-:W-:-:S03]  /*a18a0*/  IADD3.X R34, R34, UR8, RZ, P0, !PT ;  /* 0x0000000822227c10 */ /* 0x004fc600087fe4ff */
[----:B------:R-:W2:Y:S04]  /*a18b0*/  LDL.LU R18, [R1+0x1d64] ;  /* 0x001d640001127983 */ /* 0x000ea80000300800 */
[----:B------:R0:W-:Y:S04]  /*a18c0*/  STL [R1+0x1d4c], R33 ;  /* 0x001d4c2101007387 */ /* 0x0001e80000100800 */
[----:B------:R-:W2:Y:S04]  /*a18d0*/  LDL.LU R19, [R1+0x3d54] ;  /* 0x003d540001137983 */ /* 0x000ea80000300800 */
[----:B------:R0:W-:Y:S04]  /*a18e0*/  STL [R1+0x3d64], R34 ;  /* 0x003d642201007387 */ /* 0x0001e80000100800 */
[----:B------:R-:W2:Y:S04]  /*a18f0*/  LDL.LU R16, [R1+0x1d6c] ;  /* 0x001d6c0001107983 */ /* 0x000ea80000300800 */
[----:B------:R-:W2:Y:S04]  /*a1900*/  LDL.LU R17, [R1+0x3d4c] ;  /* 0x003d4c0001117983 */ /* 0x000ea80000300800 */
[----:B------:R-:W2:Y:S04]  /*a1910*/  LDL.LU R14, [R1+0x3790] ;  /* 0x00379000010e7983 */ /* 0x000ea80000300800 */
[----:B------:R-:W2:Y:S04]  /*a1920*/  LDL.LU R2, [R1+0x3d44] ;  /* 0x003d440001027983 */ /* 0x000ea80000300800 */
[----:B------:R-:W2:Y:S04]  /*a1930*/  LDL.LU R15, [R1+0x378c] ;  /* 0x00378c00010f7983 */ /* 0x000ea80000300800 */
[----:B------:R-:W2:Y:S04]  /*a1940*/  LDL.LU R12, [R1+0x3d3c] ;  /* 0x003d3c00010c7983 */ /* 0x000ea80000300800 */
[----:B------:R-:W2:Y:S01]  /*a1950*/  LDL.LU R13, [R1+0x3788] ;  /* 0x00378800010d7983 */ /* 0x000ea20000300800 */
[----:B---3--:R-:W-:-:S05]  /*a1960*/  IADD3 R35, P0, R4, R35, RZ ;  /* 0x0000002304237210 */ /* 0x008fca0007f1e0ff */
        /* <DEDUP_REMOVED lines=9> */
[----:B----4-:R-:W4:Y:S04]  /*a1a00*/  LDL.LU R54, [R1+0x1d48] ;  /* 0x001d480001367983 */ /* 0x010f280000300800 */
[----:B-1----:R-:W4:Y:S04]  /*a1a10*/  LDL.LU R55, [R1+0x376c] ;  /* 0x00376c0001377983 */ /* 0x002f280000300800 */
        /* <DEDUP_REMOVED lines=8> */
[----:B------:R-:W4:Y:S04]  /*a1aa0*/  LDL.LU R34, [R1+0x3778] ;  /* 0x0037780001227983 */ /* 0x000f280000300800 */
[----:B---3--:R-:W3:Y:S01]  /*a1ab0*/  LDL.LU R35, [R1+0x3744] ;  /* 0x0037440001237983 */ /* 0x008ee20000300800 */
[----:B------:R-:W-:-:S02]  /*a1ac0*/  IADD3.X R21, R21, UR8, RZ, P1, !PT ;  /* 0x0000000815157c10 */ /* 0x000fc40008ffe4ff */
[C---:B--2---:R-:W-:Y:S02]  /*a1ad0*/  IADD3 R18, P1, R4.reuse, R18, RZ ;  /* 0x0000001204127210 */ /* 0x044fe40007f3e0ff */
[----:B------:R-:W-:Y:S01]  /*a1ae0*/  IADD3.X R19, R19, UR8, RZ, P2, !PT ;  /* 0x0000000813137c10 */ /* 0x000fe200097fe4ff */
[----:B------:R-:W-:Y:S01]  /*a1af0*/  STL [R1+0x3d5c], R21 ;  /* 0x003d5c1501007387 */ /* 0x000fe20000100800 */
[----:B------:R-:W-:-:S03]  /*a1b00*/  IADD3 R16, P2, R4, R16, RZ ;  /* 0x0000001004107210 */ /* 0x000fc60007f5e0ff */
[----:B------:R-:W-:Y:S01]  /*a1b10*/  STL [R1+0x1d64], R18 ;  /* 0x001d641201007387 */ /* 0x000fe20000100800 */
[----:B------:R-:W-:-:S03]  /*a1b20*/  IADD3.X R2, R2, UR8, RZ, P4, !PT ;  /* 0x0000000802027c10 */ /* 0x000fc6000a7fe4ff */
[----:B------:R-:W-:Y:S04]  /*a1b30*/  STL [R1+0x3d54], R19 ;  /* 0x003d541301007387 */ /* 0x000fe80000100800 */
[----:B------:R-:W-:Y:S01]  /*a1b40*/  STL [R1+0x1d6c], R16 ;  /* 0x001d6c1001007387 */ /* 0x000fe20000100800 */
[----:B------:R-:W-:-:S03]  /*a1b50*/  IADD3.X R17, R17, UR8, RZ, P3, !PT ;  /* 0x0000000811117c10 */ /* 0x000fc60009ffe4ff */
[----:B------:R0:W-:Y:S01]  /*a1b60*/  STL [R1+0x3d44], R2 ;  /* 0x003d440201007387 */ /* 0x0001e20000100800 */
[C---:B------:R-:W-:Y:S02]  /*a1b70*/  IADD3 R14, P3, R4.reuse, R14, RZ ;  /* 0x0000000e040e7210 */ /* 0x040fe40007f7e0ff */
[----:B------:R-:W-:Y:S02]  /*a1b80*/  IADD3 R15, P4, R4, R15, RZ ;  /* 0x0000000f040f7210 */ /* 0x000fe40007f9e0ff */
[----:B------:R-:W-:Y:S02]  /*a1b90*/  IADD3.X R12, R12, UR8, RZ, P5, !PT ;  /* 0x000000080c0c7c10 */ /* 0x000fe4000affe4ff */
[----:B------:R-:W-:Y:S01]  /*a1ba0*/  IADD3 R13, P5, R4, R13, RZ ;  /* 0x0000000d040d7210 */ /* 0x000fe20007fbe0ff */
[----:B------:R1:W-:Y:S01]  /*a1bb0*/  STL [R1+0x3d4c], R17 ;  /* 0x003d4c1101007387 */ /* 0x0003e20000100800 */
[----:B0-----:R-:W-:-:S03]  /*a1bc0*/  SHF.R.S32.HI R2, RZ, 0x1f, R4 ;  /* 0x0000001fff027819 */ /* 0x001fc60000011404 */
[----:B------:R0:W-:Y:S04]  /*a1bd0*/  STL [R1+0x3790], R14 ;  /* 0x0037900e01007387 */ /* 0x0001e80000100800 */
[----:B------:R2:W-:Y:S04]  /*a1be0*/  STL [R1+0x378c], R15 ;  /* 0x00378c0f01007387 */ /* 0x0005e80000100800 */
[----:B------:R2:W-:Y:S04]  /*a1bf0*/  STL [R1+0x3d3c], R12 ;  /* 0x003d3c0c01007387 */ /* 0x0005e80000100800 */
[----:B------:R2:W-:Y:S01]  /*a1c00*/  STL [R1+0x3788], R13 ;  /* 0x0037880d01007387 */ /* 0x0005e20000100800 */
[----:B------:R-:W-:Y:S01]  /*a1c10*/  IMAD.X R10, R2, 0x1, R10, P6 ;  /* 0x00000001020a7824 */ /* 0x000fe200030e060a */
[----:B------:R-:W-:Y:S01]  /*a1c20*/  IADD3 R11, P6, R4, R11, RZ ;  /* 0x0000000b040b7210 */ /* 0x000fe20007fde0ff */
[----:B------:R-:W-:Y:S01]  /*a1c30*/  IMAD.X R8, R2, 0x1, R8, P0 ;  /* 0x0000000102087824 */ /* 0x000fe200000e0608 */
[----:B------:R-:W-:Y:S01]  /*a1c40*/  IADD3 R9, P0, R4, R9, RZ ;  /* 0x0000000904097210 */ /* 0x000fe20007f1e0ff */
[----:B------:R-:W-:Y:S01]  /*a1c50*/  IMAD.X R6, R2, 0x1, R6, P1 ;  /* 0x0000000102067824 */ /* 0x000fe200008e0606 */
[----:B------:R2:W-:Y:S01]  /*a1c60*/  STL [R1+0x19cc], R10 ;  /* 0x0019cc0a01007387 */ /* 0x0005e20000100800 */
[----:B------:R-:W-:-:S03]  /*a1c70*/  IADD3 R7, P1, R4, R7, RZ ;  /* 0x0000000704077210 */ /* 0x000fc60007f3e0ff */
[----:B------:R2:W-:Y:S01]  /*a1c80*/  STL [R1+0x3784], R11 ;  /* 0x0037840b01007387 */ /* 0x0005e20000100800 */
[----:B------:R-:W-:-:S03]  /*a1c90*/  IMAD.X R5, R2, 0x1, R5, P2 ;  /* 0x0000000102057824 */ /* 0x000fc600010e0605 */
[----:B------:R2:W-:Y:S01]  /*a1ca0*/  STL [R1+0x1d38], R8 ;  /* 0x001d380801007387 */ /* 0x0005e20000100800 */
[----:B------:R-:W-:-:S03]  /*a1cb0*/  IADD3 R3, P2, R4, R3, RZ ;  /* 0x0000000304037210 */ /* 0x000fc60007f5e0ff */
[----:B------:R2:W-:Y:S01]  /*a1cc0*/  STL [R1+0x3780], R9 ;  /* 0x0037800901007387 */ /* 0x0005e20000100800 */
[----:B----4-:R-:W-:-:S03]  /*a1cd0*/  IMAD.X R54, R2, 0x1, R54, P3 ;  /* 0x0000000102367824 */ /* 0x010fc600018e0636 */
[----:B------:R4:W-:Y:S01]  /*a1ce0*/  STL [R1+0x1d3c], R6 ;  /* 0x001d3c0601007387 */ /* 0x0009e20000100800 */
[----:B------:R-:W-:-:S03]  /*a1cf0*/  IADD3 R55, P3, R4, R55, RZ ;  /* 0x0000003704377210 */ /* 0x000fc60007f7e0ff */
[----:B------:R4:W-:Y:S01]  /*a1d00*/  STL [R1+0x377c], R7 ;  /* 0x00377c0701007387 */ /* 0x0009e20000100800 */
[----:B------:R-:W-:-:S03]  /*a1d10*/  IMAD.X R56, R2, 0x1, R56, P4 ;  /* 0x0000000102387824 */ /* 0x000fc600020e0638 */
        /* <DEDUP_REMOVED lines=12> */
[----:B------:R4:W-:Y:S04]  /*a1de0*/  STL [R1+0x1d58], R58 ;  /* 0x001d583a01007387 */ /* 0x0009e80000100800 */
[----:B------:R4:W-:Y:S01]  /*a1df0*/  STL [R1+0x375c], R59 ;  /* 0x00375c3b01007387 */ /* 0x0009e20000100800 */
[----:B------:R-:W-:-:S03]  /*a1e00*/  IADD3 R33, P0, R4, R33, RZ ;  /* 0x0000002104217210 */ /* 0x000fc60007f1e0ff */
[----:B------:R4:W-:Y:S01]  /*a1e10*/  STL [R1+0x1d60], R60 ;  /* 0x001d603c01007387 */ /* 0x0009e20000100800 */
[----:B------:R-:W-:-:S03]  /*a1e20*/  IMAD.X R34, R2, 0x1, R34, P1 ;  /* 0x0000000102227824 */ /* 0x000fc600008e0622 */
[----:B------:R4:W-:Y:S04]  /*a1e30*/  STL [R1+0x3754], R61 ;  /* 0x0037543d01007387 */ /* 0x0009e80000100800 */
[----:B------:R4:W-:Y:S01]  /*a1e40*/  STL [R1+0x1d68], R32 ;  /* 0x001d682001007387 */ /* 0x0009e20000100800 */
[----:B---3--:R-:W-:-:S03]  /*a1e50*/  IADD3 R35, P1, R4, R35, RZ ;  /* 0x0000002304237210 */ /* 0x008fc60007f3e0ff */
[----:B------:R-:W3:Y:S04]  /*a1e60*/  LDL.LU R23, [R1+0x3770] ;  /* 0x0037700001177983 */ /* 0x000ee80000300800 */
[----:B------:R4:W-:Y:S04]  /*a1e70*/  STL [R1+0x374c], R33 ;  /* 0x00374c2101007387 */ /* 0x0009e80000100800 */
[----:B------:R-:W3:Y:S04]  /*a1e80*/  LDL.LU R20, [R1+0x373c] ;  /* 0x00373c0001147983 */ /* 0x000ee80000300800 */
[----:B------:R4:W-:Y:S04]  /*a1e90*/  STL [R1+0x3778], R34 ;  /* 0x0037782201007387 */ /* 0x0009e80000100800 */
[----:B------:R-:W3:Y:S04]  /*a1ea0*/  LDL.LU R21, [R1+0x3768] ;  /* 0x0037680001157983 */ /* 0x000ee80000300800 */
[----:B------:R4:W-:Y:S04]  /*a1eb0*/  STL [R1+0x3744], R35 ;  /* 0x0037442301007387 */ /* 0x0009e80000100800 */
[----:B------:R-:W3:Y:S04]  /*a1ec0*/  LDL.LU R18, [R1+0x3734] ;  /* 0x0037340001127983 */ /* 0x000ee80000300800 */
[----:B------:R-:W3:Y:S04]  /*a1ed0*/  LDL.LU R19, [R1+0x3760] ;  /* 0x0037600001137983 */ /* 0x000ee80000300800 */
[----:B------:R-:W3:Y:S04]  /*a1ee0*/  LDL.LU R16, [R1+0x372c] ;  /* 0x00372c0001107983 */ /* 0x000ee80000300800 */
[----:B-1----:R-:W3:Y:S04]  /*a1ef0*/  LDL.LU R17, [R1+0x3758] ;  /* 0x0037580001117983 */ /* 0x002ee80000300800 */
[----:B0-----:R-:W3:Y:S04]  /*a1f00*/  LDL.LU R14, [R1+0x3724] ;  /* 0x00372400010e7983 */ /* 0x001ee80000300800 */
[----:B--2---:R-:W2:Y:S04]  /*a1f10*/  LDL.LU R15, [R1+0x3750] ;  /* 0x00375000010f7983 */ /* 0x004ea80000300800 */
[----:B------:R-:W2:Y:S04]  /*a1f20*/  LDL.LU R12, [R1+0x371c] ;  /* 0x00371c00010c7983 */ /* 0x000ea80000300800 */
[----:B------:R-:W2:Y:S04]  /*a1f30*/  LDL.LU R13, [R1+0x3748] ;  /* 0x00374800010d7983 */ /* 0x000ea80000300800 */
        /* <DEDUP_REMOVED lines=20> */
[----:B---3--:R-:W-:Y:S01]  /*a2080*/  IMAD.X R23, R2, 0x1, R23, P2 ;  /* 0x0000000102177824 */ /* 0x008fe200010e0617 */
        /* <DEDUP_REMOVED lines=11> */
[----:B--2---:R-:W-:-:S03]  /*a2140*/  IMAD.X R15, R2, 0x1, R15, P6 ;  /* 0x00000001020f7824 */ /* 0x004fc600030e060f */
        /* <DEDUP_REMOVED lines=13> */
[----:B----4-:R-:W-:-:S03]  /*a2220*/  IADD3 R6, P2, R4, R6, RZ ;  /* 0x0000000604067210 */ /* 0x010fc60007f5e0ff */
        /* <DEDUP_REMOVED lines=24> */
[----:B------:R4:W-:Y:S04]  /*a23b0*/  STL [R1+0x36fc], R58 ;  /* 0x0036fc3a01007387 */ /* 0x0009e80000100800 */
[----:B------:R4:W-:Y:S01]  /*a23c0*/  STL [R1+0x3710], R59 ;  /* 0x0037103b01007387 */ /* 0x0009e20000100800 */
[----:B------:R-:W-:-:S03]  /*a23d0*/  IMAD.X R33, R2, 0x1, R33, P2 ;  /* 0x0000000102217824 */ /* 0x000fc600010e0621 */
[----:B------:R4:W-:Y:S01]  /*a23e0*/  STL [R1+0x36f4], R60 ;  /* 0x0036f43c01007387 */ /* 0x0009e20000100800 */
[----:B------:R-:W-:-:S03]  /*a23f0*/  IADD3 R34, P2, R4, R34, RZ ;  /* 0x0000002204227210 */ /* 0x000fc60007f5e0ff */
[----:B------:R4:W-:Y:S04]  /*a2400*/  STL [R1+0x3708], R61 ;  /* 0x0037083d01007387 */ /* 0x0009e80000100800 */
[----:B------:R4:W-:Y:S01]  /*a2410*/  STL [R1+0x36ec], R32 ;  /* 0x0036ec2001007387 */ /* 0x0009e20000100800 */
[----:B------:R-:W-:-:S03]  /*a2420*/  IMAD.X R35, R2, 0x1, R35, P3 ;  /* 0x0000000102237824 */ /* 0x000fc600018e0623 */
[----:B0-----:R-:W4:Y:S04]  /*a2430*/  LDL.LU R23, [R1+0x36dc] ;  /* 0x0036dc0001177983 */ /* 0x001f280000300800 */
[----:B------:R0:W-:Y:S04]  /*a2440*/  STL [R1+0x37a4], R33 ;  /* 0x0037a42101007387 */ /* 0x0001e80000100800 */
[----:B-1----:R-:W4:Y:S04]  /*a2450*/  LDL.LU R20, [R1+0x3794] ;  /* 0x0037940001147983 */ /* 0x002f280000300800 */
[----:B------:R1:W-:Y:S04]  /*a2460*/  STL [R1+0x36e4], R34 ;  /* 0x0036e42201007387 */ /* 0x0003e80000100800 */
[----:B---3--:R-:W3:Y:S04]  /*a2470*/  LDL.LU R21, [R1+0x36d4] ;  /* 0x0036d40001157983 */ /* 0x008ee80000300800 */
[----:B------:R1:W-:Y:S04]  /*a2480*/  STL [R1+0x379c], R35 ;  /* 0x00379c2301007387 */ /* 0x0003e80000100800 */
        /* <DEDUP_REMOVED lines=26> */
[----:B-1----:R-:W4:Y:S04]  /*a2630*/  LDL.LU R34, [R1+0x3698] ;  /* 0x0036980001227983 */ /* 0x002f280000300800 */
[----:B------:R-:W4:Y:S01]  /*a2640*/  LDL.LU R35, [R1+0x3664] ;  /* 0x0036640001237983 */ /* 0x000f220000300800 */
[----:B------:R-:W-:Y:S01]  /*a2650*/  IADD3 R23, P3, R4, R23, RZ ;  /* 0x0000001704177210 */ /* 0x000fe20007f7e0ff */
[----:B------:R-:W-:Y:S01]  /*a2660*/  IMAD.X R20, R2, 0x1, R20, P4 ;  /* 0x0000000102147824 */ /* 0x000fe200020e0614 */
[----:B---3--:R-:W-:Y:S01]  /*a2670*/  IADD3 R21, P4, R4, R21, RZ ;  /* 0x0000001504157210 */ /* 0x008fe20007f9e0ff */
[----:B------:R-:W-:Y:S01]  /*a2680*/  IMAD.X R18, R2, 0x1, R18, P5 ;  /* 0x0000000102127824 */ /* 0x000fe200028e0612 */
[----:B--2---:R-:W-:Y:S01]  /*a2690*/  IADD3 R19, P5, R4, R19, RZ ;  /* 0x0000001304137210 */ /* 0x004fe20007fbe0ff */
        /* <DEDUP_REMOVED lines=53> */
[----:B------:R-:W-:-:S03]  /*a29f0*/  IADD3 R35, P4, R4, R35, RZ ;  /* 0x0000002304237210 */ /* 0x000fc60007f9e0ff */
[----:B0-----:R-:W4:Y:S04]  /*a2a00*/  LDL.LU R23, [R1+0x3690] ;  /* 0x0036900001177983 */ /* 0x001f280000300800 */
[----:B------:R0:W-:Y:S04]  /*a2a10*/  STL [R1+0x366c], R33 ;  /* 0x00366c2101007387 */ /* 0x0001e80000100800 */
[----:B-1----:R-:W4:Y:S04]  /*a2a20*/  LDL.LU R20, [R1+0x365c] ;  /* 0x00365c0001147983 */ /* 0x002f280000300800 */
[----:B------:R1:W-:Y:S04]  /*a2a30*/  STL [R1+0x3698], R34 ;  /* 0x0036982201007387 */ /* 0x0003e80000100800 */
[----:B--2---:R-:W2:Y:S04]  /*a2a40*/  LDL.LU R21, [R1+0x3688] ;  /* 0x0036880001157983 */ /* 0x004ea80000300800 */
[----:B------:R1:W-:Y:S04]  /*a2a50*/  STL [R1+0x3664], R35 ;  /* 0x0036642301007387 */ /* 0x0003e80000100800 */
[----:B---3--:R-:W3:Y:S04]  /*a2a60*/  LDL.LU R18, [R1+0x3654] ;  /* 0x0036540001127983 */ /* 0x008ee80000300800 */
        /* <DEDUP_REMOVED lines=27> */
[----:B------:R-:W-:Y:S01]  /*a2c20*/  IMAD.X R23, R2, 0x1, R23, P5 ;  /* 0x0000000102177824 */ /* 0x000fe200028e0617 */
[----:B------:R-:W-:Y:S01]  /*a2c30*/  IADD3 R20, P5, R4, R20, RZ ;  /* 0x0000001404147210 */ /* 0x000fe20007fbe0ff */
[----:B--2---:R-:W-:Y:S01]  /*a2c40*/  IMAD.X R21, R2, 0x1, R21, P6 ;  /* 0x0000000102157824 */ /* 0x004fe200030e0615 */
[----:B---3--:R-:W-:Y:S01]  /*a2c50*/  IADD3 R18, P6, R4, R18, RZ ;  /* 0x0000001204127210 */ /* 0x008fe20007fde0ff */
[----:B------:R-:W-:Y:S01]  /*a2c60*/  IMAD.X R19, R2, 0x1, R19, P0 ;  /* 0x0000000102137824 */ /* 0x000fe200000e0613 */
        /* <DEDUP_REMOVED lines=58> */
[----:B--2---:R-:W2:Y:S04]  /*a3010*/  LDL.LU R21, [R1+0x35dc] ;  /* 0x0035dc0001157983 */ /* 0x004ea80000300800 */
[----:B------:R1:W-:Y:S04]  /*a3020*/  STL [R1+0x3618], R35 ;  /* 0x0036182301007387 */ /* 0x0003e80000100800 */
[----:B---3--:R-:W3:Y:S04]  /*a3030*/  LDL.LU R18, [R1+0x3608] ;  /* 0x0036080001127983 */ /* 0x008ee80000300800 */
        /* <DEDUP_REMOVED lines=29> */
[----:B--2---:R-:W-:Y:S01]  /*a3210*/  IADD3 R21, P0, R4, R21, RZ ;  /* 0x0000001504157210 */ /* 0x004fe20007f1e0ff */
[----:B---3--:R-:W-:Y:S01]  /*a3220*/  IMAD.X R18, R2, 0x1, R18, P1 ;  /* 0x0000000102127824 */ /* 0x008fe200008e0612 */
[----:B----4-:R-:W-:Y:S01]  /*a3230*/  IADD3 R19, P1, R4, R19, RZ ;  /* 0x0000001304137210 */ /* 0x010fe20007f3e0ff */
        /* <DEDUP_REMOVED lines=92> */
[----:B----4-:R-:W-:Y:S01]  /*a3800*/  IMAD.X R19, R2, 0x1, R19, P3 ;  /* 0x0000000102137824 */ /* 0x010fe200018e0613 */
        /* <DEDUP_REMOVED lines=372> */
[----:B------:R-:W-:Y:S01]  /*a4f50*/  STL [R1+0x33a8], R23 ;  /* 0x0033a81701007387 */ /* 0x000fe20000100800 */
[----:B------:R-:W-:-:S03]  /*a4f60*/  IADD3 R16, P2, R4, R16, RZ ;  /* 0x0000001004107210 */ /* 0x000fc60007f5e0ff */
[----:B------:R-:W-:Y:S01]  /*a4f70*/  STL [R1+0x3374], R20 ;  /* 0x0033741401007387 */ /* 0x000fe20000100800 */
[----:B------:R-:W-:-:S03]  /*a4f80*/  IMAD.X R17, R2, 0x1, R17, P3 ;  /* 0x0000000102117824 */ /* 0x000fc600018e0611 */
        /* <DEDUP_REMOVED lines=37> */
[----:B------:R-:W-:-:S03]  /*a51e0*/  IMAD.X R60, R2, 0x1, R60, P6 ;  /* 0x00000001023c7824 */ /* 0x000fc600030e063c */
[----:B------:R-:W-:Y:S01]  /*a51f0*/  STL [R1+0x3324], R56 ;  /* 0x0033243801007387 */ /* 0x000fe20000100800 */
[----:B------:R-:W-:-:S03]  /*a5200*/  IMAD.X R61, R2, 0x1, R61, P0 ;  /* 0x00000001023d7824 */ /* 0x000fc600000e063d */
[----:B------:R-:W-:Y:S01]  /*a5210*/  STL [R1+0x3350], R57 ;  /* 0x0033503901007387 */ /* 0x000fe20000100800 */
[----:B------:R-:W-:-:S03]  /*a5220*/  IMAD.X R32, R2, 0x1, R32, P1 ;  /* 0x0000000102207824 */ /* 0x000fc600008e0620 */
[----:B------:R0:W-:Y:S01]  /*a5230*/  STL [R1+0x331c], R58 ;  /* 0x00331c3a01007387 */ /* 0x0001e20000100800 */
[----:B------:R-:W-:-:S03]  /*a5240*/  IMAD.X R35, R2, 0x1, R35, P4 ;  /* 0x0000000102237824 */ /* 0x000fc600020e0623 */
[----:B------:R-:W-:Y:S01]  /*a5250*/  STL [R1+0x3348], R59 ;  /* 0x0033483b01007387 */ /* 0x000fe20000100800 */
[----:B------:R-:W-:-:S03]  /*a5260*/  IMAD.X R33, R2, 0x1, R33, P2 ;  /* 0x0000000102217824 */ /* 0x000fc600010e0621 */
[----:B------:R1:W-:Y:S01]  /*a5270*/  STL [R1+0x3340], R60 ;  /* 0x0033403c01007387 */ /* 0x0003e20000100800 */
[----:B------:R-:W-:-:S03]  /*a5280*/  IMAD.X R34, R2, 0x1, R34, P3 ;  /* 0x0000000102227824 */ /* 0x000fc600018e0622 */
[----:B------:R2:W-:Y:S04]  /*a5290*/  STL [R1+0x3338], R61 ;  /* 0x0033383d01007387 */ /* 0x0005e80000100800 */
[----:B------:R3:W-:Y:S04]  /*a52a0*/  STL [R1+0x3330], R32 ;  /* 0x0033302001007387 */ /* 0x0007e80000100800 */
[----:B------:R-:W-:Y:S04]  /*a52b0*/  STL [R1+0x3318], R35 ;  /* 0x0033182301007387 */ /* 0x000fe80000100800 */
[----:B------:R4:W-:Y:S04]  /*a52c0*/  STL [R1+0x3328], R33 ;  /* 0x0033282101007387 */ /* 0x0009e80000100800 */
[----:B------:R4:W-:Y:S04]  /*a52d0*/  STL [R1+0x3320], R34 ;  /* 0x0033202201007387 */ /* 0x0009e80000100800 */
[----:B0-----:R-:W4:Y:S04]  /*a52e0*/  LDL.LU R58, [R1+0x3314] ;  /* 0x00331400013a7983 */ /* 0x001f280000300800 */
[----:B-1----:R-:W4:Y:S04]  /*a52f0*/  LDL.LU R60, [R1+0x330c] ;  /* 0x00330c00013c7983 */ /* 0x002f280000300800 */
[----:B--2---:R-:W2:Y:S04]  /*a5300*/  LDL.LU R61, [R1+0x3304] ;  /* 0x00330400013d7983 */ /* 0x004ea80000300800 */
[----:B---3--:R-:W3:Y:S04]  /*a5310*/  LDL.LU R32, [R1+0x32fc] ;  /* 0x0032fc0001207983 */ /* 0x008ee80000300800 */
[----:B----4-:R-:W4:Y:S04]  /*a5320*/  LDL.LU R33, [R1+0x32f4] ;  /* 0x0032f40001217983 */ /* 0x010f280000300800 */
[----:B------:R-:W4:Y:S04]  /*a5330*/  LDL.LU R35, [R1+0x32ec] ;  /* 0x0032ec0001237983 */ /* 0x000f280000300800 */
[----:B------:R-:W4:Y:S04]  /*a5340*/  LDL.LU R34, [R1+0x32e4] ;  /* 0x0032e40001227983 */ /* 0x000f280000300800 */
[----:B------:R-:W4:Y:S01]  /*a5350*/  LDL.LU R59, [R1+0x1968] ;  /* 0x00196800013b7983 */ /* 0x000f220000300800 */
[----:B------:R-:W-:-:S02]  /*a5360*/  IADD3 R58, P1, R4, R58, RZ ;  /* 0x0000003a043a7210 */ /* 0x000fc40007f3e0ff */
[C---:B------:R-:W-:Y:S02]  /*a5370*/  IADD3 R60, P2, R4.reuse, R60, RZ ;  /* 0x0000003c043c7210 */ /* 0x040fe40007f5e0ff */
[C---:B--2---:R-:W-:Y:S02]  /*a5380*/  IADD3 R61, P3, R4.reuse, R61, RZ ;  /* 0x0000003d043d7210 */ /* 0x044fe40007f7e0ff */
[C---:B---3--:R-:W-:Y:S02]  /*a5390*/  IADD3 R32, P4, R4.reuse, R32, RZ ;  /* 0x0000002004207210 */ /* 0x048fe40007f9e0ff */
[C---:B----4-:R-:W-:Y:S02]  /*a53a0*/  IADD3 R33, P5, R4.reuse, R33, RZ ;  /* 0x0000002104217210 */ /* 0x050fe40007fbe0ff */
[----:B------:R-:W-:Y:S01]  /*a53b0*/  IADD3 R35, P6, R4, R35, RZ ;  /* 0x0000002304237210 */ /* 0x000fe20007fde0ff */
[----:B------:R-:W-:-:S05]  /*a53c0*/  VIADD R59, R59, 0x1 ;  /* 0x000000013b3b7836 */ /* 0x000fca0000000000 */
[----:B------:R-:W-:Y:S04]  /*a53d0*/  STL [R1+0x1968], R59 ;  /* 0x0019683b01007387 */ /* 0x000fe80000100800 */
[----:B------:R-:W-:Y:S04]  /*a53e0*/  STL [R1+0x3314], R58 ;  /* 0x0033143a01007387 */ /* 0x000fe80000100800 */
[----:B------:R-:W-:Y:S04]  /*a53f0*/  STL [R1+0x330c], R60 ;  /* 0x00330c3c01007387 */ /* 0x000fe80000100800 */
[----:B------:R-:W-:Y:S04]  /*a5400*/  STL [R1+0x3304], R61 ;  /* 0x0033043d01007387 */ /* 0x000fe80000100800 */
[----:B------:R-:W2:Y:S04]  /*a5410*/  LDL.LU R23, [R1+0x3310] ;  /* 0x0033100001177983 */ /* 0x000ea80000300800 */
[----:B------:R-:W-:Y:S04]  /*a5420*/  STL [R1+0x32fc], R32 ;  /* 0x0032fc2001007387 */ /* 0x000fe80000100800 */
[----:B------:R-:W3:Y:S04]  /*a5430*/  LDL.LU R20, [R1+0x32dc] ;  /* 0x0032dc0001147983 */ /* 0x000ee80000300800 */
[----:B------:R-:W-:Y:S04]  /*a5440*/  STL [R1+0x32f4], R33 ;  /* 0x0032f42101007387 */ /* 0x000fe80000100800 */
        /* <DEDUP_REMOVED lines=16> */
[----:B0-----:R-:W4:Y:S01]  /*a5550*/  LDL.LU R35, [R1+0x329c] ;  /* 0x00329c0001237983 */ /* 0x001f220000300800 */
[----:B------:R-:W-:-:S03]  /*a5560*/  IADD3 R34, P0, R4, R34, RZ ;  /* 0x0000002204227210 */ /* 0x000fc60007f1e0ff */
        /* <DEDUP_REMOVED lines=13> */
[----:B--2---:R-:W-:-:S05]  /*a5640*/  IMAD.X R23, R2, 0x1, R23, P1 ;  /* 0x0000000102177824 */ /* 0x004fca00008e0617 */
[----:B------:R-:W-:Y:S01]  /*a5650*/  STL [R1+0x3310], R23 ;  /* 0x0033101701007387 */ /* 0x000fe20000100800 */
[----:B---3--:R-:W-:-:S05]  /*a5660*/  IADD3 R20, P1, R4, R20, RZ ;  /* 0x0000001404147210 */ /* 0x008fca0007f3e0ff */
[----:B------:R-:W-:Y:S01]  /*a5670*/  STL [R1+0x32dc], R20 ;  /* 0x0032dc1401007387 */ /* 0x000fe20000100800 */
[----:B----4-:R-:W-:-:S05]  /*a5680*/  IMAD.X R21, R2, 0x1, R21, P2 ;  /* 0x0000000102157824 */ /* 0x010fca00010e0615 */
[----:B------:R-:W-:Y:S01]  /*a5690*/  STL [R1+0x3308], R21 ;  /* 0x0033081501007387 */ /* 0x000fe20000100800 */
[----:B------:R-:W-:Y:S01]  /*a56a0*/  IADD3 R18, P2, R4, R18, RZ ;  /* 0x0000001204127210 */ /* 0x000fe20007f5e0ff */
[----:B------:R-:W-:-:S04]  /*a56b0*/  IMAD.X R19, R2, 0x1, R19, P3 ;  /* 0x0000000102137824 */ /* 0x000fc800018e0613 */
        /* <DEDUP_REMOVED lines=23> */
[----:B------:R-:W-:Y:S01]  /*a5830*/  IMAD.X R7, R2, 0x1, R7, P2 ;  /* 0x0000000102077824 */ /* 0x000fe200010e0607 */
[----:B------:R-:W-:-:S05]  /*a5840*/  IADD3 R35, P2, R4, R35, RZ ;  /* 0x0000002304237210 */ /* 0x000fca0007f5e0ff */
[----:B------:R0:W-:Y:S04]  /*a5850*/  STL [R1+0x329c], R35 ;  /* 0x00329c2301007387 */ /* 0x0001e80000100800 */
[----:B------:R1:W-:Y:S04]  /*a5860*/  STL [R1+0x32a4], R6 ;  /* 0x0032a40601007387 */ /* 0x0003e80000100800 */
[----:B0-----:R-:W2:Y:S01]  /*a5870*/  LDL.LU R35, [R1+0x3298] ;  /* 0x0032980001237983 */ /* 0x001ea20000300800 */
[----:B------:R-:W-:Y:S01]  /*a5880*/  IMAD.X R5, R2, 0x1, R5, P3 ;  /* 0x0000000102057824 */ /* 0x000fe200018e0605 */
[----:B------:R-:W-:Y:S01]  /*a5890*/  IADD3 R3, P3, R4, R3, RZ ;  /* 0x0000000304037210 */ /* 0x000fe20007f7e0ff */
[----:B------:R-:W-:Y:S01]  /*a58a0*/  IMAD.X R54, R2, 0x1, R54, P4 ;  /* 0x0000000102367824 */ /* 0x000fe200020e0636 */
[----:B------:R0:W-:Y:S01]  /*a58b0*/  STL [R1+0x32d0], R7 ;  /* 0x0032d00701007387 */ /* 0x0001e20000100800 */
        /* <DEDUP_REMOVED lines=36> */
[----:B-1----:R-:W4:Y:S04]  /*a5b00*/  LDL.LU R6, [R1+0x3258] ;  /* 0x0032580001067983 */ /* 0x002f280000300800 */
[----:B0-----:R-:W4:Y:S04]  /*a5b10*/  LDL.LU R7, [R1+0x3224] ;  /* 0x0032240001077983 */ /* 0x001f280000300800 */
[----:B------:R-:W4:Y:S04]  /*a5b20*/  LDL.LU R34, [R1+0x3250] ;  /* 0x0032500001227983 */ /* 0x000f280000300800 */
[----:B------:R-:W4:Y:S04]  /*a5b30*/  LDL.LU R5, [R1+0x321c] ;  /* 0x00321c0001057983 */ /* 0x000f280000300800 */
[----:B------:R-:W4:Y:S04]  /*a5b40*/  LDL.LU R3, [R1+0x3248] ;  /* 0x0032480001037983 */ /* 0x000f280000300800 */
[----:B------:R-:W4:Y:S01]  /*a5b50*/  LDL.LU R54, [R1+0x3214] ;  /* 0x0032140001367983 */ /* 0x000f220000300800 */
[----:B--2---:R-:W-:-:S05]  /*a5b60*/  IMAD.X R35, R2, 0x1, R35, P2 ;  /* 0x0000000102237824 */ /* 0x004fca00010e0623 */
        /* <DEDUP_REMOVED lines=9> */
[----:B0-----:R-:W2:Y:S01]  /*a5c00*/  LDL.LU R35, [R1+0x3220] ;  /* 0x0032200001237983 */ /* 0x001ea20000300800 */
[----:B---3--:R-:W-:Y:S01]  /*a5c10*/  IADD3 R23, P2, R4, R23, RZ ;  /* 0x0000001704177210 */ /* 0x008fe20007f5e0ff */
[----:B----4-:R-:W-:-:S04]  /*a5c20*/  IMAD.X R20, R2, 0x1, R20, P3 ;  /* 0x0000000102147824 */ /* 0x010fc800018e0614 */
        /* <DEDUP_REMOVED lines=29> */
[----:B------:R-:W-:-:S05]  /*a5e00*/  IMAD.X R34, R2, 0x1, R34, P4 ;  /* 0x0000000102227824 */ /* 0x000fca00020e0622 */
[----:B------:R0:W-:Y:S04]  /*a5e10*/  STL [R1+0x3250], R34 ;  /* 0x0032502201007387 */ /* 0x0001e80000100800 */
[----:B------:R1:W-:Y:S04]  /*a5e20*/  STL [R1+0x3258], R6 ;  /* 0x0032580601007387 */ /* 0x0003e80000100800 */
[----:B0-----:R-:W3:Y:S01]  /*a5e30*/  LDL.LU R34, [R1+0x31ec] ;  /* 0x0031ec0001227983 */ /* 0x001ee20000300800 */
[----:B------:R-:W-:Y:S01]  /*a5e40*/  IADD3 R7, P3, R4, R7, RZ ;  /* 0x0000000704077210 */ /* 0x000fe20007f7e0ff */
[----:B------:R-:W-:Y:S01]  /*a5e50*/  IMAD.X R3, R2, 0x1, R3, P5 ;  /* 0x0000000102037824 */ /* 0x000fe200028e0603 */
[----:B------:R-:W-:-:S02]  /*a5e60*/  IADD3 R5, P4, R4, R5, RZ ;  /* 0x0000000504057210 */ /* 0x000fc40007f9e0ff */
[----:B------:R-:W-:Y:S01]  /*a5e70*/  IADD3 R54, P5, R4, R54, RZ ;  /* 0x0000003604367210 */ /* 0x000fe20007fbe0ff */
[----:B------:R0:W-:Y:S04]  /*a5e80*/  STL [R1+0x3224], R7 ;  /* 0x0032240701007387 */ /* 0x0001e80000100800 */
[----:B------:R-:W-:Y:S04]  /*a5e90*/  STL [R1+0x321c], R5 ;  /* 0x00321c0501007387 */ /* 0x000fe80000100800 */
[----:B------:R-:W-:Y:S04]  /*a5ea0*/  STL [R1+0x3248], R3 ;  /* 0x0032480301007387 */ /* 0x000fe80000100800 */
[----:B------:R-:W-:Y:S01]  /*a5eb0*/  STL [R1+0x3214], R54 ;  /* 0x0032143601007387 */ /* 0x000fe20000100800 */
[----:B--2---:R-:W-:Y:S01]  /*a5ec0*/  IMAD.X R55, R2, 0x1, R55, P6 ;  /* 0x0000000102377824 */ /* 0x004fe200030e0637 */
[----:B------:R-:W-:-:S04]  /*a5ed0*/  IADD3 R56, P6, R4, R56, RZ ;  /* 0x0000003804387210 */ /* 0x000fc80007fde0ff */
        /* <DEDUP_REMOVED lines=12> */
[----:B------:R-:W2:Y:S01]  /*a5fa0*/  LDL.LU R23, [R1+0x3218] ;  /* 0x0032180001177983 */ /* 0x000ea20000300800 */
[----:B------:R-:W-:-:S03]  /*a5fb0*/  IMAD.X R35, R2, 0x1, R35, P3 ;  /* 0x0000000102237824 */ /* 0x000fc600018e0623 */
        /* <DEDUP_REMOVED lines=23> */
[----:B---3--:R-:W-:-:S05]  /*a6130*/  IADD3 R34, P3, R4, R34, RZ ;  /* 0x0000002204227210 */ /* 0x008fca0007f7e0ff */
        /* <DEDUP_REMOVED lines=9> */
[----:B0-----:R-:W3:Y:S01]  /*a61d0*/  LDL.LU R34, [R1+0x3174] ;  /* 0x0031740001227983 */ /* 0x001ee20000300800 */
[----:B--2---:R-:W-:Y:S01]  /*a61e0*/  IMAD.X R23, R2, 0x1, R23, P4 ;  /* 0x0000000102177824 */ /* 0x004fe200020e0617 */
[----:B----4-:R-:W-:-:S04]  /*a61f0*/  IADD3 R20, P4, R4, R20, RZ ;  /* 0x0000001404147210 */ /* 0x010fc80007f9e0ff */
        /* <DEDUP_REMOVED lines=27> */
[----:B------:R-:W-:Y:S01]  /*a63b0*/  IADD3 R6, P4, R4, R6, RZ ;  /* 0x0000000604067210 */ /* 0x000fe20007f9e0ff */
[----:B------:R-:W-:Y:S01]  /*a63c0*/  IMAD.X R7, R2, 0x1, R7, P5 ;  /* 0x0000000102077824 */ /* 0x000fe200028e0607 */
[----:B------:R-:W-:Y:S01]  /*a63d0*/  IADD3 R35, P5, R4, R35, RZ ;  /* 0x0000002304237210 */ /* 0x000fe20007fbe0ff */
[----:B------:R-:W-:Y:S04]  /*a63e0*/  STL [R1+0x31e0], R9 ;  /* 0x0031e00901007387 */ /* 0x000fe80000100800 */
[----:B------:R0:W-:Y:S04]  /*a63f0*/  STL [R1+0x31a4], R35 ;  /* 0x0031a42301007387 */ /* 0x0001e80000100800 */
[----:B------:R1:W-:Y:S04]  /*a6400*/  STL [R1+0x31ac], R6 ;  /* 0x0031ac0601007387 */ /* 0x0003e80000100800 */
[----:B0-----:R-:W2:Y:S01]  /*a6410*/  LDL.LU R35, [R1+0x31a0] ;  /* 0x0031a00001237983 */ /* 0x001ea20000300800 */
[----:B------:R-:W-:Y:S01]  /*a6420*/  IMAD.X R5, R2, 0x1, R5, P6 ;  /* 0x0000000102057824 */ /* 0x000fe200030e0605 */
[----:B------:R-:W-:Y:S01]  /*a6430*/  IADD3 R3, P6, R4, R3, RZ ;  /* 0x0000000304037210 */ /* 0x000fe20007fde0ff */
[----:B------:R-:W-:Y:S01]  /*a6440*/  IMAD.X R54, R2, 0x1, R54, P0 ;  /* 0x0000000102367824 */ /* 0x000fe200000e0636 */
[----:B------:R0:W-:Y:S04]  /*a6450*/  STL [R1+0x31d8], R7 ;  /* 0x0031d80701007387 */ /* 0x0001e80000100800 */
[----:B------:R-:W-:Y:S04]  /*a6460*/  STL [R1+0x31d0], R5 ;  /* 0x0031d00501007387 */ /* 0x000fe80000100800 */
[----:B------:R-:W-:Y:S01]  /*a6470*/  STL [R1+0x319c], R3 ;  /* 0x00319c0301007387 */ /* 0x000fe20000100800 */
[----:B---3--:R-:W-:-:S03]  /*a6480*/  IADD3 R55, P0, R4, R55, RZ ;  /* 0x0000003704377210 */ /* 0x008fc60007f1e0ff */
        /* <DEDUP_REMOVED lines=14> */
[----:B------:R-:W3:Y:S01]  /*a6570*/  LDL.LU R23, [R1+0x316c] ;  /* 0x00316c0001177983 */ /* 0x000ee20000300800 */
[----:B------:R-:W-:-:S03]  /*a6580*/  IADD3 R34, P4, R4, R34, RZ ;  /* 0x0000002204227210 */ /* 0x000fc60007f9e0ff */
        /* <DEDUP_REMOVED lines=4834> */
[----:B------:R-:W4:Y:S01]  /*b93b0*/  LDL.LU R23, [R1+0x3cf0] ;  /* 0x003cf00001177983 */ /* 0x000f220000300800 */
[----:B------:R-:W-:-:S03]  /*b93c0*/  IADD3 R34, P5, R4, R34, RZ ;  /* 0x0000002204227210 */ /* 0x000fc60007fbe0ff */
[----:B------:R4:W-:Y:S04]  /*b93d0*/  STL [R1+0x3ce4], R32 ;  /* 0x003ce42001007387 */ /* 0x0009e80000100800 */
[----:B------:R-:W4:Y:S04]  /*b93e0*/  LDL.LU R20, [R1+0x3ca0] ;  /* 0x003ca00001147983 */ /* 0x000f280000300800 */
[----:B------:R4:W-:Y:S04]  /*b93f0*/  STL [R1+0x3c78], R33 ;  /* 0x003c782101007387 */ /* 0x0009e80000100800 */
        /* <DEDUP_REMOVED lines=16> */
[----:B---3--:R-:W3:Y:S04]  /*b9500*/  LDL.LU R55, [R1+0x3ce0] ;  /* 0x003ce00001377983 */ /* 0x008ee80000300800 */
[----:B------:R-:W3:Y:S04]  /*b9510*/  LDL.LU R5, [R1+0x3d38] ;  /* 0x003d380001057983 */ /* 0x000ee80000300800 */
[----:B------:R-:W3:Y:S04]  /*b9520*/  LDL.LU R3, [R1+0x3cdc] ;  /* 0x003cdc0001037983 */ /* 0x000ee80000300800 */
[----:B------:R-:W3:Y:S01]  /*b9530*/  LDL.LU R54, [R1+0x3d34] ;  /* 0x003d340001367983 */ /* 0x000ee20000300800 */
[----:B--2---:R-:W-:-:S05]  /*b9540*/  IMAD.X R35, R2, 0x1, R35, P6 ;  /* 0x0000000102237824 */ /* 0x004fca00030e0623 */
[----:B------:R0:W-:Y:S04]  /*b9550*/  STL [R1+0x3c8c], R35 ;  /* 0x003c8c2301007387 */ /* 0x0001e80000100800 */
[----:B----4-:R-:W2:Y:S04]  /*b9560*/  LDL.LU R56, [R1+0x3cd8] ;  /* 0x003cd80001387983 */ /* 0x010ea80000300800 */
        /* <DEDUP_REMOVED lines=37> */
[----:B------:R-:W-:Y:S01]  /*b97c0*/  STL [R1+0x3d24], R9 ;  /* 0x003d240901007387 */ /* 0x000fe20000100800 */
[----:B---3--:R-:W-:-:S05]  /*b97d0*/  IMAD.X R55, R2, 0x1, R55, P1 ;  /* 0x0000000102377824 */ /* 0x008fca00008e0637 */
[----:B------:R0:W-:Y:S02]  /*b97e0*/  STL [R1+0x3ce0], R55 ;  /* 0x003ce03701007387 */ /* 0x0001e40000100800 */
[----:B0-----:R-:W0:Y:S01]  /*b97f0*/  LDC R55, c[0x0][0x230] ;  /* 0x00008c00ff377b82 */ /* 0x001e220000000800 */
[----:B------:R-:W-:Y:S01]  /*b9800*/  IMAD.X R6, R2, 0x1, R6, P0 ;  /* 0x0000000102067824 */ /* 0x000fe200000e0606 */
[----:B------:R-:W-:Y:S01]  /*b9810*/  IADD3 R7, P0, R4, R7, RZ ;  /* 0x0000000704077210 */ /* 0x000fe20007f1e0ff */
[----:B------:R-:W-:Y:S01]  /*b9820*/  IMAD.X R3, R2, 0x1, R3, P2 ;  /* 0x0000000102037824 */ /* 0x000fe200010e0603 */
[C---:B------:R-:W-:Y:S02]  /*b9830*/  IADD3 R5, P1, R4.reuse, R5, RZ ;  /* 0x0000000504057210 */ /* 0x040fe40007f3e0ff */
[----:B------:R-:W-:Y:S01]  /*b9840*/  IADD3 R54, P2, R4, R54, RZ ;  /* 0x0000003604367210 */ /* 0x000fe20007f5e0ff */
[----:B------:R-:W-:Y:S04]  /*b9850*/  STL [R1+0x3ccc], R6 ;  /* 0x003ccc0601007387 */ /* 0x000fe80000100800 */
[----:B------:R-:W-:Y:S04]  /*b9860*/  STL [R1+0x3d20], R7 ;  /* 0x003d200701007387 */ /* 0x000fe80000100800 */
[----:B------:R1:W-:Y:S04]  /*b9870*/  STL [R1+0x3cdc], R3 ;  /* 0x003cdc0301007387 */ /* 0x0003e80000100800 */
[----:B------:R3:W-:Y:S01]  /*b9880*/  STL [R1+0x3d38], R5 ;  /* 0x003d380501007387 */ /* 0x0007e20000100800 */
[----:B0-----:R-:W-:-:S03]  /*b9890*/  VIADD R55, R55, 0x7f ;  /* 0x0000007f37377836 */ /* 0x001fc60000000000 */
[----:B------:R3:W-:Y:S02]  /*b98a0*/  STL [R1+0x3d34], R54 ;  /* 0x003d343601007387 */ /* 0x0007e40000100800 */
[----:B-1----:R-:W-:-:S04]  /*b98b0*/  SHF.R.S32.HI R3, RZ, 0x1f, R55 ;  /* 0x0000001fff037819 */ /* 0x002fc80000011437 */
[----:B------:R-:W-:-:S04]  /*b98c0*/  LEA.HI R3, R3, R55, RZ, 0x7 ;  /* 0x0000003703037211 */ /* 0x000fc800078f38ff */
[----:B------:R-:W-:Y:S01]  /*b98d0*/  SHF.R.S32.HI R3, RZ, 0x7, R3 ;  /* 0x00000007ff037819 */ /* 0x000fe20000011403 */
[----:B--2---:R-:W-:Y:S01]  /*b98e0*/  IMAD.X R56, R2, 0x1, R56, P3 ;  /* 0x0000000102387824 */ /* 0x004fe200018e0638 */
[----:B----4-:R-:W-:-:S04]  /*b98f0*/  IADD3 R57, P3, R4, R57, RZ ;  /* 0x0000003904397210 */ /* 0x010fc80007f7e0ff */
[----:B------:R3:W-:Y:S01]  /*b9900*/  STL [R1+0x3cd8], R56 ;  /* 0x003cd83801007387 */ /* 0x0007e20000100800 */
[----:B------:R-:W-:-:S03]  /*b9910*/  IMAD.X R58, R2, 0x1, R58, P4 ;  /* 0x00000001023a7824 */ /* 0x000fc600020e063a */
        /* <DEDUP_REMOVED lines=9> */
[C---:B------:R-:W-:Y:S02]  /*b99b0*/  IMAD.X R34, R2.reuse, 0x1, R34, P2 ;  /* 0x0000000102227824 */ /* 0x040fe400010e0622 */
[----:B------:R-:W-:-:S05]  /*b99c0*/  IMAD.X R35, R2, 0x1, R35, P3 ;  /* 0x0000000102237824 */ /* 0x000fca00018e0623 */
[----:B------:R3:W-:Y:S04]  /*b99d0*/  STL [R1+0x3d18], R35 ;  /* 0x003d182301007387 */ /* 0x0007e80000100800 */
[----:B------:R3:W-:Y:S04]  /*b99e0*/  STL [R1+0x3d0c], R33 ;  /* 0x003d0c2101007387 */ /* 0x0007e80000100800 */
[----:B------:R3:W-:Y:S01]  /*b99f0*/  STL [R1+0x3d1c], R34 ;  /* 0x003d1c2201007387 */ /* 0x0007e20000100800 */
[----:B------:R-:W-:-:S13]  /*b9a00*/  ISETP.NE.U32.AND P4, PT, R59, R3, PT ;  /* 0x000000033b00720c */ /* 0x000fda0003f85070 */
[----:B---3--:R-:W-:Y:S05]  /*b9a10*/  @P4 BRA `(.L_x_1) ;  /* 0xfffff79400a44947 */ /* 0x008fea000383ffff */
.L_x_0:
[----:B------:R-:W2:Y:S01]  /*b9a20*/  LDL.LU R61, [R1+0x7f0] ;  /* 0x0007f000013d7983 */ /* 0x000ea20000300800 */
[----:B------:R-:W-:Y:S01]  /*b9a30*/  ULDC UR4, c[0x0][0x22c] ;  /* 0x00008b0000047ab9 */ /* 0x000fe20000000800 */
[----:B------:R-:W-:Y:S01]  /*b9a40*/  ULDC UR5, c[0x0][0x22c] ;  /* 0x00008b0000057ab9 */ /* 0x000fe20000000800 */
[----:B------:R-:W-:Y:S01]  /*b9a50*/  ULDC UR6, c[0x0][0x248] ;  /* 0x0000920000067ab9 */ /* 0x000fe20000000800 */
[----:B------:R-:W2:Y:S01]  /*b9a60*/  LDL.LU R59, [R1+0x7f4] ;  /* 0x0007f400013b7983 */ /* 0x000ea20000300800 */
[----:B------:R-:W-:Y:S01]  /*b9a70*/  ULDC UR7, c[0x0][0x248] ;  /* 0x0000920000077ab9 */ /* 0x000fe20000000800 */
[----:B------:R-:W-:Y:S01]  /*b9a80*/  ULDC UR8, c[0x0][0x248] ;  /* 0x0000920000087ab9 */ /* 0x000fe20000000800 */
[----:B------:R-:W-:Y:S01]  /*b9a90*/  ULDC UR9, c[0x0][0x248] ;  /* 0x0000920000097ab9 */ /* 0x000fe20000000800 */
[----:B------:R-:W3:Y:S01]  /*b9aa0*/  LDL.LU R47, [R1+0x7f8] ;  /* 0x0007f800012f7983 */ /* 0x000ee20000300800 */
[----:B------:R-:W-:Y:S01]  /*b9ab0*/  ULDC UR10, c[0x0][0x248] ;  /* 0x00009200000a7ab9 */ /* 0x000fe20000000800 */
[----:B------:R-:W-:Y:S01]  /*b9ac0*/  ULDC UR11, c[0x0][0x248] ;  /* 0x00009200000b7ab9 */ /* 0x000fe20000000800 */
[----:B------:R-:W-:Y:S01]  /*b9ad0*/  ULDC UR12, c[0x0][0x248] ;  /* 0x00009200000c7ab9 */ /* 0x000fe20000000800 */
[----:B------:R-:W3:Y:S01]  /*b9ae0*/  LDL.LU R46, [R1+0x7fc] ;  /* 0x0007fc00012e7983 */ /* 0x000ee20000300800 */
[----:B------:R-:W-:Y:S01]  /*b9af0*/  ULDC UR13, c[0x0][0x248] ;  /* 0x00009200000d7ab9 */ /* 0x000fe20000000800 */
[----:B------:R-:W-:Y:S01]  /*b9b00*/  ULDC UR14, c[0x0][0x248] ;  /* 0x00009200000e7ab9 */ /* 0x000fe20000000800 */
[----:B------:R-:W-:Y:S01]  /*b9b10*/  ULDC UR15, c[0x0][0x248] ;  /* 0x00009200000f7ab9 */ /* 0x000fe20000000800 */
[----:B------:R-:W4:Y:S01]  /*b9b20*/  LDL.LU R45, [R1+0x7e0] ;  /* 0x0007e000012d7983 */ /* 0x000f220000300800 */
        /* <DEDUP_REMOVED lines=56> */
[----:B------:R-:W-:-:S03]  /*b9eb0*/  ULDC UR60, c[0x0][0x248] ;  /* 0x00009200003c7ab9 */ /* 0x000fc60000000800 */
        /* <DEDUP_REMOVED lines=27> */
[----:B------:R-:W-:Y:S04]  /*ba070*/  STL [R1+0x452c], R56 ;  /* 0x00452c3801007387 */ /* 0x000fe80000100800 */
[----:B------:R-:W-:Y:S04]  /*ba080*/  STL [R1+0x43f0], R51 ;  /* 0x0043f03301007387 */ /* 0x000fe80000100800 */
[----:B------:R-:W-:Y:S04]  /*ba090*/  STL [R1+0x43ec], R57 ;  /* 0x0043ec3901007387 */ /* 0x000fe80000100800 */
[----:B------:R-:W-:Y:S04]  /*ba0a0*/  STL [R1+0x43e8], R58 ;  /* 0x0043e83a01007387 */ /* 0x000fe80000100800 */
[----:B------:R-:W-:Y:S04]  /*ba0b0*/  STL [R1+0x43e4], R60 ;  /* 0x0043e43c01007387 */ /* 0x000fe80000100800 */
[----:B------:R-:W-:Y:S04]  /*ba0c0*/  STL [R1+0x43e0], R52 ;  /* 0x0043e03401007387 */ /* 0x000fe80000100800 */
[----:B------:R-:W-:Y:S04]  /*ba0d0*/  STL.64 [R1+0x43d8], R54 ;  /* 0x0043d83601007387 */ /* 0x000fe80000100a00 */
[----:B------:R-:W-:Y:S04]  /*ba0e0*/  STL [R1+0x43d4], R53 ;  /* 0x0043d43501007387 */ /* 0x000fe80000100800 */
[----:B------:R-:W-:Y:S04]  /*ba0f0*/  STL [R1+0x43d0], R2 ;  /* 0x0043d00201007387 */ /* 0x000fe80000100800 */
[----:B------:R-:W-:Y:S04]  /*ba100*/  STL [R1+0x43cc], R3 ;  /* 0x0043cc0301007387 */ /* 0x000fe80000100800 */
[----:B------:R-:W-:Y:S04]  /*ba110*/  STL [R1+0x43c8], R48 ;  /* 0x0043c83001007387 */ /* 0x000fe80000100800 */
[----:B------:R-:W-:Y:S04]  /*ba120*/  STL [R1+0x43c4], R49 ;  /* 0x0043c43101007387 */ /* 0x000fe80000100800 */
[----:B------:R0:W-:Y:S04]  /*ba130*/  STL [R1+0x43c0], R50 ;  /* 0x0043c03201007387 */ /* 0x0001e80000100800 */
[----:B-----5:R1:W-:Y:S01]  /*ba140*/  STL [R1+0x43a0], R0 ;  /* 0x0043a00001007387 */ /* 0x0203e20000100800 */
[----:B0-----:R-:W-:-:S02]  /*ba150*/  MOV R50, UR44 ;  /* 0x0000002c00327c02 */ /* 0x001fc40008000f00 */
[----:B-1----:R-:W-:-:S03]  /*ba160*/  MOV R0, UR45 ;  /* 0x0000002d00007c02 */ /* 0x002fc60008000f00 */
[----:B------:R-:W-:Y:S01]  /*ba170*/  STL [R1+0x4528], R50 ;  /* 0x0045283201007387 */ /* 0x000fe20000100800 */
[----:B------:R-:W-:-:S03]  /*ba180*/  ULDC.64 UR44, c[0x0][0x228] ;  /* 0x00008a00002c7ab9 */ /* 0x000fc60000000a00 */
[----:B------:R2:W-:Y:S02]  /*ba190*/  STL [R1+0x12e0], R0 ;  /* 0x0012e00001007387 */ /* 0x0005e40000100800 */
[----:B--2---:R-:W-:-:S05]  /*ba1a0*/  F2FP.SATFINITE.E4M3.F32.PACK_AB_MERGE_C R0, R59, R61, RZ ;  /* 0x0000003d3b00723e */ /* 0x004fca00048070ff */
[----:B------:R0:W-:Y:S01]  /*ba1b0*/  STL [R1+0x1f0], R0 ;  /* 0x0001f00001007387 */ /* 0x0001e20000100800 */
[----:B---3--:R-:W-:-:S05]  /*ba1c0*/  F2FP.SATFINITE.E4M3.F32.PACK_AB_MERGE_C R2, R46, R47, RZ ;  /* 0x0000002f2e02723e */ /* 0x008fca00048070ff */
[----:B------:R1:W-:Y:S01]  /*ba1d0*/  STL [R1+0x1ec], R2 ;  /* 0x0001ec0201007387 */ /* 0x0003e20000100800 */
[----:B----4-:R-:W-:-:S05]  /*ba1e0*/  F2FP.SATFINITE.E4M3.F32.PACK_AB_MERGE_C R3, R44, R45, RZ ;  /* 0x0000002d2c03723e */ /* 0x010fca00048070ff */
[----:B------:R2:W-:Y:S01]  /*ba1f0*/  STL [R1+0x21c], R3 ;  /* 0x00021c0301007387 */ /* 0x0005e20000100800 */
[----:B0-----:R-:W-:-:S05]  /*ba200*/  F2FP.SATFINITE.E4M3.F32.PACK_AB_MERGE_C R0, R42, R43, RZ ;  /* 0x0000002b2a00723e */ /* 0x001fca00048070ff */
[----:B------:R0:W-:Y:S01]  /*ba210*/  STL [R1+0x218], R0 ;  /* 0x0002180001007387 */ /* 0x0001e20000100800 */
[----:B-1----:R-:W-:-:S05]  /*ba220*/  F2FP.SATFINITE.E4M3.F32.PACK_AB_MERGE_C R2, R40, R41, RZ ;  /* 0x000000292802723e */ /* 0x002fca00048070ff */
[----:B------:R1:W-:Y:S01]  /*ba230*/  STL [R1+0x234], R2 ;  /* 0x0002340201007387 */ /* 0x0003e20000100800 */
[----:B--2---:R-:W-:-:S05]  /*ba240*/  F2FP.SATFINITE.E4M3.F32.PACK_AB_MERGE_C R3, R38, R39, RZ ;  /* 0x000000272603723e */ /* 0x004fca00048070ff */
        /* <DEDUP_REMOVED lines=30> */
[----:B------:R-:W-:Y:S01]  /*ba430*/  STL [R1+0x2f0], R3 ;  /* 0x0002f00301007387 */ /* 0x000fe20000100800 */
[----:B0-----:R-:W-:-:S03]  /*ba440*/  F2FP.SATFINITE.E4M3.F32.PACK_AB_MERGE_C R0, R6, R7, RZ ;  /* 0x000000070600723e */ /* 0x001fc600048070ff */
[----:B------:R-:W2:Y:S04]  /*ba450*/  LDL.LU R50, [R1+0x81c] ;  /* 0x00081c0001327983 */ /* 0x000ea80000300800 */
[----:B------:R0:W-:Y:S01]  /*ba460*/  STL [R1+0x314], R0 ;  /* 0x0003140001007387 */ /* 0x0001e20000100800 */
[----:B-1----:R-:W-:-:S03]  /*ba470*/  F2FP.SATFINITE.E4M3.F32.PACK_AB_MERGE_C R2, R4, R5, RZ ;  /* 0x000000050402723e */ /* 0x002fc600048070ff */
[----:B0-----:R-:W3:Y:S04]  /*ba480*/  LDL.LU R0, [R1+0x840] ;  /* 0x0008400001007983 */ /* 0x001ee80000300800 */
[----:B------:R-:W-:Y:S04]  /*ba490*/  STL [R1+0x2d0], R2 ;  /* 0x0002d00201007387 */ /* 0x000fe80000100800 */
[----:B---3--:R0:W-:Y:S04]  /*ba4a0*/  STL [R1+0x458c], R0 ;  /* 0x00458c0001007387 */ /* 0x0081e80000100800 */
[----:B0-----:R-:W2:Y:S04]  /*ba4b0*/  LDL.LU R0, [R1+0x818] ;  /* 0x0008180001007983 */ /* 0x001ea80000300800 */
[----:B------:R-:W3:Y:S04]  /*ba4c0*/  LDL.LU R49, [R1+0x844] ;  /* 0x0008440001317983 */ /* 0x000ee80000300800 */
        /* <DEDUP_REMOVED lines=58> */
[----:B--2---:R-:W-:-:S03]  /*ba870*/  F2FP.SATFINITE.E4M3.F32.PACK_AB_MERGE_C R50, R50, R0, RZ ;  /* 0x000000003232723e */ /* 0x004fc600048070ff */
[----:B------:R-:W2:Y:S04]  /*ba880*/  LDL.LU R0, [R1+0x458c] ;  /* 0x00458c0001007983 */ /* 0x000ea80000300800 */
[----:B------:R-:W-:Y:S01]  /*ba890*/  STL [R1+0x2cc], R50 ;  /* 0x0002cc3201007387 */ /* 0x000fe20000100800 */
[----:B----4-:R-:W-:Y:S02]  /*ba8a0*/  F2FP.SATFINITE.E4M3.F32.PACK_AB_MERGE_C R48, R3, R48, RZ ;  /* 0x000000300330723e */ /* 0x010fe400048070ff */
[----:B---3--:R-:W-:Y:S02]  /*ba8b0*/  F2FP.SATFINITE.E4M3.F32.PACK_AB_MERGE_C R3, R55, R54, RZ ;  /* 0x000000363703723e */ /* 0x008fe400048070ff */
[----:B--2---:R-:W-:Y:S02]  /*ba8c0*/  F2FP.SATFINITE.E4M3.F32.PACK_AB_MERGE_C R49, R49, R0, RZ ;  /* 0x000000003131723e */ /* 0x004fe400048070ff */
[----:B------:R-:W-:-:S02]  /*ba8d0*/  F2FP.SATFINITE.E4M3.F32.PACK_AB_MERGE_C R0, R53, R2, RZ ;  /* 0x000000023500723e */ /* 0x000fc400048070ff */
[----:B------:R-:W-:Y:S01]  /*ba8e0*/  F2FP.SATFINITE.E4M3.F32.PACK_AB_MERGE_C R2, R60, R52, RZ ;  /* 0x000000343c02723e */ /* 0x000fe200048070ff */
[----:B------:R-:W-:Y:S04]  /*ba8f0*/  STL [R1+0x2bc], R49 ;  /* 0x0002bc3101007387 */ /* 0x000fe80000100800 */
[----:B------:R-:W-:Y:S04]  /*ba900*/  STL [R1+0x2c4], R48 ;  /* 0x0002c43001007387 */ /* 0x000fe80000100800 */
[----:B------:R0:W-:Y:S04]  /*ba910*/  STL [R1+0x264], R0 ;  /* 0x0002640001007387 */ /* 0x0001e80000100800 */
[----:B------:R1:W-:Y:S01]  /*ba920*/  STL [R1+0x294], R3 ;  /* 0x0002940301007387 */ /* 0x0003e20000100800 */
[----:B0-----:R-:W-:-:S03]  /*ba930*/  F2FP.SATFINITE.E4M3.F32.PACK_AB_MERGE_C R0, R57, R58, RZ ;  /* 0x0000003a3900723e */ /* 0x001fc600048070ff */
[----:B------:R0:W-:Y:S01]  /*ba940*/  STL [R1+0x244], R2 ;  /* 0x0002440201007387 */ /* 0x0001e20000100800 */
[----:B-1----:R-:W-:-:S03]  /*ba950*/  F2FP.SATFINITE.E4M3.F32.PACK_AB_MERGE_C R3, R56, R51, RZ ;  /* 0x000000333803723e */ /* 0x002fc600048070ff */
        /* <DEDUP_REMOVED lines=44> */
[----:B------:R1:W-:Y:S04]  /*bac20*/  STL [R1+0x124], R3 ;  /* 0x0001240301007387 */ /* 0x0003e80000100800 */
[----:B------:R-:W2:Y:S01]  /*bac30*/  LDL.LU R48, [R1+0xe80] ;  /* 0x000e800001307983 */ /* 0x000ea20000300800 */
[----:B0-----:R-:W-:-:S03]  /*bac40*/  F2FP.SATFINITE.E4M3.F32.PACK_AB_MERGE_C R0, R4, R5, RZ ;  /* 0x000000050400723e */ /* 0x001fc600048070ff */
[----:B------:R0:W-:Y:S04]  /*bac50*/  STL [R1+0xfc], R2 ;  /* 0x0000fc0201007387 */ /* 0x0001e80000100800 */
[----:B-1----:R-:W2:Y:S04]  /*bac60*/  LDL.LU R3, [R1+0xe84] ;  /* 0x000e840001037983 */ /* 0x002ea80000300800 */
[----:B------:R2:W-:Y:S04]  /*bac70*/  STL [R1+0xf8], R0 ;  /* 0x0000f80001007387 */ /* 0x0005e80000100800 */
[----:B0-----:R-:W3:Y:S04]  /*bac80*/  LDL.LU R2, [R1+0xe88] ;  /* 0x000e880001027983 */ /* 0x001ee80000300800 */
        /* <DEDUP_REMOVED lines=55> */
[----:B--2---:R-:W-:-:S05]  /*bb000*/  F2FP.SATFINITE.E4M3.F32.PACK_AB_MERGE_C R0, R3, R48, RZ ;  /* 0x000000300300723e */ /* 0x004fca00048070ff */
[----:B------:R0:W-:Y:S01]  /*bb010*/  STL [R1+0xec], R0 ;  /* 0x0000ec0001007387 */ /* 0x0001e20000100800 */
[----:B---3--:R-:W-:Y:S02]  /*bb020*/  F2FP.SATFINITE.E4M3.F32.PACK_AB_MERGE_C R3, R53, R2, RZ ;  /* 0x000000023503723e */ /* 0x008fe400048070ff */
[----:B----4-:R-:W-:-:S03]  /*bb030*/  F2FP.SATFINITE.E4M3.F32.PACK_AB_MERGE_C R2, R55, R54, RZ ;  /* 0x000000363702723e */ /* 0x010fc600048070ff */
[----:B------:R1:W-:Y:S04]  /*bb040*/  STL [R1+0xe8], R3 ;  /* 0x0000e80301007387 */ /* 0x0003e80000100800 */
[----:B------:R2:W-:Y:S01]  /*bb050*/  STL [R1+0xd8], R2 ;  /* 0x0000d80201007387 */ /* 0x0005e20000100800 */
[----:B0-----:R-:W-:-:S05]  /*bb060*/  F2FP.SATFINITE.E4M3.F32.PACK_AB_MERGE_C R0, R60, R52, RZ ;  /* 0x000000343c00723e */ /* 0x001fca00048070ff */
[----:B------:R0:W-:Y:S01]  /*bb070*/  STL [R1+0xbc], R0 ;  /* 0x0000bc0001007387 */ /* 0x0001e20000100800 */
[----:B-1----:R-:W-:Y:S02]  /*bb080*/  F2FP.SATFINITE.E4M3.F32.PACK_AB_MERGE_C R3, R57, R58, RZ ;  /* 0x0000003a3903723e */ /* 0x002fe400048070ff */
[----:B--2---:R-:W-:-:S03]  /*bb090*/  F2FP.SATFINITE.E4M3.F32.PACK_AB_MERGE_C R2, R56, R51, RZ ;  /* 0x000000333802723e */ /* 0x004fc600048070ff */
[----:B------:R-:W-:Y:S04]  /*bb0a0*/  STL [R1+0x94], R3 ;  /* 0x0000940301007387 */ /* 0x000fe80000100800 */
[----:B------:R-:W-:Y:S01]  /*bb0b0*/  STL [R1+0xb8], R2 ;  /* 0x0000b80201007387 */ /* 0x000fe20000100800 */
[----:B0-----:R-:W-:Y:S02]  /*bb0c0*/  F2FP.SATFINITE.E4M3.F32.PACK_AB_MERGE_C R0, R59, R61, RZ ;  /* 0x0000003d3b00723e */ /* 0x001fe400048070ff */
[----:B------:R-:W-:-:S05]  /*bb0d0*/  F2FP.SATFINITE.E4M3.F32.PACK_AB_MERGE_C R56, R46, R47, RZ ;  /* 0x0000002f2e38723e */ /* 0x000fca00048070ff */
[----:B------:R-:W-:Y:S04]  /*bb0e0*/  STL [R1+0x4530], R56 ;  /* 0x0045303801007387 */ /* 0x000fe80000100800 */
[----:B------:R0:W-:Y:S01]  /*bb0f0*/  STL [R1+0xd0], R0 ;  /* 0x0000d00001007387 */ /* 0x0001e20000100800 */
[----:B------:R-:W-:Y:S02]  /*bb100*/  F2FP.SATFINITE.E4M3.F32.PACK_AB_MERGE_C R43, R42, R43, RZ ;  /* 0x0000002b2a2b723e */ /* 0x000fe400048070ff */
[----:B0-----:R-:W-:-:S03]  /*bb110*/  F2FP.SATFINITE.E4M3.F32.PACK_AB_MERGE_C R0, R44, R45, RZ ;  /* 0x0000002d2c00723e */ /* 0x001fc600048070ff */
[----:B------:R-:W-:Y:S04]  /*bb120*/  STL [R1+0x4534], R43 ;  /* 0x0045342b01007387 */ /* 0x000fe80000100800 */
[----:B------:R0:W-:Y:S01]  /*bb130*/  STL [R1+0xc8], R0 ;  /* 0x0000c80001007387 */ /* 0x0001e20000100800 */
[----:B------:R-:W-:Y:S02]  /*bb140*/  F2FP.SATFINITE.E4M3.F32.PACK_AB_MERGE_C R3, R38, R39, RZ ;  /* 0x000000272603723e */ /* 0x000fe400048070ff */
[----:B0-----:R-:W-:Y:S02]  /*bb150*/  F2FP.SATFINITE.E4M3.F32.PACK_AB_MERGE_C R0, R40, R41, RZ ;  /* 0x000000292800723e */ /* 0x001fe400048070ff */
[----:B------:R-:W-:-:S03]  /*bb160*/  F2FP.SATFINITE.E4M3.F32.PACK_AB_MERGE_C R2, R36, R37, RZ ;  /* 0x000000252402723e */ /* 0x000fc600048070ff */
[----:B------:R0:W-:Y:S04]  /*bb170*/  STL [R1+0x18c], R0 ;  /* 0x00018c0001007387 */ /* 0x0001e80000100800 */
[----:B------:R1:W-:Y:S01]  /*bb180*/  STL [R1+0x19c], R3 ;  /* 0x00019c0301007387 */ /* 0x0003e20000100800 */
[----:B0-----:R-:W-:-:S03]  /*bb190*/  F2FP.SATFINITE.E4M3.F32.PACK_AB_MERGE_C R0, R34, R35, RZ ;  /* 0x000000232200723e */ /* 0x001fc600048070ff */
[----:B------:R0:W-:Y:S01]  /*bb1a0*/  STL [R1+0x1c8], R2 ;  /* 0x0001c80201007387 */ /* 0x0001e20000100800 */
[----:B-1----:R-:W-:-:S03]  /*bb1b0*/  F2FP.SATFINITE.E4M3.F32.PACK_AB_MERGE_C R3, R32, R33, RZ ;  /* 0x000000212003723e */ /* 0x002fc600048070ff */
[----:B------:R1:W-:Y:S04]  /*bb1c0*/  STL [R1+0x1c4], R0 ;  /* 0x0001c40001007387 */ /* 0x0003e80000100800 */
        /* <DEDUP_REMOVED lines=27> */
[----:B------:R-:W-:Y:S01]  /*bb380*/  STL [R1+0x2ec], R2 ;  /* 0x0002ec0201007387 */ /* 0x000fe20000100800 */
[----:B-1----:R-:W-:-:S03]  /*bb390*/  F2FP.SATFINITE.E4M3.F32.PACK_AB_MERGE_C R0, R4, R5, RZ ;  /* 0x000000050400723e */ /* 0x002fc600048070ff */
[----:B------:R-:W2:Y:S04]  /*bb3a0*/  LDL.LU R50, [R1+0xafc] ;  /* 0x000afc0001327983 */ /* 0x000ea80000300800 */
        /* <DEDUP_REMOVED lines=60> */
[----:B------:R-:W-:Y:S01]  /*bb770*/  STL [R1+0x2fc], R43 ;  /* 0x0002fc2b01007387 */ /* 0x000fe20000100800 */
[----:B---3--:R-:W-:-:S05]  /*bb780*/  F2FP.SATFINITE.E4M3.F32.PACK_AB_MERGE_C R0, R49, R0, RZ ;  /* 0x000000003100723e */ /* 0x008fca00048070ff */
[----:B------:R0:W-:Y:S01]  /*bb790*/  STL [R1+0x2d8], R0 ;  /* 0x0002d80001007387 */ /* 0x0001e20000100800 */
[----:B----4-:R-:W-:-:S05]  /*bb7a0*/  F2FP.SATFINITE.E4M3.F32.PACK_AB_MERGE_C R3, R3, R48, RZ ;  /* 0x000000300303723e */ /* 0x010fca00048070ff */
[----:B------:R1:W-:Y:S01]  /*bb7b0*/  STL [R1+0x2f4], R3 ;  /* 0x0002f40301007387 */ /* 0x0003e20000100800 */
[----:B------:R-:W-:-:S05]  /*bb7c0*/  F2FP.SATFINITE.E4M3.F32.PACK_AB_MERGE_C R2, R53, R2, RZ ;  /* 0x000000023502723e */ /* 0x000fca00048070ff */
        /* <DEDUP_REMOVED lines=43> */
[----:B0-----:R-:W-:Y:S02]  /*bba80*/  F2FP.SATFINITE.E4M3.F32.PACK_AB_MERGE_C R0, R12, R13, RZ ;  /* 0x0000000d0c00723e */ /* 0x001fe400048070ff */
[----:B------:R-:W-:-:S05]  /*bba90*/  F2FP.SATFINITE.E4M3.F32.PACK_AB_MERGE_C R60, R10, R11, RZ ;  /* 0x0000000b0a3c723e */ /* 0x000fca00048070ff */
[----:B------:R-:W-:Y:S01]  /*bbaa0*/  STL [R1+0x44b8], R60 ;  /* 0x0044b83c01007387 */ /* 0x000fe20000100800 */
[----:B-1----:R-:W-:-:S03]  /*bbab0*/  F2FP.SATFINITE.E4M3.F32.PACK_AB_MERGE_C R3, R8, R9, RZ ;  /* 0x000000090803723e */ /* 0x002fc600048070ff */
[----:B------:R0:W-:Y:S04]  /*bbac0*/  STL [R1+0xf0], R0 ;  /* 0x0000f00001007387 */ /* 0x0001e80000100800 */
[----:B------:R1:W-:Y:S01]  /*bbad0*/  STL [R1+0xe4], R3 ;  /* 0x0000e40301007387 */ /* 0x0003e20000100800 */
[----:B--2---:R-:W-:-:S03]  /*bbae0*/  F2FP.SATFINITE.E4M3.F32.PACK_AB_MERGE_C R2, R6, R7, RZ ;  /* 0x000000070602723e */ /* 0x004fc600048070ff */
[----:B------:R-:W2:Y:S04]  /*bbaf0*/  LDL.LU R51, [R1+0xa08] ;  /* 0x000a080001337983 */ /* 0x000ea80000300800 */
[----:B------:R3:W-:Y:S01]  /*bbb00*/  STL [R1+0xdc], R2 ;  /* 0x0000dc0201007387 */ /* 0x0007e20000100800 */
[----:B0-----:R-:W-:-:S03]  /*bbb10*/  F2FP.SATFINITE.E4M3.F32.PACK_AB_MERGE_C R0, R4, R5, RZ ;  /* 0x000000050400723e */ /* 0x001fc600048070ff */
[----:B------:R-:W2:Y:S04]  /*bbb20*/  LDL.LU R61, [R1+0xa0c] ;  /* 0x000a0c00013d7983 */ /* 0x000ea80000300800 */
[----:B------:R0:W-:Y:S04]  /*bbb30*/  STL [R1+0xc4], R0 ;  /* 0x0000c40001007387 */ /* 0x0001e80000100800 */
[----:B------:R-:W1:Y:S04]  /*bbb40*/  LDL.LU R59, [R1+0x9f0] ;  /* 0x0009f000013b7983 */ /* 0x000e680000300800 */
[----:B------:R-:W1:Y:S04]  /*bbb50*/  LDL.LU R47, [R1+0x9f4] ;  /* 0x0009f400012f7983 */ /* 0x000e680000300800 */
[----:B------:R-:W3:Y:S04]  /*bbb60*/  LDL.LU R46, [R1+0x9f8] ;  /* 0x0009f800012e7983 */ /* 0x000ee80000300800 */
[----:B------:R-:W3:Y:S04]  /*bbb70*/  LDL.LU R45, [R1+0x9fc] ;  /* 0x0009fc00012d7983 */ /* 0x000ee80000300800 */
[----:B------:R-:W0:Y:S04]  /*bbb80*/  LDL.LU R44, [R1+0x9e0] ;  /* 0x0009e000012c7983 */ /* 0x000e280000300800 */
[----:B------:R-:W0:Y:S04]  /*bbb90*/  LDL.LU R42, [R1+0x9e4] ;  /* 0x0009e400012a7983 */ /* 0x000e280000300800 */
        /* <DEDUP_REMOVED lines=40> */
[----:B-1----:R-:W-:Y:S02]  /*bbe20*/  F2FP.SATFINITE.E4M3.F32.PACK_AB_MERGE_C R3, R47, R59, RZ ;  /* 0x0000003b2f03723e */ /* 0x002fe400048070ff */
[----:B---3--:R-:W-:-:S03]  /*bbe30*/  F2FP.SATFINITE.E4M3.F32.PACK_AB_MERGE_C R2, R45, R46, RZ ;  /* 0x0000002e2d02723e */ /* 0x008fc600048070ff */
[----:B------:R-:W-:Y:S04]  /*bbe40*/  STL [R1+0xa4], R3 ;  /* 0x0000a40301007387 */ /* 0x000fe80000100800 */
[----:B------:R1:W-:Y:S01]  /*bbe50*/  STL [R1+0x9c], R2 ;  /* 0x00009c0201007387 */ /* 0x0003e20000100800 */
[----:B0-----:R-:W-:Y:S02]  /*bbe60*/  F2FP.SATFINITE.E4M3.F32.PACK_AB_MERGE_C R0, R42, R44, RZ ;  /* 0x0000002c2a00723e */ /* 0x001fe400048070ff */
[----:B----4-:R-:W-:-:S05]  /*bbe70*/  F2FP.SATFINITE.E4M3.F32.PACK_AB_MERGE_C R54, R40, R41, RZ ;  /* 0x000000292836723e */ /* 0x010fca00048070ff */
[----:B------:R-:W-:Y:S01]  /*bbe80*/  STL [R1+0x44e0], R54 ;  /* 0x0044e03601007387 */ /* 0x000fe20000100800 */
[----:B-1----:R-:W-:-:S03]  /*bbe90*/  F2FP.SATFINITE.E4M3.F32.PACK_AB_MERGE_C R2, R38, R39, RZ ;  /* 0x000000272602723e */ /* 0x002fc600048070ff */
[----:B------:R0:W-:Y:S04]  /*bbea0*/  STL [R1+0x88], R0 ;  /* 0x0000880001007387 */ /* 0x0001e80000100800 */
        /* <DEDUP_REMOVED lines=10> */
[----:B0-----:R-:W-:-:S03]  /*bbf50*/  F2FP.SATFINITE.E4M3.F32.PACK_AB_MERGE_C R0, R28, R29, RZ ;  /* 0x0000001d1c00723e */ /* 0x001fc600048070ff */
[----:B------:R-:W-:Y:S01]  /*bbf60*/  STL [R1+0x4540], R57 ;  /* 0x0045403901007387 */ /* 0x000fe20000100800 */
[----:B------:R-:W-:-:S03]  /*bbf70*/  F2FP.SATFINITE.E4M3.F32.PACK_AB_MERGE_C R53, R24, R25, RZ ;  /* 0x000000191835723e */ /* 0x000fc600048070ff */
[----:B------:R0:W-:Y:S04]  /*bbf80*/  STL [R1+0x60], R0 ;  /* 0x0000600001007387 */ /* 0x0001e80000100800 */
[----:B------:R-:W-:Y:S01]  /*bbf90*/  STL [R1+0x4548], R53 ;  /* 0x0045483501007387 */ /* 0x000fe20000100800 */
[----:B0-----:R-:W-:Y:S02]  /*bbfa0*/  F2FP.SATFINITE.E4M3.F32.PACK_AB_MERGE_C R0, R22, R23, RZ ;  /* 0x000000171600723e */ /* 0x001fe400048070ff */
[----:B------:R-:W-:-:S03]  /*bbfb0*/  F2FP.SATFINITE.E4M3.F32.PACK_AB_MERGE_C R2, R20, R21, RZ ;  /* 0x000000151402723e */ /* 0x000fc600048070ff */
[----:B------:R0:W-:Y:S04]  /*bbfc0*/  STL [R1+0x4544], R0 ;  /* 0x0045440001007387 */ /* 0x0001e80000100800 */
[----:B------:R-:W-:Y:S01]  /*bbfd0*/  STL [R1+0x12b4], R2 ;  /* 0x0012b40201007387 */ /* 0x000fe20000100800 */
[----:B0-----:R-:W-:Y:S02]  /*bbfe0*/  F2FP.SATFINITE.E4M3.F32.PACK_AB_MERGE_C R0, R18, R19, RZ ;  /* 0x000000131200723e */ /* 0x001fe400048070ff */
[----:B------:R-:W-:-:S05]  /*bbff0*/  F2FP.SATFINITE.E4M3.F32.PACK_AB_MERGE_C R54, R16, R17, RZ ;  /* 0x000000111036723e */ /* 0x000fca00048070ff */
        /* <DEDUP_REMOVED lines=10> */
[----:B------:R1:W-:Y:S01]  /*bc0a0*/  STL [R1+0x158], R0 ;  /* 0x0001580001007387 */ /* 0x0003e20000100800 */
[----:B0-----:R-:W-:-:S03]  /*bc0b0*/  F2FP.SATFINITE.E4M3.F32.PACK_AB_MERGE_C R2, R4, R5, RZ ;  /* 0x000000050402723e */ /* 0x001fc600048070ff */
[----:B-1----:R-:W2:Y:S04]  /*bc0c0*/  LDL.LU R0, [R1+0x6a0] ;  /* 0x0006a00001007983 */ /* 0x002ea80000300800 */
[----:B------:R0:W-:Y:S04]  /*bc0d0*/  STL [R1+0x140], R3 ;  /* 0x0001400301007387 */ /* 0x0001e80000100800 */
[----:B------:R-:W2:Y:S04]  /*bc0e0*/  LDL.LU R53, [R1+0x6a4] ;  /* 0x0006a40001357983 */ /* 0x000ea80000300800 */
[----:B------:R1:W-:Y:S04]  /*bc0f0*/  STL [R1+0x120], R2 ;  /* 0x0001200201007387 */ /* 0x0003e80000100800 */
        /* <DEDUP_REMOVED lines=62> */
[----:B------:R-:W-:Y:S01]  /*bc4e0*/  STL [R1+0x11c], R51 ;  /* 0x00011c3301007387 */ /* 0x000fe20000100800 */
[----:B0-----:R-:W-:-:S03]  /*bc4f0*/  F2FP.SATFINITE.E4M3.F32.PACK_AB_MERGE_C R0, R43, R60, RZ ;  /* 0x0000003c2b00723e */ /* 0x001fc600048070ff */
[----:B------:R-:W-:Y:S04]  /*bc500*/  STL [R1+0x168], R49 ;  /* 0x0001683101007387 */ /* 0x000fe80000100800 */
[----:B------:R0:W-:Y:S01]  /*bc510*/  STL [R1+0x180], R0 ;  /* 0x0001800001007387 */ /* 0x0001e20000100800 */
[----:B------:R-:W-:Y:S02]  /*bc520*/  F2FP.SATFINITE.E4M3.F32.PACK_AB_MERGE_C R43, R48, R56, RZ ;  /* 0x00000038302b723e */ /* 0x000fe400048070ff */
[----:B------:R-:W-:-:S03]  /*bc530*/  F2FP.SATFINITE.E4M3.F32.PACK_AB_MERGE_C R2, R2, R3, RZ ;  /* 0x000000030202723e */ /* 0x000fc600048070ff */
[----:B------:R-:W-:Y:S04]  /*bc540*/  STL [R1+0x208], R43 ;  /* 0x0002082b01007387 */ /* 0x000fe80000100800 */
[----:B------:R1:W-:Y:S01]  /*bc550*/  STL [R1+0x204], R2 ;  /* 0x0002040201007387 */ /* 0x0003e20000100800 */
[----:B0-----:R-:W-:-:S05]  /*bc560*/  F2FP.SATFINITE.E4M3.F32.PACK_AB_MERGE_C R0, R52, R55, RZ ;  /* 0x000000373400723e */ /* 0x001fca00048070ff */
[----:B------:R0:W-:Y:S01]  /*bc570*/  STL [R1+0x258], R0 ;  /* 0x0002580001007387 */ /* 0x0001e20000100800 */
[----:B------:R-:W-:Y:S02]  /*bc580*/  F2FP.SATFINITE.E4M3.F32.PACK_AB_MERGE_C R3, R61, R58, RZ ;  /* 0x0000003a3d03723e */ /* 0x000fe400048070ff */
[----:B-1----:R-:W-:-:S03]  /*bc590*/  F2FP.SATFINITE.E4M3.F32.PACK_AB_MERGE_C R2, R47, R59, RZ ;  /* 0x0000003b2f02723e */ /* 0x002fc600048070ff */
[----:B------:R1:W-:Y:S04]  /*bc5a0*/  STL [R1+0x284], R3 ;  /* 0x0002840301007387 */ /* 0x0003e80000100800 */
[----:B------:R2:W-:Y:S01]  /*bc5b0*/  STL [R1+0x2a0], R2 ;  /* 0x0002a00201007387 */ /* 0x0005e20000100800 */
[----:B0-----:R-:W-:-:S05]  /*bc5c0*/  F2FP.SATFINITE.E4M3.F32.PACK_AB_MERGE_C R0, R45, R46, RZ ;  /* 0x0000002e2d00723e */ /* 0x001fca00048070ff */
[----:B------:R0:W-:Y:S01]  /*bc5d0*/  STL [R1+0x2b4], R0 ;  /* 0x0002b40001007387 */ /* 0x0001e20000100800 */
[----:B-1----:R-:W-:Y:S02]  /*bc5e0*/  F2FP.SATFINITE.E4M3.F32.PACK_AB_MERGE_C R3, R42, R44, RZ ;  /* 0x0000002c2a03723e */ /* 0x002fe400048070ff */
[----:B--2---:R-:W-:-:S03]  /*bc5f0*/  F2FP.SATFINITE.E4M3.F32.PACK_AB_MERGE_C R2, R40, R41, RZ ;  /* 0x000000292802723e */ /* 0x004fc600048070ff */
        /* <DEDUP_REMOVED lines=34> */
[----:B------:R0:W-:Y:S04]  /*bc820*/  STL [R1+0x44e8], R55 ;  /* 0x0044e83701007387 */ /* 0x0001e80000100800 */
[----:B------:R-:W-:Y:S04]  /*bc830*/  STL [R1+0x84], R0 ;  /* 0x0000840001007387 */ /* 0x000fe80000100800 */
[----:B------:R-:W0:Y:S04]  /*bc840*/  LDL.LU R39, [R1+0x600] ;  /* 0x0006000001277983 */ /* 0x000e280000300800 */
[----:B------:R-:W0:Y:S04]  /*bc850*/  LDL.LU R38, [R1+0x604] ;  /* 0x0006040001267983 */ /* 0x000e280000300800 */
        /* <DEDUP_REMOVED lines=32> */
[----:B------:R-:W-:-:S03]  /*bca60*/  F2FP.SATFINITE.E4M3.F32.PACK_AB_MERGE_C R49, R4, R5, RZ ;  /* 0x000000050431723e */ /* 0x000fc600048070ff */
[----:B------:R-:W4:Y:S04]  /*bca70*/  LDL.LU R5, [R1+0x698] ;  /* 0x0006980001057983 */ /* 0x000f280000300800 */
[----:B------:R-:W4:Y:S04]  /*bca80*/  LDL.LU R4, [R1+0x69c] ;  /* 0x00069c0001047983 */ /* 0x000f280000300800 */
[----:B------:R-:W-:Y:S01]  /*bca90*/  STL [R1+0x44ec], R49 ;  /* 0x0044ec3101007387 */ /* 0x000fe20000100800 */
[----:B0-----:R-:W-:-:S05]  /*bcaa0*/  F2FP.SATFINITE.E4M3.F32.PACK_AB_MERGE_C R55, R38, R39, RZ ;  /* 0x000000272637723e */ /* 0x001fca00048070ff */
[----:B------:R3:W-:Y:S01]  /*bcab0*/  STL [R1+0x44f0], R55 ;  /* 0x0044f03701007387 */ /* 0x0007e20000100800 */
[----:B--2---:R-:W-:Y:S02]  /*bcac0*/  F2FP.SATFINITE.E4M3.F32.PACK_AB_MERGE_C R54, R36, R37, RZ ;  /* 0x000000252436723e */ /* 0x004fe400048070ff */
[----:B---3--:R-:W-:-:S03]  /*bcad0*/  F2FP.SATFINITE.E4M3.F32.PACK_AB_MERGE_C R55, R34, R35, RZ ;  /* 0x000000232237723e */ /* 0x008fc600048070ff */
[----:B------:R-:W-:Y:S04]  /*bcae0*/  STL [R1+0x44f4], R54 ;  /* 0x0044f43601007387 */ /* 0x000fe80000100800 */
[----:B------:R0:W-:Y:S01]  /*bcaf0*/  STL [R1+0x44f8], R55 ;  /* 0x0044f83701007387 */ /* 0x0001e20000100800 */
[----:B----4-:R-:W-:Y:S02]  /*bcb00*/  F2FP.SATFINITE.E4M3.F32.PACK_AB_MERGE_C R49, R32, R33, RZ ;  /* 0x000000212031723e */ /* 0x010fe400048070ff */
[----:B0-----:R-:W-:-:S03]  /*bcb10*/  F2FP.SATFINITE.E4M3.F32.PACK_AB_MERGE_C R55, R30, R31, RZ ;  /* 0x0000001f1e37723e */ /* 0x001fc600048070ff */
[----:B------:R-:W-:Y:S04]  /*bcb20*/  STL [R1+0x44fc], R49 ;  /* 0x0044fc3101007387 */ /* 0x000fe80000100800 */
[----:B------:R0:W-:Y:S01]  /*bcb30*/  STL [R1+0x4500], R55 ;  /* 0x0045003701007387 */ /* 0x0001e20000100800 */
[----:B------:R-:W-:Y:S02]  /*bcb40*/  F2FP.SATFINITE.E4M3.F32.PACK_AB_MERGE_C R54, R28, R29, RZ ;  /* 0x0000001d1c36723e */ /* 0x000fe400048070ff */
[----:B0-----:R-:W-:-:S03]  /*bcb50*/  F2FP.SATFINITE.E4M3.F32.PACK_AB_MERGE_C R55, R26, R27, RZ ;  /* 0x0000001b1a37723e */ /* 0x001fc600048070ff */
[----:B------:R-:W-:Y:S04]  /*bcb60*/  STL [R1+0x4504], R54 ;  /* 0x0045043601007387 */ /* 0x000fe80000100800 */
[----:B------:R0:W-:Y:S01]  /*bcb70*/  STL [R1+0x4508], R55 ;  /* 0x0045083701007387 */ /* 0x0001e20000100800 */
[----:B------:R-:W-:-:S05]  /*bcb80*/  F2FP.SATFINITE.E4M3.F32.PACK_AB_MERGE_C R49, R24, R25, RZ ;  /* 0x000000191831723e */ /* 0x000fca00048070ff */
[----:B------:R-:W-:Y:S01]  /*bcb90*/  STL [R1+0x450c], R49 ;  /* 0x00450c3101007387 */ /* 0x000fe20000100800 */
[----:B------:R-:W-:Y:S02]  /*bcba0*/  F2FP.SATFINITE.E4M3.F32.PACK_AB_MERGE_C R0, R22, R23, RZ ;  /* 0x000000171600723e */ /* 0x000fe400048070ff */
[----:B0-----:R-:W-:-:S05]  /*bcbb0*/  F2FP.SATFINITE.E4M3.F32.PACK_AB_MERGE_C R55, R20, R21, RZ ;  /* 0x000000151437723e */ /* 0x001fca00048070ff */
        /* <DEDUP_REMOVED lines=10> */
[----:B------:R-:W-:Y:S04]  /*bcc60*/  STL [R1+0x2c], R0 ;  /* 0x00002c0001007387 */ /* 0x000fe80000100800 */
[----:B------:R0:W-:Y:S01]  /*bcc70*/  STL [R1+0x451c], R54 ;  /* 0x00451c3601007387 */ /* 0x0001e20000100800 */
[----:B------:R-:W-:Y:S02]  /*bcc80*/  F2FP.SATFINITE.E4M3.F32.PACK_AB_MERGE_C R55, R8, R9, RZ ;  /* 0x000000090837723e */ /* 0x000fe400048070ff */
[----:B0-----:R-:W-:-:S03]  /*bcc90*/  F2FP.SATFINITE.E4M3.F32.PACK_AB_MERGE_C R54, R6, R7, RZ ;  /* 0x000000070636723e */ /* 0x001fc600048070ff */
[----:B------:R0:W-:Y:S04]  /*bcca0*/  STL [R1+0x4520], R55 ;  /* 0x0045203701007387 */ /* 0x0001e80000100800 */
[----:B------:R1:W-:Y:S04]  /*bccb0*/  STL [R1+0x4524], R54 ;  /* 0x0045243601007387 */ /* 0x0003e80000100800 */
        /* <DEDUP_REMOVED lines=8> */
[----:B------:R-:W0:Y:S04]  /*bcd40*/  LDL.LU R27, [R1+0xc00] ;  /* 0x000c0000011b7983 */ /* 0x000e280000300800 */
[----:B------:R-:W0:Y:S04]  /*bcd50*/  LDL.LU R26, [R1+0xc04] ;  /* 0x000c0400011a7983 */ /* 0x000e280000300800 */
[----:B------:R-:W4:Y:S04]  /*bcd60*/  LDL.LU R25, [R1+0xc08] ;  /* 0x000c080001197983 */ /* 0x000f280000300800 */
[----:B------:R-:W4:Y:S04]  /*bcd70*/  LDL.LU R24, [R1+0xc0c] ;  /* 0x000c0c0001187983 */ /* 0x000f280000300800 */
[----:B------:R-:W1:Y:S04]  /*bcd80*/  LDL.LU R23, [R1+0x960] ;  /* 0x0009600001177983 */ /* 0x000e680000300800 */
[----:B------:R-:W1:Y:S04]  /*bcd90*/  LDL.LU R22, [R1+0x964] ;  /* 0x0009640001167983 */ /* 0x000e680000300800 */
        /* <DEDUP_REMOVED lines=20> */
[----:B--2---:R-:W-:Y:S02]  /*bcee0*/  F2FP.SATFINITE.E4M3.F32.PACK_AB_MERGE_C R0, R34, R35, RZ ;  /* 0x000000232200723e */ /* 0x004fe400048070ff */
[----:B---3--:R-:W-:-:S05]  /*bcef0*/  F2FP.SATFINITE.E4M3.F32.PACK_AB_MERGE_C R3, R32, R33, RZ ;  /* 0x000000212003723e */ /* 0x008fca00048070ff */
[----:B------:R-:W-:Y:S01]  /*bcf00*/  STL [R1+0x4550], R3 ;  /* 0x0045500301007387 */ /* 0x000fe20000100800 */
[----:B----4-:R-:W-:-:S03]  /*bcf10*/  F2FP.SATFINITE.E4M3.F32.PACK_AB_MERGE_C R59, R30, R31, RZ ;  /* 0x0000001f1e3b723e */ /* 0x010fc600048070ff */
[----:B------:R-:W-:Y:S01]  /*bcf20*/  STL [R1+0x14], R0 ;  /* 0x0000140001007387 */ /* 0x000fe20000100800 */
[----:B------:R-:W-:-:S03]  /*bcf30*/  F2FP.SATFINITE.E4M3.F32.PACK_AB_MERGE_C R2, R28, R29, RZ ;  /* 0x0000001d1c02723e */ /* 0x000fc600048070ff */
[----:B------:R-:W-:Y:S01]  /*bcf40*/  STL [R1+0x4554], R59 ;  /* 0x0045543b01007387 */ /* 0x000fe20000100800 */
[----:B0-----:R-:W-:-:S03]  /*bcf50*/  F2FP.SATFINITE.E4M3.F32.PACK_AB_MERGE_C R55, R26, R27, RZ ;  /* 0x0000001b1a37723e */ /* 0x001fc600048070ff */
[----:B------:R-:W-:Y:S01]  /*bcf60*/  STL [R1+0x4558], R2 ;  /* 0x0045580201007387 */ /* 0x000fe20000100800 */
[----:B------:R-:W-:-:S03]  /*bcf70*/  F2FP.SATFINITE.E4M3.F32.PACK_AB_MERGE_C R39, R24, R25, RZ ;  /* 0x000000191827723e */ /* 0x000fc600048070ff */
[----:B------:R-:W-:Y:S01]  /*bcf80*/  STL [R1+0x455c], R55 ;  /* 0x00455c3701007387 */ /* 0x000fe20000100800 */
[----:B-1----:R-:W-:-:S03]  /*bcf90*/  F2FP.SATFINITE.E4M3.F32.PACK_AB_MERGE_C R54, R22, R23, RZ ;  /* 0x000000171636723e */ /* 0x002fc600048070ff */
[----:B------:R-:W-:Y:S01]  /*bcfa0*/  STL [R1+0x4560], R39 ;  /* 0x0045602701007387 */ /* 0x000fe20000100800 */
[----:B------:R-:W-:-:S03]  /*bcfb0*/  F2FP.SATFINITE.E4M3.F32.PACK_AB_MERGE_C R37, R20, R21, RZ ;  /* 0x000000151425723e */ /* 0x000fc600048070ff */
        /* <DEDUP_REMOVED lines=14> */
[----:B------:R-:W-:Y:S04]  /*bd0a0*/  STL [R1+0x4580], R27 ;  /* 0x0045801b01007387 */ /* 0x000fe80000100800 */
[----:B------:R0:W-:Y:S04]  /*bd0b0*/  STL [R1+0x4584], R26 ;  /* 0x0045841a01007387 */ /* 0x0001e80000100800 */
[----:B0-----:R-:W2:Y:S04]  /*bd0c0*/  LDL.LU R26, [R1+0x860] ;  /* 0x00086000011a7983 */ /* 0x001ea80000300800 */
        /* <DEDUP_REMOVED lines=56> */
[----:B------:R-:W4:Y:S04]  /*bd450*/  LDL.LU R7, [R1+0x6f0] ;  /* 0x0006f00001077983 */ /* 0x000f280000300800 */
[----:B------:R-:W4:Y:S04]  /*bd460*/  LDL.LU R6, [R1+0x6f4] ;  /* 0x0006f40001067983 */ /* 0x000f280000300800 */
[----:B------:R-:W4:Y:S04]  /*bd470*/  LDL.LU R5, [R1+0x6f8] ;  /* 0x0006f80001057983 */ /* 0x000f280000300800 */
[----:B------:R-:W4:Y:S04]  /*bd480*/  LDL.LU R4, [R1+0x6fc] ;  /* 0x0006fc0001047983 */ /* 0x000f280000300800 */
[----:B------:R0:W-:Y:S01]  /*bd490*/  STL [R1+0x4588], R25 ;  /* 0x0045881901007387 */ /* 0x0001e20000100800 */
[----:B--2---:R-:W-:-:S02]  /*bd4a0*/  F2FP.SATFINITE.E4M3.F32.PACK_AB_MERGE_C R33, R33, R26, RZ ;  /* 0x0000001a2121723e */ /* 0x004fc400048070ff */
[----:B---3--:R-:W-:Y:S02]  /*bd4b0*/  F2FP.SATFINITE.E4M3.F32.PACK_AB_MERGE_C R29, R29, R27, RZ ;  /* 0x0000001b1d1d723e */ /* 0x008fe400048070ff */
[----:B----4-:R-:W-:Y:S02]  /*bd4c0*/  F2FP.SATFINITE.E4M3.F32.PACK_AB_MERGE_C R26, R34, R31, RZ ;  /* 0x0000001f221a723e */ /* 0x010fe400048070ff */
[----:B0-----:R-:W-:-:S03]  /*bd4d0*/  F2FP.SATFINITE.E4M3.F32.PACK_AB_MERGE_C R25, R47, R35, RZ ;  /* 0x000000232f19723e */ /* 0x001fc600048070ff */
[----:B------:R0:W-:Y:S04]  /*bd4e0*/  STL [R1+0x10], R26 ;  /* 0x0000101a01007387 */ /* 0x0001e80000100800 */
[----:B------:R1:W-:Y:S01]  /*bd4f0*/  STL [R1+0xa0], R25 ;  /* 0x0000a01901007387 */ /* 0x0003e20000100800 */
[----:B------:R-:W-:Y:S02]  /*bd500*/  F2FP.SATFINITE.E4M3.F32.PACK_AB_MERGE_C R27, R37, R61, RZ ;  /* 0x0000003d251b723e */ /* 0x000fe400048070ff */
[----:B0-----:R-:W-:-:S03]  /*bd510*/  F2FP.SATFINITE.E4M3.F32.PACK_AB_MERGE_C R26, R39, R54, RZ ;  /* 0x00000036271a723e */ /* 0x001fc600048070ff */
[----:B------:R-:W-:Y:S01]  /*bd520*/  STL [R1+0x118], R27 ;  /* 0x0001181b01007387 */ /* 0x000fe20000100800 */
[----:B-1----:R-:W-:-:S03]  /*bd530*/  F2FP.SATFINITE.E4M3.F32.PACK_AB_MERGE_C R25, R2, R55, RZ ;  /* 0x000000370219723e */ /* 0x002fc600048070ff */
[----:B------:R-:W-:Y:S01]  /*bd540*/  STL [R1+0x110], R26 ;  /* 0x0001101a01007387 */ /* 0x000fe20000100800 */
[----:B------:R-:W-:-:S03]  /*bd550*/  F2FP.SATFINITE.E4M3.F32.PACK_AB_MERGE_C R2, R3, R59, RZ ;  /* 0x0000003b0302723e */ /* 0x000fc600048070ff */
[----:B------:R-:W-:Y:S01]  /*bd560*/  STL [R1+0x198], R25 ;  /* 0x0001981901007387 */ /* 0x000fe20000100800 */
[----:B------:R-:W-:-:S03]  /*bd570*/  F2FP.SATFINITE.E4M3.F32.PACK_AB_MERGE_C R0, R0, R49, RZ ;  /* 0x000000310000723e */ /* 0x000fc600048070ff */
[----:B------:R0:W-:Y:S04]  /*bd580*/  STL [R1+0x1d0], R2 ;  /* 0x0001d00201007387 */ /* 0x0001e80000100800 */
[----:B------:R1:W-:Y:S01]  /*bd590*/  STL [R1+0x228], R0 ;  /* 0x0002280001007387 */ /* 0x0003e20000100800 */
[----:B------:R-:W-:Y:S02]  /*bd5a0*/  F2FP.SATFINITE.E4M3.F32.PACK_AB_MERGE_C R3, R57, R53, RZ ;  /* 0x000000353903723e */ /* 0x000fe400048070ff */
[----:B0-----:R-:W-:-:S03]  /*bd5b0*/  F2FP.SATFINITE.E4M3.F32.PACK_AB_MERGE_C R2, R50, R51, RZ ;  /* 0x000000333202723e */ /* 0x001fc600048070ff */
[----:B------:R0:W-:Y:S01]  /*bd5c0*/  STL [R1+0x238], R3 ;  /* 0x0002380301007387 */ /* 0x0001e20000100800 */
[----:B-1----:R-:W-:-:S03]  /*bd5d0*/  F2FP.SATFINITE.E4M3.F32.PACK_AB_MERGE_C R0, R43, R60, RZ ;  /* 0x0000003c2b00723e */ /* 0x002fc600048070ff */
[----:B------:R1:W-:Y:S04]  /*bd5e0*/  STL [R1+0x22c], R2 ;  /* 0x00022c0201007387 */ /* 0x0003e80000100800 */
[----:B------:R2:W-:Y:S01]  /*bd5f0*/  STL [R1+0x25c], R0 ;  /* 0x00025c0001007387 */ /* 0x0005e20000100800 */
[----:B0-----:R-:W-:Y:S02]  /*bd600*/  F2FP.SATFINITE.E4M3.F32.PACK_AB_MERGE_C R3, R48, R56, RZ ;  /* 0x000000383003723e */ /* 0x001fe400048070ff */
[----:B-1----:R-:W-:-:S03]  /*bd610*/  F2FP.SATFINITE.E4M3.F32.PACK_AB_MERGE_C R2, R58, R52, RZ ;  /* 0x000000343a02723e */ /* 0x002fc600048070ff */
[----:B------:R0:W-:Y:S01]  /*bd620*/  STL [R1+0x1dc], R3 ;  /* 0x0001dc0301007387 */ /* 0x0001e20000100800 */
[----:B--2---:R-:W-:-:S03]  /*bd630*/  F2FP.SATFINITE.E4M3.F32.PACK_AB_MERGE_C R0, R45, R46, RZ ;  /* 0x0000002e2d00723e */ /* 0x004fc600048070ff */
[----:B------:R1:W-:Y:S04]  /*bd640*/  STL [R1+0x254], R2 ;  /* 0x0002540201007387 */ /* 0x0003e80000100800 */
[----:B------:R2:W-:Y:S01]  /*bd650*/  STL [R1+0x138], R0 ;  /* 0x0001380001007387 */ /* 0x0005e20000100800 */
[----:B0-----:R-:W-:Y:S02]  /*bd660*/  F2FP.SATFINITE.E4M3.F32.PACK_AB_MERGE_C R3, R42, R44, RZ ;  /* 0x0000002c2a03723e */ /* 0x001fe400048070ff */
[----:B-1----:R-:W-:-:S03]  /*bd670*/  F2FP.SATFINITE.E4M3.F32.PACK_AB_MERGE_C R2, R40, R41, RZ ;  /* 0x000000292802723e */ /* 0x002fc600048070ff */
[----:B------:R-:W-:Y:S01]  /*bd680*/  STL [R1+0x130], R3 ;  /* 0x0001300301007387 */ /* 0x000fe20000100800 */
[----:B--2---:R-:W-:-:S03]  /*bd690*/  F2FP.SATFINITE.E4M3.F32.PACK_AB_MERGE_C R0, R36, R38, RZ ;  /* 0x000000262400723e */ /* 0x004fc600048070ff */
[----:B------:R-:W-:Y:S04]  /*bd6a0*/  STL [R1+0xb0], R2 ;  /* 0x0000b00201007387 */ /* 0x000fe80000100800 */
[----:B------:R0:W-:Y:S02]  /*bd6b0*/  STL [R1+0x270], R0 ;  /* 0x0002700001007387 */ /* 0x0001e40000100800 */
[----:B0-----:R-:W-:-:S05]  /*bd6c0*/  F2FP.SATFINITE.E4M3.F32.PACK_AB_MERGE_C R0, R22, R24, RZ ;  /* 0x000000181600723e */ /* 0x001fca00048070ff */
[----:B------:R0:W-:Y:S02]  /*bd6d0*/  STL [R1+0x260], R0 ;  /* 0x0002600001007387 */ /* 0x0001e40000100800 */
[----:B0-----:R-:W-:-:S05]  /*bd6e0*/  F2FP.SATFINITE.E4M3.F32.PACK_AB_MERGE_C R0, R12, R13, RZ ;  /* 0x0000000d0c00723e */ /* 0x001fca00048070ff */
[----:B------:R0:W-:Y:S01]  /*bd6f0*/  STL [R1+0x280], R0 ;  /* 0x0002800001007387 */ /* 0x0001e20000100800 */
[----:B------:R-:W-:-:S03]  /*bd700*/  F2FP.SATFINITE.E4M3.F32.PACK_AB_MERGE_C R13, R10, R11, RZ ;  /* 0x0000000b0a0d723e */ /* 0x000fc600048070ff */
[----:B------:R-:W2:Y:S01]  /*bd710*/  LDL.LU R25, [R1+0x6e0] ;  /* 0x0006e00001197983 */ /* 0x000ea20000300800 */
[----:B------:R-:W-:-:S03]  /*bd720*/  F2FP.SATFINITE.E4M3.F32.PACK_AB_MERGE_C R11, R8, R9, RZ ;  /* 0x00000009080b723e */ /* 0x000fc600048070ff */
[----:B------:R-:W2:Y:S01]  /*bd730*/  LDL.LU R9, [R1+0x6e4] ;  /* 0x0006e40001097983 */ /* 0x000ea20000300800 */
[----:B------:R-:W-:Y:S02]  /*bd740*/  F2FP.SATFINITE.E4M3.F32.PACK_AB_MERGE_C R10, R6, R7, RZ ;  /* 0x00000007060a723e */ /* 0x000fe400048070ff */
[----:B0-----:R-:W-:-:S05]  /*bd750*/  F2FP.SATFINITE.E4M3.F32.PACK_AB_MERGE_C R0, R4, R5, RZ ;  /* 0x000000050400723e */ /* 0x001fca00048070ff */
        /* <DEDUP_REMOVED lines=16> */
[----:B------:R-:W4:Y:S01]  /*bd860*/  LDL.LU R54, [R1+0x5e0] ;  /* 0x0005e00001367983 */ /* 0x000f220000300800 */
[----:B------:R-:W-:-:S03]  /*bd870*/  F2FP.SATFINITE.E4M3.F32.PACK_AB_MERGE_C R17, R16, R17, RZ ;  /* 0x000000111011723e */ /* 0x000fc600048070ff */
        /* <DEDUP_REMOVED lines=17> */
[----:B0-----:R-:W4:Y:S01]  /*bd990*/  LDL.LU R0, [R1+0x540] ;  /* 0x0005400001007983 */ /* 0x001f220000300800 */
[----:B------:R-:W-:-:S03]  /*bd9a0*/  F2FP.SATFINITE.E4M3.F32.PACK_AB_MERGE_C R23, R23, R30, RZ ;  /* 0x0000001e1717723e */ /* 0x000fc600048070ff */
        /* <DEDUP_REMOVED lines=18> */
[----:B--2---:R-:W-:-:S03]  /*bdad0*/  F2FP.SATFINITE.E4M3.F32.PACK_AB_MERGE_C R9, R9, R25, RZ ;  /* 0x000000190909723e */ /* 0x004fc600048070ff */
[----:B------:R-:W2:Y:S01]  /*bdae0*/  LDL.LU R25, [R1+0x4588] ;  /* 0x0045880001197983 */ /* 0x000ea20000300800 */
[----:B---3--:R-:W-:-:S03]  /*bdaf0*/  F2FP.SATFINITE.E4M3.F32.PACK_AB_MERGE_C R7, R7, R26, RZ ;  /* 0x0000001a0707723e */ /* 0x008fc600048070ff */
[----:B------:R-:W3:Y:S01]  /*bdb00*/  LDL.LU R26, [R1+0x4584] ;  /* 0x00458400011a7983 */ /* 0x000ee20000300800 */
[----:B----4-:R-:W-:-:S03]  /*bdb10*/  F2FP.SATFINITE.E4M3.F32.PACK_AB_MERGE_C R4, R4, R27, RZ ;  /* 0x0000001b0404723e */ /* 0x010fc600048070ff */
[----:B------:R-:W4:Y:S01]  /*bdb20*/  LDL.LU R27, [R1+0x4580] ;  /* 0x00458000011b7983 */ /* 0x000f220000300800 */
[----:B------:R-:W-:-:S03]  /*bdb30*/  F2FP.SATFINITE.E4M3.F32.PACK_AB_MERGE_C R34, R34, R31, RZ ;  /* 0x0000001f2222723e */ /* 0x000fc600048070ff */
[----:B------:R-:W2:Y:S04]  /*bdb40*/  LDL.LU R31, [R1+0x457c] ;  /* 0x00457c00011f7983 */ /* 0x000ea80000300800 */
[----:B------:R0:W-:Y:S01]  /*bdb50*/  STL [R1+0x1168], R34 ;  /* 0x0011682201007387 */ /* 0x0001e20000100800 */
[----:B------:R-:W-:-:S03]  /*bdb60*/  F2FP.SATFINITE.E4M3.F32.PACK_AB_MERGE_C R5, R5, R35, RZ ;  /* 0x000000230505723e */ /* 0x000fc600048070ff */
[----:B0-----:R-:W3:Y:S01]  /*bdb70*/  LDL.LU R34, [R1+0x4578] ;  /* 0x0045780001227983 */ /* 0x001ee20000300800 */
[----:B------:R-:W-:-:S03]  /*bdb80*/  F2FP.SATFINITE.E4M3.F32.PACK_AB_MERGE_C R6, R6, R47, RZ ;  /* 0x0000002f0606723e */ /* 0x000fc600048070ff */
[----:B------:R-:W4:Y:S04]  /*bdb90*/  LDL.LU R35, [R1+0x4574] ;  /* 0x0045740001237983 */ /* 0x000f280000300800 */
[----:B------:R-:W2:Y:S01]  /*bdba0*/  LDL.LU R47, [R1+0x4570] ;  /* 0x00457000012f7983 */ /* 0x000ea20000300800 */
[----:B------:R-:W-:-:S03]  /*bdbb0*/  F2FP.SATFINITE.E4M3.F32.PACK_AB_MERGE_C R8, R8, R61, RZ ;  /* 0x0000003d0808723e */ /* 0x000fc600048070ff */
[----:B------:R-:W3:Y:S01]  /*bdbc0*/  LDL.LU R61, [R1+0x456c] ;  /* 0x00456c00013d7983 */ /* 0x000ee20000300800 */
[----:B------:R-:W-:-:S03]  /*bdbd0*/  F2FP.SATFINITE.E4M3.F32.PACK_AB_MERGE_C R48, R48, R37, RZ ;  /* 0x000000253030723e */ /* 0x000fc600048070ff */
[----:B------:R-:W4:Y:S01]  /*bdbe0*/  LDL.LU R37, [R1+0x4568] ;  /* 0x0045680001257983 */ /* 0x000f220000300800 */
[----:B------:R-:W-:-:S03]  /*bdbf0*/  F2FP.SATFINITE.E4M3.F32.PACK_AB_MERGE_C R12, R12, R54, RZ ;  /* 0x000000360c0c723e */ /* 0x000fc600048070ff */
[----:B------:R-:W2:Y:S01]  /*bdc00*/  LDL.LU R54, [R1+0x4564] ;  /* 0x0045640001367983 */ /* 0x000ea20000300800 */
[----:B------:R-:W-:-:S03]  /*bdc10*/  F2FP.SATFINITE.E4M3.F32.PACK_AB_MERGE_C R14, R14, R58, RZ ;  /* 0x0000003a0e0e723e */ /* 0x000fc600048070ff */
[----:B------:R-:W3:Y:S01]  /*bdc20*/  LDL.LU R58, [R1+0x9ac] ;  /* 0x0009ac00013a7983 */ /* 0x000ee20000300800 */
[----:B------:R-:W-:-:S03]  /*bdc30*/  F2FP.SATFINITE.E4M3.F32.PACK_AB_MERGE_C R16, R16, R39, RZ ;  /* 0x000000271010723e */ /* 0x000fc600048070ff */
[----:B------:R-:W2:Y:S01]  /*bdc40*/  LDL.LU R39, [R1+0x4560] ;  /* 0x0045600001277983 */ /* 0x000ea20000300800 */
[----:B------:R-:W-:-:S03]  /*bdc50*/  F2FP.SATFINITE.E4M3.F32.PACK_AB_MERGE_C R2, R2, R55, RZ ;  /* 0x000000370202723e */ /* 0x000fc600048070ff */
[----:B------:R-:W2:Y:S04]  /*bdc60*/  LDL.LU R55, [R1+0x455c] ;  /* 0x00455c0001377983 */ /* 0x000ea80000300800 */
[----:B------:R0:W-:Y:S01]  /*bdc70*/  STL [R1+0x1160], R2 ;  /* 0x0011600201007387 */ /* 0x0001e20000100800 */
[----:B------:R-:W-:-:S03]  /*bdc80*/  F2FP.SATFINITE.E4M3.F32.PACK_AB_MERGE_C R20, R20, R59, RZ ;  /* 0x0000003b1414723e */ /* 0x000fc600048070ff */
[----:B0-----:R-:W2:Y:S01]  /*bdc90*/  LDL.LU R2, [R1+0x4558] ;  /* 0x0045580001027983 */ /* 0x001ea20000300800 */
[----:B------:R-:W-:-:S03]  /*bdca0*/  F2FP.SATFINITE.E4M3.F32.PACK_AB_MERGE_C R22, R22, R3, RZ ;  /* 0x000000031616723e */ /* 0x000fc600048070ff */
[----:B------:R-:W2:Y:S04]  /*bdcb0*/  LDL.LU R59, [R1+0x4554] ;  /* 0x00455400013b7983 */ /* 0x000ea80000300800 */
[----:B------:R-:W2:Y:S01]  /*bdcc0*/  LDL.LU R3, [R1+0x4550] ;  /* 0x0045500001037983 */ /* 0x000ea20000300800 */
[----:B------:R-:W-:-:S03]  /*bdcd0*/  F2FP.SATFINITE.E4M3.F32.PACK_AB_MERGE_C R24, R24, R49, RZ ;  /* 0x000000311818723e */ /* 0x000fc600048070ff */
[----:B------:R-:W2:Y:S01]  /*bdce0*/  LDL.LU R49, [R1+0x454c] ;  /* 0x00454c0001317983 */ /* 0x000ea20000300800 */
[----:B------:R-:W-:-:S03]  /*bdcf0*/  F2FP.SATFINITE.E4M3.F32.PACK_AB_MERGE_C R52, R52, R53, RZ ;  /* 0x000000353434723e */ /* 0x000fc600048070ff */
[----:B------:R-:W4:Y:S01]  /*bdd00*/  LDL.LU R53, [R1+0x4548] ;  /* 0x0045480001357983 */ /* 0x000f220000300800 */
[----:B------:R-:W-:Y:S02]  /*bdd10*/  F2FP.SATFINITE.E4M3.F32.PACK_AB_MERGE_C R28, R28, R0, RZ ;  /* 0x000000001c1c723e */ /* 0x000fe400048070ff */
[----:B------:R-:W-:Y:S02]  /*bdd20*/  F2FP.SATFINITE.E4M3.F32.PACK_AB_MERGE_C R30, R30, R57, RZ ;  /* 0x000000391e1e723e */ /* 0x000fe400048070ff */
[----:B------:R-:W-:Y:S02]  /*bdd30*/  F2FP.SATFINITE.E4M3.F32.PACK_AB_MERGE_C R32, R32, R51, RZ ;  /* 0x000000332020723e */ /* 0x000fe400048070ff */
[----:B------:R-:W-:Y:S02]  /*bdd40*/  F2FP.SATFINITE.E4M3.F32.PACK_AB_MERGE_C R60, R60, R50, RZ ;  /* 0x000000323c3c723e */ /* 0x000fe400048070ff */
[----:B------:R-:W-:Y:S02]  /*bdd50*/  F2FP.SATFINITE.E4M3.F32.PACK_AB_MERGE_C R36, R36, R43, RZ ;  /* 0x0000002b2424723e */ /* 0x000fe400048070ff */
[----:B------:R-:W-:Y:S01]  /*bdd60*/  F2FP.SATFINITE.E4M3.F32.PACK_AB_MERGE_C R38, R38, R56, RZ ;  /* 0x000000382626723e */ /* 0x000fe200048070ff */
[----:B----4-:R0:W-:Y:S04]  /*bdd70*/  STL.64 [R1+0x43f8], R52 ;  /* 0x0043f83401007387 */ /* 0x0101e80000100a00 */
[----:B0-----:R-:W4:Y:S04]  /*bdd80*/  LDL.LU R53, [R1+0x498] ;  /* 0x0004980001357983 */ /* 0x001f280000300800 */
[----:B------:R-:W2:Y:S04]  /*bdd90*/  LDL.LU R52, [R1+0x94] ;  /* 0x0000940001347983 */ /* 0x000ea80000300800 */
[----:B------:R-:W2:Y:S04]  /*bdda0*/  LDL.LU R0, [R1+0x4544] ;  /* 0x0045440001007983 */ /* 0x000ea80000300800 */
[----:B------:R-:W2:Y:S04]  /*bddb0*/  LDL.LU R57, [R1+0x4540] ;  /* 0x0045400001397983 */ /* 0x000ea80000300800 */
[----:B------:R-:W2:Y:S04]  /*bddc0*/  LDL.LU R51, [R1+0x453c] ;  /* 0x00453c0001337983 */ /* 0x000ea80000300800 */
[----:B------:R-:W2:Y:S04]  /*bddd0*/  LDL.LU R50, [R1+0x4538] ;  /* 0x0045380001327983 */ /* 0x000ea80000300800 */
[----:B------:R0:W-:Y:S04]  /*bdde0*/  STL [R1+0x44bc], R60 ;  /* 0x0044bc3c01007387 */ /* 0x0001e80000100800 */
[----:B0-----:R-:W2:Y:S04]  /*bddf0*/  LDL.LU R60, [R1+0x490] ;  /* 0x00049000013c7983 */ /* 0x001ea80000300800 */
[----:B------:R-:W2:Y:S04]  /*bde00*/  LDL.LU R43, [R1+0x4534] ;  /* 0x00453400012b7983 */ /* 0x000ea80000300800 */
[----:B------:R-:W2:Y:S01]  /*bde10*/  LDL.LU R56, [R1+0x4530] ;  /* 0x0045300001387983 */ /* 0x000ea20000300800 */
[----:B------:R-:W-:-:S02]  /*bde20*/  LOP3.LUT R37, R37, 0xffff, RZ, 0xc0, !PT ;  /* 0x0000ffff25257812 */ /* 0x000fc400078ec0ff */
[----:B------:R-:W-:Y:S02]  /*bde30*/  F2FP.SATFINITE.E4M3.F32.PACK_AB_MERGE_C R41, R41, R46, RZ ;  /* 0x0000002e2929723e */ /* 0x000fe400048070ff */
[----:B----4-:R-:W-:Y:S01]  /*bde40*/  F2FP.SATFINITE.E4M3.F32.PACK_AB_MERGE_C R53, R42, R53, RZ ;  /* 0x000000352a35723e */ /* 0x010fe200048070ff */
[----:B---3--:R-:W-:-:S05]  /*bde50*/  VIADD R42, R58, 0x58 ;  /* 0x000000583a2a7836 */ /* 0x008fca0000000000 */
[----:B------:R-:W-:Y:S01]  /*bde60*/  ISETP.GE.AND P2, PT, R42, UR4, PT ;  /* 0x000000042a007c0c */ /* 0x000fe2000bf46270 */
[----:B------:R0:W-:Y:S01]  /*bde70*/  STL [R1+0x1230], R53 ;  /* 0x0012303501007387 */ /* 0x0001e20000100800 */
[----:B------:R-:W-:Y:S01]  /*bde80*/  LOP3.LUT R41, R41, 0xffff, RZ, 0xc0, !PT ;  /* 0x0000ffff29297812 */ /* 0x000fe200078ec0ff */
[----:B------:R-:W-:Y:S01]  /*bde90*/  ULDC UR4, c[0x0][0x22c] ;  /* 0x00008b0000047ab9 */ /* 0x000fe20000000800 */
[----:B0-----:R-:W-:Y:S01]  /*bdea0*/  F2FP.SATFINITE.E4M3.F32.PACK_AB_MERGE_C R53, R44, R45, RZ ;  /* 0x0000002d2c35723e */ /* 0x001fe200048070ff */
[----:B------:R-:W-:Y:S01]  /*bdeb0*/  VIADD R44, R58, 0x57 ;  /* 0x000000573a2c7836 */ /* 0x000fe20000000000 */
[----:B--2---:R-:W-:Y:S02]  /*bdec0*/  LOP3.LUT R42, R43, 0xffff, RZ, 0xc0, !PT ;  /* 0x0000ffff2b2a7812 */ /* 0x004fe400078ec0ff */
[----:B------:R-:W-:Y:S02]  /*bded0*/  SHF.R.U32.HI R43, RZ, 0x8, R37 ;  /* 0x00000008ff2b7819 */ /* 0x000fe40000011625 */
[----:B------:R-:W-:-:S02]  /*bdee0*/  SHF.R.U32.HI R46, RZ, 0x8, R42 ;  /* 0x00000008ff2e7819 */ /* 0x000fc4000001162a */
[----:B------:R-:W-:Y:S02]  /*bdef0*/  LOP3.LUT R43, R43, 0xffff, RZ, 0xc0, !PT ;  /* 0x0000ffff2b2b7812 */ /* 0x000fe400078ec0ff */
[----:B------:R-:W-:Y:S02]  /*bdf00*/  LOP3.LUT R46, R46, 0xffff, RZ, 0xc0, !PT ;  /* 0x0000ffff2e2e7812 */ /* 0x000fe400078ec0ff */
[----:B------:R-:W-:Y:S02]  /*bdf10*/  PRMT R42, R42, 0x3340, R37 ;  /* 0x000033402a2a7816 */ /* 0x000fe40000000025 */
[----:B------:R-:W-:Y:S02]  /*bdf20*/  PRMT R37, R46, 0x3340, R43 ;  /* 0x000033402e257816 */ /* 0x000fe4000000002b */
[----:B------:R-:W-:Y:S01]  /*bdf30*/  ISETP.GE.AND P1, PT, R44, UR5, PT ;  /* 0x000000052c007c0c */ /* 0x000fe2000bf26270 */
[----:B------:R-:W-:Y:S01]  /*bdf40*/  STL [R1+0x1560], R42 ;  /* 0x0015602a01007387 */ /* 0x000fe20000100800 */
[----:B------:R-:W-:-:S02]  /*bdf50*/  LOP3.LUT R44, R56, 0xffff, RZ, 0xc0, !PT ;  /* 0x0000ffff382c7812 */ /* 0x000fc400078ec0ff */
[----:B------:R-:W-:Y:S01]  /*bdf60*/  F2FP.SATFINITE.E4M3.F32.PACK_AB_MERGE_C R40, R40, R60, RZ ;  /* 0x0000003c2828723e */ /* 0x000fe200048070ff */
[----:B------:R0:W-:Y:S01]  /*bdf70*/  STL [R1+0x14ac], R37 ;  /* 0x0014ac2501007387 */ /* 0x0001e20000100800 */
[----:B------:R-:W-:Y:S01]  /*bdf80*/  LOP3.LUT R39, R39, 0xffff, RZ, 0xc0, !PT ;  /* 0x0000ffff27277812 */ /* 0x000fe200078ec0ff */
[----:B------:R-:W-:Y:S01]  /*bdf90*/  VIADD R45, R58, 0x56 ;  /* 0x000000563a2d7836 */ /* 0x000fe20000000000 */
[----:B------:R-:W-:Y:S01]  /*bdfa0*/  LOP3.LUT R43, R52, 0xffff, RZ, 0xc0, !PT ;  /* 0x0000ffff342b7812 */ /* 0x000fe200078ec0ff */
[----:B------:R-:W2:Y:S01]  /*bdfb0*/  LDL.LU R56, [R1+0x452c] ;  /* 0x00452c0001387983 */ /* 0x000ea20000300800 */
[----:B------:R-:W-:Y:S01]  /*bdfc0*/  LOP3.LUT R36, R36, 0xffff, RZ, 0xc0, !PT ;  /* 0x0000ffff24247812 */ /* 0x000fe200078ec0ff */
[----:B------:R-:W-:Y:S02]  /*bdfd0*/  ULDC UR5, c[0x0][0x248] ;  /* 0x0000920000057ab9 */ /* 0x000fe40000000800 */
[----:B------:R-:W3:Y:S01]  /*bdfe0*/  LDL.LU R60, [R1+0xbc] ;  /* 0x0000bc00013c7983 */ /* 0x000ee20000300800 */
[----:B0-----:R-:W-:-:S03]  /*bdff0*/  LOP3.LUT R37, R0, 0xffff, RZ, 0xc0, !PT ;  /* 0x0000ffff00257812 */ /* 0x001fc600078ec0ff */
[----:B------:R-:W4:Y:S01]  /*be000*/  LDL.LU R52, [R1+0xb8] ;  /* 0x0000b80001347983 */ /* 0x000f220000300800 */
[----:B------:R-:W-:Y:S02]  /*be010*/  PRMT R0, R37, 0x3340, R41 ;  /* 0x0000334025007816 */ /* 0x000fe40000000029 */
[----:B------:R-:W-:-:S03]  /*be020*/  LOP3.LUT R42, R57, 0xffff, RZ, 0xc0, !PT ;  /* 0x0000ffff392a7812 */ /* 0x000fc600078ec0ff */
[----:B------:R0:W-:Y:S01]  /*be030*/  STL [R1+0x155c], R0 ;  /* 0x00155c0001007387 */ /* 0x0001e20000100800 */
[----:B------:R-:W-:Y:S02]  /*be040*/  LOP3.LUT R40, R40, 0xffff, RZ, 0xc0, !PT ;  /* 0x0000ffff28287812 */ /* 0x000fe400078ec0ff */
[----:B------:R-:W-:Y:S02]  /*be050*/  SHF.R.U32.HI R46, RZ, 0x8, R37 ;  /* 0x00000008ff2e7819 */ /* 0x000fe40000011625 */
[----:B------:R-:W-:Y:S02]  /*be060*/  SHF.R.U32.HI R41, RZ, 0x8, R41 ;  /* 0x00000008ff297819 */ /* 0x000fe40000011629 */
[--C-:B0-----:R-:W-:Y:S02]  /*be070*/  PRMT R0, R44, 0x3340, R39.reuse ;  /* 0x000033402c007816 */ /* 0x101fe40000000027 */
[----:B------:R-:W-:Y:S02]  /*be080*/  SHF.R.U32.HI R37, RZ, 0x8, R44 ;  /* 0x00000008ff257819 */ /* 0x000fe4000001162c */
[----:B------:R-:W-:Y:S01]  /*be090*/  SHF.R.U32.HI R44, RZ, 0x8, R39 ;  /* 0x00000008ff2c7819 */ /* 0x000fe20000011627 */
[----:B------:R0:W-:Y:S01]  /*be0a0*/  STL [R1+0x1558], R0 ;  /* 0x0015580001007387 */ /* 0x0001e20000100800 */
[----:B------:R-:W-:Y:S01]  /*be0b0*/  ISETP.GE.AND P0, PT, R45, UR4, PT ;  /* 0x000000042d007c0c */ /* 0x000fe2000bf06270 */
[----:B------:R-:W-:Y:S01]  /*be0c0*/  ULDC UR4, c[0x0][0x248] ;  /* 0x0000920000047ab9 */ /* 0x000fe20000000800 */
[----:B------:R-:W-:-:S02]  /*be0d0*/  SHF.R.U32.HI R39, RZ, 0x8, R42 ;  /* 0x00000008ff277819 */ /* 0x000fc4000001162a */
[----:B------:R-:W-:Y:S02]  /*be0e0*/  LOP3.LUT R45, R59, 0xffff, RZ, 0xc0, !PT ;  /* 0x0000ffff3b2d7812 */ /* 0x000fe400078ec0ff */
[----:B------:R-:W-:Y:S02]  /*be0f0*/  LOP3.LUT R46, R46, 0xffff, RZ, 0xc0, !PT ;  /* 0x0000ffff2e2e7812 */ /* 0x000fe400078ec0ff */
[--C-:B0-----:R-:W-:Y:S02]  /*be100*/  PRMT R0, R42, 0x3340, R40.reuse ;  /* 0x000033402a007816 */ /* 0x101fe40000000028 */
[----:B------:R-:W-:Y:S02]  /*be110*/  SHF.R.U32.HI R40, RZ, 0x8, R40 ;  /* 0x00000008ff287819 */ /* 0x000fe40000011628 */
[----:B------:R-:W-:Y:S02]  /*be120*/  LOP3.LUT R41, R41, 0xffff, RZ, 0xc0, !PT ;  /* 0x0000ffff29297812 */ /* 0x000fe400078ec0ff */
[----:B------:R-:W-:-:S02]  /*be130*/  LOP3.LUT R37, R37, 0xffff, RZ, 0xc0, !PT ;  /* 0x0000ffff25257812 */ /* 0x000fc400078ec0ff */
[----:B------:R-:W-:Y:S01]  /*be140*/  LOP3.LUT R44, R44, 0xffff, RZ, 0xc0, !PT ;  /* 0x0000ffff2c2c7812 */ /* 0x000fe200078ec0ff */
[----:B------:R0:W-:Y:S01]  /*be150*/  STL [R1+0x1554], R0 ;  /* 0x0015540001007387 */ /* 0x0001e20000100800 */
[----:B------:R-:W-:Y:S02]  /*be160*/  LOP3.LUT R39, R39, 0xffff, RZ, 0xc0, !PT ;  /* 0x0000ffff27277812 */ /* 0x000fe400078ec0ff */
[----:B------:R-:W-:Y:S02]  /*be170*/  LOP3.LUT R40, R40, 0xffff, RZ, 0xc0, !PT ;  /* 0x0000ffff28287812 */ /* 0x000fe400078ec0ff */
[----:B------:R-:W-:Y:S02]  /*be180*/  PRMT R57, R43, 0x3340, R45 ;  /* 0x000033402b397816 */ /* 0x000fe4000000002d */
[----:B------:R-:W-:Y:S02]  /*be190*/  PRMT R37, R37, 0x3340, R44 ;  /* 0x0000334025257816 */ /* 0x000fe4000000002c */
[----:B0-----:R-:W-:-:S02]  /*be1a0*/  PRMT R0, R46, 0x3340, R41 ;  /* 0x000033402e007816 */ /* 0x001fc40000000029 */
[----:B------:R-:W-:Y:S01]  /*be1b0*/  PRMT R39, R39, 0x3340, R40 ;  /* 0x0000334027277816 */ /* 0x000fe20000000028 */
[----:B--2---:R-:W-:Y:S04]  /*be1c0*/  STL.64 [R1+0x4400], R56 ;  /* 0x0044003801007387 */ /* 0x004fe80000100a00 */
[----:B------:R-:W-:Y:S04]  /*be1d0*/  STL [R1+0x14a4], R0 ;  /* 0x0014a40001007387 */ /* 0x000fe80000100800 */
[----:B------:R-:W-:Y:S04]  /*be1e0*/  STL [R1+0x1494], R37 ;  /* 0x0014942501007387 */ /* 0x000fe80000100800 */
[----:B------:R0:W-:Y:S02]  /*be1f0*/  STL [R1+0x148c], R39 ;  /* 0x00148c2701007387 */ /* 0x0001e40000100800 */
[----:B0-----:R-:W-:-:S02]  /*be200*/  LOP3.LUT R39, R50, 0xffff, RZ, 0xc0, !PT ;  /* 0x0000ffff32277812 */ /* 0x001fc400078ec0ff */
[----:B------:R-:W2:Y:S01]  /*be210*/  LDL.LU R50, [R1+0x4528] ;  /* 0x0045280001327983 */ /* 0x000ea20000300800 */
[----:B------:R-:W-:Y:S02]  /*be220*/  SHF.R.U32.HI R42, RZ, 0x8, R43 ;  /* 0x00000008ff2a7819 */ /* 0x000fe4000001162b */
[----:B------:R-:W-:Y:S01]  /*be230*/  SHF.R.U32.HI R45, RZ, 0x8, R45 ;  /* 0x00000008ff2d7819 */ /* 0x000fe2000001162d */
[----:B------:R-:W2:Y:S01]  /*be240*/  LDL.LU R57, [R1+0xc8] ;  /* 0x0000c80001397983 */ /* 0x000ea20000300800 */
[----:B------:R-:W-:Y:S02]  /*be250*/  LOP3.LUT R42, R42, 0xffff, RZ, 0xc0, !PT ;  /* 0x0000ffff2a2a7812 */ /* 0x000fe400078ec0ff */
[----:B------:R-:W-:Y:S01]  /*be260*/  LOP3.LUT R45, R45, 0xffff, RZ, 0xc0, !PT ;  /* 0x0000ffff2d2d7812 */ /* 0x000fe200078ec0ff */
[----:B------:R-:W2:Y:S01]  /*be270*/  LDL.LU R59, [R1+0x60] ;  /* 0x00006000013b7983 */ /* 0x000ea20000300800 */
[----:B------:R-:W-:Y:S02]  /*be280*/  LOP3.LUT R40, R51, 0xffff, RZ, 0xc0, !PT ;  /* 0x0000ffff33287812 */ /* 0x000fe400078ec0ff */
[----:B----4-:R-:W-:-:S02]  /*be290*/  LOP3.LUT R41, R52, 0xffff, RZ, 0xc0, !PT ;  /* 0x0000ffff34297812 */ /* 0x010fc400078ec0ff */
[----:B------:R-:W-:Y:S02]  /*be2a0*/  LOP3.LUT R43, R2, 0xffff, RZ, 0xc0, !PT ;  /* 0x0000ffff022b7812 */ /* 0x000fe400078ec0ff */
[----:B------:R-:W-:Y:S02]  /*be2b0*/  LOP3.LUT R32, R32, 0xffff, RZ, 0xc0, !PT ;  /* 0x0000ffff20207812 */ /* 0x000fe400078ec0ff */
[----:B------:R-:W-:Y:S02]  /*be2c0*/  PRMT R0, R42, 0x3340, R45 ;  /* 0x000033402a007816 */ /* 0x000fe4000000002d */
[----:B---3--:R-:W-:Y:S02]  /*be2d0*/  LOP3.LUT R37, R60, 0xffff, RZ, 0xc0, !PT ;  /* 0x0000ffff3c257812 */ /* 0x008fe400078ec0ff */
[----:B------:R-:W-:Y:S01]  /*be2e0*/  LOP3.LUT R42, R3, 0xffff, RZ, 0xc0, !PT ;  /* 0x0000ffff032a7812 */ /* 0x000fe200078ec0ff */
[----:B------:R-:W3:Y:S01]  /*be2f0*/  LDL.LU R60, [R1+0x14] ;  /* 0x00001400013c7983 */ /* 0x000ee20000300800 */
[----:B------:R-:W-:-:S02]  /*be300*/  PRMT R2, R40, 0x3340, R36 ;  /* 0x0000334028027816 */ /* 0x000fc40000000024 */
[----:B------:R-:W-:Y:S02]  /*be310*/  SHF.R.U32.HI R44, RZ, 0x8, R41 ;  /* 0x00000008ff2c7819 */ /* 0x000fe40000011629 */
[----:B------:R-:W-:Y:S02]  /*be320*/  PRMT R3, R41, 0x3340, R43 ;  /* 0x0000334029037816 */ /* 0x000fe4000000002b */
[----:B------:R-:W-:Y:S02]  /*be330*/  SHF.R.U32.HI R41, RZ, 0x8, R40 ;  /* 0x00000008ff297819 */ /* 0x000fe40000011628 */
[----:B------:R-:W-:Y:S02]  /*be340*/  PRMT R51, R39, 0x3340, R32 ;  /* 0x0000334027337816 */ /* 0x000fe40000000020 */
[----:B------:R-:W-:Y:S01]  /*be350*/  SHF.R.U32.HI R40, RZ, 0x8, R36 ;  /* 0x00000008ff287819 */ /* 0x000fe20000011624 */
[----:B------:R-:W-:Y:S01]  /*be360*/  STL [R1+0x1484], R2 ;  /* 0x0014840201007387 */ /* 0x000fe20000100800 */
[----:B------:R-:W-:-:S02]  /*be370*/  SHF.R.U32.HI R36, RZ, 0x8, R37 ;  /* 0x00000008ff247819 */ /* 0x000fc40000011625 */
[----:B------:R-:W-:Y:S02]  /*be380*/  PRMT R45, R37, 0x3340, R42 ;  /* 0x00003340252d7816 */ /* 0x000fe4000000002a */
[----:B------:R-:W-:Y:S02]  /*be390*/  SHF.R.U32.HI R37, RZ, 0x8, R39 ;  /* 0x00000008ff257819 */ /* 0x000fe40000011627 */
[----:B------:R-:W4:Y:S04]  /*be3a0*/  LDL.LU R39, [R1+0xd0] ;  /* 0x0000d00001277983 */ /* 0x000f280000300800 */
[----:B--2---:R0:W-:Y:S04]  /*be3b0*/  STL.64 [R1+0x4408], R50 ;  /* 0x0044083201007387 */ /* 0x0041e80000100a00 */
[----:B0-----:R-:W2:Y:S01]  /*be3c0*/  LDL.LU R51, [R1+0xd8] ;  /* 0x0000d80001337983 */ /* 0x001ea20000300800 */
[----:B------:R-:W-:-:S02]  /*be3d0*/  SHF.R.U32.HI R43, RZ, 0x8, R43 ;  /* 0x00000008ff2b7819 */ /* 0x000fc4000001162b */
[----:B------:R-:W-:Y:S02]  /*be3e0*/  SHF.R.U32.HI R42, RZ, 0x8, R42 ;  /* 0x00000008ff2a7819 */ /* 0x000fe4000001162a */
[----:B------:R-:W-:Y:S02]  /*be3f0*/  LOP3.LUT R44, R44, 0xffff, RZ, 0xc0, !PT ;  /* 0x0000ffff2c2c7812 */ /* 0x000fe400078ec0ff */
[----:B------:R-:W-:Y:S02]  /*be400*/  LOP3.LUT R43, R43, 0xffff, RZ, 0xc0, !PT ;  /* 0x0000ffff2b2b7812 */ /* 0x000fe400078ec0ff */
[----:B------:R-:W-:Y:S02]  /*be410*/  LOP3.LUT R36, R36, 0xffff, RZ, 0xc0, !PT ;  /* 0x0000ffff24247812 */ /* 0x000fe400078ec0ff */
[----:B------:R-:W-:Y:S02]  /*be420*/  LOP3.LUT R42, R42, 0xffff, RZ, 0xc0, !PT ;  /* 0x0000ffff2a2a7812 */ /* 0x000fe400078ec0ff */
[----:B------:R-:W-:-:S02]  /*be430*/  PRMT R2, R44, 0x3340, R43 ;  /* 0x000033402c027816 */ /* 0x000fc4000000002b */
[----:B------:R-:W-:Y:S02]  /*be440*/  SHF.R.U32.HI R32, RZ, 0x8, R32 ;  /* 0x00000008ff207819 */ /* 0x000fe40000011620 */
[----:B------:R-:W-:Y:S02]  /*be450*/  LOP3.LUT R41, R41, 0xffff, RZ, 0xc0, !PT ;  /* 0x0000ffff29297812 */ /* 0x000fe400078ec0ff */
[----:B------:R-:W-:Y:S02]  /*be460*/  LOP3.LUT R40, R40, 0xffff, RZ, 0xc0, !PT ;  /* 0x0000ffff28287812 */ /* 0x000fe400078ec0ff */
[----:B------:R-:W-:Y:S01]  /*be470*/  PRMT R52, R36, 0x3340, R42 ;  /* 0x0000334024347816 */ /* 0x000fe2000000002a */
[----:B------:R0:W-:Y:S01]  /*be480*/  STL.64 [R1+0x4410], R2 ;  /* 0x0044100201007387 */ /* 0x0001e20000100a00 */
[----:B------:R-:W-:Y:S02]  /*be490*/  LOP3.LUT R37, R37, 0xffff, RZ, 0xc0, !PT ;  /* 0x0000ffff25257812 */ /* 0x000fe400078ec0ff */
[----:B------:R-:W-:Y:S01]  /*be4a0*/  LOP3.LUT R32, R32, 0xffff, RZ, 0xc0, !PT ;  /* 0x0000ffff20207812 */ /* 0x000fe200078ec0ff */
[----:B------:R-:W-:Y:S01]  /*be4b0*/  STL [R1+0x44c0], R52 ;  /* 0x0044c03401007387 */ /* 0x000fe20000100800 */
[----:B------:R-:W-:-:S02]  /*be4c0*/  PRMT R46, R41, 0x3340, R40 ;  /* 0x00003340292e7816 */ /* 0x000fc40000000028 */
[----:B------:R-:W-:Y:S02]  /*be4d0*/  LOP3.LUT R41, R54, 0xffff, RZ, 0xc0, !PT ;  /* 0x0000ffff36297812 */ /* 0x000fe400078ec0ff */
[----:B------:R-:W3:Y:S01]  /*be4e0*/  LDL.LU R54, [R1+0x4524] ;  /* 0x0045240001367983 */ /* 0x000ee20000300800 */
[----:B------:R-:W-:Y:S02]  /*be4f0*/  PRMT R56, R37, 0x3340, R32 ;  /* 0x0000334025387816 */ /* 0x000fe40000000020 */
[----:B------:R-:W-:Y:S01]  /*be500*/  LOP3.LUT R32, R57, 0xffff, RZ, 0xc0, !PT ;  /* 0x0000ffff39207812 */ /* 0x000fe200078ec0ff */
[----:B------:R-:W3:Y:S01]  /*be510*/  LDL.LU R50, [R1+0xec] ;  /* 0x0000ec0001327983 */ /* 0x000ee20000300800 */
[----:B------:R-:W-:Y:S02]  /*be520*/  LOP3.LUT R36, R59, 0xffff, RZ, 0xc0, !PT ;  /* 0x0000ffff3b247812 */ /* 0x000fe400078ec0ff */
[----:B--2---:R-:W-:Y:S02]  /*be530*/  LOP3.LUT R37, R51, 0xffff, RZ, 0xc0, !PT ;  /* 0x0000ffff33257812 */ /* 0x004fe400078ec0ff */
[----:B------:R-:W2:Y:S04]  /*be540*/  LDL.LU R51, [R1+0xe8] ;  /* 0x0000e80001337983 */ /* 0x000ea80000300800 */
[----:B------:R-:W2:Y:S04]  /*be550*/  LDL.LU R57, [R1+0x78] ;  /* 0x0000780001397983 */ /* 0x000ea80000300800 */
[----:B------:R-:W2:Y:S01]  /*be560*/  LDL.LU R59, [R1+0x74] ;  /* 0x00007400013b7983 */ /* 0x000ea20000300800 */
[----:B0-----:R-:W-:-:S02]  /*be570*/  PRMT R2, R32, 0x3340, R41 ;  /* 0x0000334020027816 */ /* 0x001fc40000000029 */
[----:B----4-:R-:W-:Y:S02]  /*be580*/  LOP3.LUT R39, R39, 0xffff, RZ, 0xc0, !PT ;  /* 0x0000ffff27277812 */ /* 0x010fe400078ec0ff */
[----:B------:R-:W-:Y:S02]  /*be590*/  LOP3.LUT R42, R55, 0xffff, RZ, 0xc0, !PT ;  /* 0x0000ffff372a7812 */ /* 0x000fe400078ec0ff */
[----:B------:R-:W4:Y:S01]  /*be5a0*/  LDL.LU R55, [R1+0x4520] ;  /* 0x0045200001377983 */ /* 0x000f220000300800 */
[----:B---3--:R-:W-:-:S03]  /*be5b0*/  LOP3.LUT R40, R60, 0xffff, RZ, 0xc0, !PT ;  /* 0x0000ffff3c287812 */ /* 0x008fc600078ec0ff */
        /* <DEDUP_REMOVED lines=8> */
[----:B------:R-:W-:-:S02]  /*be640*/  SHF.R.U32.HI R39, RZ, 0x8, R36 ;  /* 0x00000008ff277819 */ /* 0x000fc40000011624 */
[--C-:B------:R-:W-:Y:S02]  /*be650*/  PRMT R44, R37, 0x3340, R40.reuse ;  /* 0x00003340252c7816 */ /* 0x100fe40000000028 */
[----:B------:R-:W-:Y:S02]  /*be660*/  SHF.R.U32.HI R40, RZ, 0x8, R40 ;  /* 0x00000008ff287819 */ /* 0x000fe40000011628 */
[----:B------:R-:W-:Y:S02]  /*be670*/  LOP3.LUT R43, R43, 0xffff, RZ, 0xc0, !PT ;  /* 0x0000ffff2b2b7812 */ /* 0x000fe400078ec0ff */
[--C-:B0-----:R-:W-:Y:S02]  /*be680*/  PRMT R2, R36, 0x3340, R38.reuse ;  /* 0x0000334024027816 */ /* 0x101fe40000000026 */
[----:B------:R-:W-:Y:S02]  /*be690*/  SHF.R.U32.HI R36, RZ, 0x8, R37 ;  /* 0x00000008ff247819 */ /* 0x000fe40000011625 */
[----:B------:R-:W-:-:S02]  /*be6a0*/  SHF.R.U32.HI R38, RZ, 0x8, R38 ;  /* 0x00000008ff267819 */ /* 0x000fc40000011626 */
[----:B------:R-:W-:Y:S02]  /*be6b0*/  LOP3.LUT R41, R41, 0xffff, RZ, 0xc0, !PT ;  /* 0x0000ffff29297812 */ /* 0x000fe400078ec0ff */
[----:B------:R-:W-:Y:S02]  /*be6c0*/  LOP3.LUT R32, R32, 0xffff, RZ, 0xc0, !PT ;  /* 0x0000ffff20207812 */ /* 0x000fe400078ec0ff */
[----:B------:R-:W-:Y:S02]  /*be6d0*/  LOP3.LUT R42, R42, 0xffff, RZ, 0xc0, !PT ;  /* 0x0000ffff2a2a7812 */ /* 0x000fe400078ec0ff */
[----:B------:R-:W-:Y:S02]  /*be6e0*/  LOP3.LUT R36, R36, 0xffff, RZ, 0xc0, !PT ;  /* 0x0000ffff24247812 */ /* 0x000fe400078ec0ff */
[----:B------:R-:W-:Y:S02]  /*be6f0*/  LOP3.LUT R40, R40, 0xffff, RZ, 0xc0, !PT ;  /* 0x0000ffff28287812 */ /* 0x000fe400078ec0ff */
[----:B------:R-:W-:-:S02]  /*be700*/  LOP3.LUT R39, R39, 0xffff, RZ, 0xc0, !PT ;  /* 0x0000ffff27277812 */ /* 0x000fc400078ec0ff */
[----:B------:R-:W-:Y:S02]  /*be710*/  LOP3.LUT R38, R38, 0xffff, RZ, 0xc0, !PT ;  /* 0x0000ffff26267812 */ /* 0x000fe400078ec0ff */
[----:B------:R-:W-:Y:S01]  /*be720*/  PRMT R37, R43, 0x3340, R41 ;  /* 0x000033402b257816 */ /* 0x000fe20000000029 */
[----:B------:R0:W-:Y:S01]  /*be730*/  STL [R1+0x1548], R2 ;  /* 0x0015480201007387 */ /* 0x0001e20000100800 */
[----:B------:R-:W-:Y:S02]  /*be740*/  PRMT R3, R32, 0x3340, R42 ;  /* 0x0000334020037816 */ /* 0x000fe4000000002a */
[----:B------:R-:W-:Y:S01]  /*be750*/  PRMT R60, R36, 0x3340, R40 ;  /* 0x00003340243c7816 */ /* 0x000fe20000000028 */
[----:B------:R-:W-:Y:S01]  /*be760*/  STL [R1+0x1474], R37 ;  /* 0x0014742501007387 */ /* 0x000fe20000100800 */
[----:B0-----:R-:W-:-:S03]  /*be770*/  PRMT R2, R39, 0x3340, R38 ;  /* 0x0000334027027816 */ /* 0x001fc60000000026 */
[----:B------:R0:W-:Y:S01]  /*be780*/  STL [R1+0x1470], R3 ;  /* 0x0014700301007387 */ /* 0x0001e20000100800 */
[----:B------:R-:W-:-:S03]  /*be790*/  LOP3.LUT R39, R54, 0xffff, RZ, 0xc0, !PT ;  /* 0x0000ffff36277812 */ /* 0x000fc600078ec0ff */
[----:B------:R-:W-:Y:S01]  /*be7a0*/  STL [R1+0x44c4], R60 ;  /* 0x0044c43c01007387 */ /* 0x000fe20000100800 */
[----:B------:R-:W-:-:S03]  /*be7b0*/  LOP3.LUT R40, R49, 0xffff, RZ, 0xc0, !PT ;  /* 0x0000ffff31287812 */ /* 0x000fc600078ec0ff */
[----:B------:R1:W-:Y:S01]  /*be7c0*/  STL [R1+0x146c], R2 ;  /* 0x00146c0201007387 */ /* 0x0003e20000100800 */
[----:B------:R-:W-:-:S03]  /*be7d0*/  LOP3.LUT R38, R50, 0xffff, RZ, 0xc0, !PT ;  /* 0x0000ffff32267812 */ /* 0x000fc600078ec0ff */
[----:B------:R-:W3:Y:S04]  /*be7e0*/  LDL.LU R54, [R1+0x451c] ;  /* 0x00451c0001367983 */ /* 0x000ee80000300800 */
[----:B------:R-:W4:Y:S04]  /*be7f0*/  LDL.LU R49, [R1+0x4518] ;  /* 0x0045180001317983 */ /* 0x000f280000300800 */
[----:B0-----:R-:W4:Y:S04]  /*be800*/  LDL.LU R3, [R1+0x100] ;  /* 0x0001000001037983 */ /* 0x001f280000300800 */
[----:B------:R-:W4:Y:S01]  /*be810*/  LDL.LU R50, [R1+0xfc] ;  /* 0x0000fc0001327983 */ /* 0x000f220000300800 */
[----:B--2---:R-:W-:-:S03]  /*be820*/  LOP3.LUT R32, R51, 0xffff, RZ, 0xc0, !PT ;  /* 0x0000ffff33207812 */ /* 0x004fc600078ec0ff */
[----:B------:R-:W2:Y:S01]  /*be830*/  LDL.LU R51, [R1+0xf8] ;  /* 0x0000f80001337983 */ /* 0x000ea20000300800 */
[----:B------:R-:W-:-:S03]  /*be840*/  LOP3.LUT R36, R57, 0xffff, RZ, 0xc0, !PT ;  /* 0x0000ffff39247812 */ /* 0x000fc600078ec0ff */
[----:B------:R-:W2:Y:S01]  /*be850*/  LDL.LU R57, [R1+0x88] ;  /* 0x0000880001397983 */ /* 0x000ea20000300800 */
[----:B------:R-:W-:-:S03]  /*be860*/  LOP3.LUT R37, R59, 0xffff, RZ, 0xc0, !PT ;  /* 0x0000ffff3b257812 */ /* 0x000fc600078ec0ff */
[----:B------:R-:W2:Y:S01]  /*be870*/  LDL.LU R59, [R1+0x2c] ;  /* 0x00002c00013b7983 */ /* 0x000ea20000300800 */
[----:B-1----:R-:W-:Y:S02]  /*be880*/  PRMT R2, R38, 0x3340, R39 ;  /* 0x0000334026027816 */ /* 0x002fe40000000027 */
[----:B------:R-:W-:-:S03]  /*be890*/  LOP3.LUT R28, R28, 0xffff, RZ, 0xc0, !PT ;  /* 0x0000ffff1c1c7812 */ /* 0x000fc600078ec0ff */
[----:B------:R0:W-:Y:S01]  /*be8a0*/  STL [R1+0x1544], R2 ;  /* 0x0015440201007387 */ /* 0x0001e20000100800 */
[----:B------:R-:W-:Y:S02]  /*be8b0*/  LOP3.LUT R30, R30, 0xffff, RZ, 0xc0, !PT ;  /* 0x0000ffff1e1e7812 */ /* 0x000fe400078ec0ff */
[----:B0-----:R-:W-:-:S05]  /*be8c0*/  PRMT R2, R32, 0x3340, R40 ;  /* 0x0000334020027816 */ /* 0x001fca0000000028 */
[----:B------:R0:W-:Y:S01]  /*be8d0*/  STL [R1+0x1540], R2 ;  /* 0x0015400201007387 */ /* 0x0001e20000100800 */
[----:B------:R-:W-:Y:S02]  /*be8e0*/  SHF.R.U32.HI R41, RZ, 0x8, R38 ;  /* 0x00000008ff297819 */ /* 0x000fe40000011626 */
[----:B------:R-:W-:Y:S02]  /*be8f0*/  SHF.R.U32.HI R39, RZ, 0x8, R39 ;  /* 0x00000008ff277819 */ /* 0x000fe40000011627 */
[----:B0-----:R-:W-:Y:S02]  /*be900*/  PRMT R2, R36, 0x3340, R28 ;  /* 0x0000334024027816 */ /* 0x001fe4000000001c */
[----:B------:R-:W-:-:S03]  /*be910*/  SHF.R.U32.HI R38, RZ, 0x8, R32 ;  /* 0x00000008ff267819 */ /* 0x000fc60000011620 */
[----:B------:R0:W-:Y:S01]  /*be920*/  STL [R1+0x153c], R2 ;  /* 0x00153c0201007387 */ /* 0x0001e20000100800 */
[----:B------:R-:W-:Y:S02]  /*be930*/  SHF.R.U32.HI R40, RZ, 0x8, R40 ;  /* 0x00000008ff287819 */ /* 0x000fe40000011628 */
[----:B------:R-:W-:Y:S02]  /*be940*/  LOP3.LUT R41, R41, 0xffff, RZ, 0xc0, !PT ;  /* 0x0000ffff29297812 */ /* 0x000fe400078ec0ff */
[----:B------:R-:W-:Y:S02]  /*be950*/  LOP3.LUT R39, R39, 0xffff, RZ, 0xc0, !PT ;  /* 0x0000ffff27277812 */ /* 0x000fe400078ec0ff */
[----:B------:R-:W-:Y:S02]  /*be960*/  SHF.R.U32.HI R32, RZ, 0x8, R36 ;  /* 0x00000008ff207819 */ /* 0x000fe40000011624 */
[----:B0-----:R-:W-:Y:S02]  /*be970*/  PRMT R2, R37, 0x3340, R30 ;  /* 0x0000334025027816 */ /* 0x001fe4000000001e */
[----:B------:R-:W-:-:S02]  /*be980*/  SHF.R.U32.HI R28, RZ, 0x8, R28 ;  /* 0x00000008ff1c7819 */ /* 0x000fc4000001161c */
[----:B------:R-:W-:Y:S01]  /*be990*/  SHF.R.U32.HI R36, RZ, 0x8, R37 ;  /* 0x00000008ff247819 */ /* 0x000fe20000011625 */
[----:B------:R0:W-:Y:S01]  /*be9a0*/  STL [R1+0x1538], R2 ;  /* 0x0015380201007387 */ /* 0x0001e20000100800 */
[----:B------:R-:W-:Y:S02]  /*be9b0*/  SHF.R.U32.HI R30, RZ, 0x8, R30 ;  /* 0x00000008ff1e7819 */ /* 0x000fe4000001161e */
[----:B------:R-:W-:Y:S02]  /*be9c0*/  LOP3.LUT R38, R38, 0xffff, RZ, 0xc0, !PT ;  /* 0x0000ffff26267812 */ /* 0x000fe400078ec0ff */
[----:B------:R-:W-:Y:S02]  /*be9d0*/  LOP3.LUT R40, R40, 0xffff, RZ, 0xc0, !PT ;  /* 0x0000ffff28287812 */ /* 0x000fe400078ec0ff */
[----:B------:R-:W-:Y:S02]  /*be9e0*/  LOP3.LUT R32, R32, 0xffff, RZ, 0xc0, !PT ;  /* 0x0000ffff20207812 */ /* 0x000fe400078ec0ff */
[----:B------:R-:W-:-:S02]  /*be9f0*/  LOP3.LUT R28, R28, 0xffff, RZ, 0xc0, !PT ;  /* 0x0000ffff1c1c7812 */ /* 0x000fc400078ec0ff */
[----:B0-----:R-:W-:Y:S02]  /*bea00*/  PRMT R2, R41, 0x3340, R39 ;  /* 0x0000334029027816 */ /* 0x001fe40000000027 */
[----:B------:R-:W-:Y:S02]  /*bea10*/  LOP3.LUT R36, R36, 0xffff, RZ, 0xc0, !PT ;  /* 0x0000ffff24247812 */ /* 0x000fe400078ec0ff */
[----:B------:R-:W-:Y:S01]  /*bea20*/  LOP3.LUT R30, R30, 0xffff, RZ, 0xc0, !PT ;  /* 0x0000ffff1e1e7812 */ /* 0x000fe200078ec0ff */
[----:B------:R0:W-:Y:S01]  /*bea30*/  STL [R1+0x1458], R2 ;  /* 0x0014580201007387 */ /* 0x0001e20000100800 */
[----:B------:R-:W-:Y:S02]  /*bea40*/  PRMT R37, R38, 0x3340, R40 ;  /* 0x0000334026257816 */ /* 0x000fe40000000028 */
[----:B------:R-:W-:-:S03]  /*bea50*/  PRMT R28, R32, 0x3340, R28 ;  /* 0x00003340201c7816 */ /* 0x000fc6000000001c */
[----:B------:R-:W-:Y:S01]  /*bea60*/  STL [R1+0x1454], R37 ;  /* 0x0014542501007387 */ /* 0x000fe20000100800 */
[----:B0-----:R-:W-:-:S03]  /*bea70*/  PRMT R2, R36, 0x3340, R30 ;  /* 0x0000334024027816 */ /* 0x001fc6000000001e */
[----:B------:R2:W-:Y:S01]  /*bea80*/  STL [R1+0x1450], R28 ;  /* 0x0014501c01007387 */ /* 0x0005e20000100800 */
[----:B---3--:R-:W-:-:S03]  /*bea90*/  LOP3.LUT R38, R54, 0xffff, RZ, 0xc0, !PT ;  /* 0x0000ffff36267812 */ /* 0x008fc600078ec0ff */
[----:B------:R0:W-:Y:S01]  /*beaa0*/  STL [R1+0x144c], R2 ;  /* 0x00144c0201007387 */ /* 0x0001e20000100800 */
[----:B----4-:R-:W-:-:S03]  /*beab0*/  LOP3.LUT R32, R3, 0xffff, RZ, 0xc0, !PT ;  /* 0x0000ffff03207812 */ /* 0x010fc600078ec0ff */
[----:B------:R-:W3:Y:S01]  /*beac0*/  LDL.LU R54, [R1+0x4514] ;  /* 0x0045140001367983 */ /* 0x000ee20000300800 */
[----:B------:R-:W-:-:S03]  /*bead0*/  LOP3.LUT R30, R50, 0xffff, RZ, 0xc0, !PT ;  /* 0x0000ffff321e7812 */ /* 0x000fc600078ec0ff */
[----:B------:R-:W4:Y:S04]  /*beae0*/  LDL.LU R3, [R1+0x128] ;  /* 0x0001280001037983 */ /* 0x000f280000300800 */
[----:B------:R-:W3:Y:S01]  /*beaf0*/  LDL.LU R50, [R1+0x124] ;  /* 0x0001240001327983 */ /* 0x000ee20000300800 */
[----:B--2---:R-:W-:-:S03]  /*beb00*/  LOP3.LUT R28, R51, 0xffff, RZ, 0xc0, !PT ;  /* 0x0000ffff331c7812 */ /* 0x004fc600078ec0ff */
[----:B------:R-:W2:Y:S01]  /*beb10*/  LDL.LU R51, [R1+0xa4] ;  /* 0x0000a40001337983 */ /* 0x000ea20000300800 */
[----:B------:R-:W-:-:S03]  /*beb20*/  LOP3.LUT R36, R57, 0xffff, RZ, 0xc0, !PT ;  /* 0x0000ffff39247812 */ /* 0x000fc600078ec0ff */
[----:B------:R-:W2:Y:S01]  /*beb30*/  LDL.LU R57, [R1+0x9c] ;  /* 0x00009c0001397983 */ /* 0x000ea20000300800 */
[----:B------:R-:W-:-:S03]  /*beb40*/  LOP3.LUT R37, R59, 0xffff, RZ, 0xc0, !PT ;  /* 0x0000ffff3b257812 */ /* 0x000fc600078ec0ff */
[----:B------:R-:W2:Y:S01]  /*beb50*/  LDL.LU R59, [R1+0x3c] ;  /* 0x00003c00013b7983 */ /* 0x000ea20000300800 */
[----:B0-----:R-:W-:Y:S02]  /*beb60*/  PRMT R2, R32, 0x3340, R37 ;  /* 0x0000334020027816 */ /* 0x001fe40000000025 */
[----:B------:R-:W-:Y:S02]  /*beb70*/  LOP3.LUT R39, R55, 0xffff, RZ, 0xc0, !PT ;  /* 0x0000ffff37277812 */ /* 0x000fe400078ec0ff */
[----:B------:R-:W2:Y:S04]  /*beb80*/  LDL.LU R55, [R1+0x4510] ;  /* 0x0045100001377983 */ /* 0x000ea80000300800 */
[----:B------:R0:W-:Y:S01]  /*beb90*/  STL [R1+0x1528], R2 ;  /* 0x0015280201007387 */ /* 0x0001e20000100800 */
[----:B------:R-:W-:-:S02]  /*beba0*/  LOP3.LUT R24, R24, 0xffff, RZ, 0xc0, !PT ;  /* 0x0000ffff18187812 */ /* 0x000fc400078ec0ff */
[----:B0-----:R-:W-:-:S05]  /*bebb0*/  PRMT R2, R30, 0x3340, R38 ;  /* 0x000033401e027816 */ /* 0x001fca0000000026 */
[----:B------:R0:W-:Y:S01]  /*bebc0*/  STL [R1+0x1534], R2 ;  /* 0x0015340201007387 */ /* 0x0001e20000100800 */
[----:B------:R-:W-:Y:S02]  /*bebd0*/  SHF.R.U32.HI R40, RZ, 0x8, R32 ;  /* 0x00000008ff287819 */ /* 0x000fe40000011620 */
        /* <DEDUP_REMOVED lines=9> */
[--C-:B0-----:R-:W-:Y:S02]  /*bec70*/  PRMT R2, R36, 0x3340, R24.reuse ;  /* 0x0000334024027816 */ /* 0x101fe40000000018 */
[----:B------:R-:W-:-:S02]  /*bec80*/  SHF.R.U32.HI R24, RZ, 0x8, R24 ;  /* 0x00000008ff187819 */ /* 0x000fc40000011618 */
[----:B------:R-:W-:Y:S01]  /*bec90*/  SHF.R.U32.HI R37, RZ, 0x8, R37 ;  /* 0x00000008ff257819 */ /* 0x000fe20000011625 */
[----:B------:R0:W-:Y:S01]  /*beca0*/  STL [R1+0x152c], R2 ;  /* 0x00152c0201007387 */ /* 0x0001e20000100800 */
[----:B------:R-:W-:Y:S02]  /*becb0*/  LOP3.LUT R30, R30, 0xffff, RZ, 0xc0, !PT ;  /* 0x0000ffff1e1e7812 */ /* 0x000fe400078ec0ff */
[----:B------:R-:W-:Y:S02]  /*becc0*/  LOP3.LUT R39, R39, 0xffff, RZ, 0xc0, !PT ;  /* 0x0000ffff27277812 */ /* 0x000fe400078ec0ff */
[----:B------:R-:W-:Y:S02]  /*becd0*/  LOP3.LUT R28, R28, 0xffff, RZ, 0xc0, !PT ;  /* 0x0000ffff1c1c7812 */ /* 0x000fe400078ec0ff */
[----:B------:R-:W-:Y:S02]  /*bece0*/  LOP3.LUT R24, R24, 0xffff, RZ, 0xc0, !PT ;  /* 0x0000ffff18187812 */ /* 0x000fe400078ec0ff */
[----:B0-----:R-:W-:-:S02]  /*becf0*/  PRMT R2, R32, 0x3340, R38 ;  /* 0x0000334020027816 */ /* 0x001fc40000000026 */
[----:B------:R-:W-:Y:S02]  /*bed00*/  LOP3.LUT R40, R40, 0xffff, RZ, 0xc0, !PT ;  /* 0x0000ffff28287812 */ /* 0x000fe400078ec0ff */
[----:B------:R-:W-:Y:S01]  /*bed10*/  LOP3.LUT R37, R37, 0xffff, RZ, 0xc0, !PT ;  /* 0x0000ffff25257812 */ /* 0x000fe200078ec0ff */
[----:B------:R0:W-:Y:S01]  /*bed20*/  STL [R1+0x1438], R2 ;  /* 0x0014380201007387 */ /* 0x0001e20000100800 */
[----:B------:R-:W-:Y:S02]  /*bed30*/  PRMT R30, R30, 0x3340, R39 ;  /* 0x000033401e1e7816 */ /* 0x000fe40000000027 */
[----:B------:R-:W-:-:S03]  /*bed40*/  PRMT R24, R28, 0x3340, R24 ;  /* 0x000033401c187816 */ /* 0x000fc60000000018 */
[----:B------:R4:W-:Y:S01]  /*bed50*/  STL [R1+0x1434], R30 ;  /* 0x0014341e01007387 */ /* 0x0009e20000100800 */
[----:B0-----:R-:W-:-:S03]  /*bed60*/  PRMT R2, R40, 0x3340, R37 ;  /* 0x0000334028027816 */ /* 0x001fc60000000025 */
[----:B------:R3:W-:Y:S01]  /*bed70*/  STL [R1+0x1430], R24 ;  /* 0x0014301801007387 */ /* 0x0007e20000100800 */
[----:B------:R-:W-:-:S03]  /*bed80*/  LOP3.LUT R37, R49, 0xffff, RZ, 0xc0, !PT ;  /* 0x0000ffff31257812 */ /* 0x000fc600078ec0ff */
[----:B------:R0:W-:Y:S01]  /*bed90*/  STL [R1+0x142c], R2 ;  /* 0x00142c0201007387 */ /* 0x0001e20000100800 */
[----:B----4-:R-:W-:-:S03]  /*beda0*/  LOP3.LUT R30, R3, 0xffff, RZ, 0xc0, !PT ;  /* 0x0000ffff031e7812 */ /* 0x010fc600078ec0ff */
[----:B------:R-:W4:Y:S01]  /*bedb0*/  LDL.LU R49, [R1+0x450c] ;  /* 0x00450c0001317983 */ /* 0x000f220000300800 */
[----:B---3--:R-:W-:-:S03]  /*bedc0*/  LOP3.LUT R24, R50, 0xffff, RZ, 0xc0, !PT ;  /* 0x0000ffff32187812 */ /* 0x008fc600078ec0ff */
[----:B------:R-:W3:Y:S04]  /*bedd0*/  LDL.LU R3, [R1+0x154] ;  /* 0x0001540001037983 */ /* 0x000ee80000300800 */
[----:B------:R-:W4:Y:S01]  /*bede0*/  LDL.LU R50, [R1+0x14c] ;  /* 0x00014c0001327983 */ /* 0x000f220000300800 */
[----:B--2---:R-:W-:-:S03]  /*bedf0*/  LOP3.LUT R32, R51, 0xffff, RZ, 0xc0, !PT ;  /* 0x0000ffff33207812 */ /* 0x004fc600078ec0ff */
[----:B------:R-:W2:Y:S01]  /*bee00*/  LDL.LU R51, [R1+0x144] ;  /* 0x0001440001337983 */ /* 0x000ea20000300800 */
[----:B------:R-:W-:-:S03]  /*bee10*/  LOP3.LUT R28, R57, 0xffff, RZ, 0xc0, !PT ;  /* 0x0000ffff391c7812 */ /* 0x000fc600078ec0ff */
[----:B------:R-:W3:Y:S01]  /*bee20*/  LDL.LU R57, [R1+0xc4] ;  /* 0x0000c40001397983 */ /* 0x000ee20000300800 */
[----:B------:R-:W-:-:S03]  /*bee30*/  LOP3.LUT R36, R59, 0xffff, RZ, 0xc0, !PT ;  /* 0x0000ffff3b247812 */ /* 0x000fc600078ec0ff */
[----:B------:R-:W3:Y:S01]  /*bee40*/  LDL.LU R59, [R1+0x44] ;  /* 0x00004400013b7983 */ /* 0x000ee20000300800 */
[----:B0-----:R-:W-:Y:S02]  /*bee50*/  PRMT R2, R30, 0x3340, R36 ;  /* 0x000033401e027816 */ /* 0x001fe40000000024 */
[----:B------:R-:W-:-:S03]  /*bee60*/  LOP3.LUT R20, R20, 0xffff, RZ, 0xc0, !PT ;  /* 0x0000ffff14147812 */ /* 0x000fc600078ec0ff */
[----:B------:R0:W-:Y:S01]  /*bee70*/  STL [R1+0x1518], R2 ;  /* 0x0015180201007387 */ /* 0x0001e20000100800 */
[----:B------:R-:W-:Y:S02]  /*bee80*/  LOP3.LUT R22, R22, 0xffff, RZ, 0xc0, !PT ;  /* 0x0000ffff16167812 */ /* 0x000fe400078ec0ff */
        /* <DEDUP_REMOVED lines=28> */
[----:B------:R3:W-:Y:S04]  /*bf050*/  STL [R1+0x1410], R20 ;  /* 0x0014101401007387 */ /* 0x0007e80000100800 */
[----:B------:R0:W-:Y:S01]  /*bf060*/  STL [R1+0x1408], R2 ;  /* 0x0014080201007387 */ /* 0x0001e20000100800 */
[----:B------:R-:W-:Y:S02]  /*bf070*/  LOP3.LUT R32, R55, 0xffff, RZ, 0xc0, !PT ;  /* 0x0000ffff37207812 */ /* 0x000fe400078ec0ff */
[----:B----4-:R-:W-:Y:S02]  /*bf080*/  LOP3.LUT R24, R50, 0xffff, RZ, 0xc0, !PT ;  /* 0x0000ffff32187812 */ /* 0x010fe400078ec0ff */
[----:B------:R-:W4:Y:S01]  /*bf090*/  LDL.LU R50, [R1+0x164] ;  /* 0x0001640001327983 */ /* 0x000f220000300800 */
[----:B--2---:R-:W-:-:S03]  /*bf0a0*/  LOP3.LUT R28, R51, 0xffff, RZ, 0xc0, !PT ;  /* 0x0000ffff331c7812 */ /* 0x004fc600078ec0ff */
[----:B------:R-:W2:Y:S01]  /*bf0b0*/  LDL.LU R51, [R1+0x160] ;  /* 0x0001600001337983 */ /* 0x000ea20000300800 */
[----:B---3--:R-:W-:-:S03]  /*bf0c0*/  LOP3.LUT R20, R57, 0xffff, RZ, 0xc0, !PT ;  /* 0x0000ffff39147812 */ /* 0x008fc600078ec0ff */
[----:B------:R-:W3:Y:S01]  /*bf0d0*/  LDL.LU R57, [R1+0xe4] ;  /* 0x0000e40001397983 */ /* 0x000ee20000300800 */
[----:B------:R-:W-:-:S03]  /*bf0e0*/  LOP3.LUT R30, R59, 0xffff, RZ, 0xc0, !PT ;  /* 0x0000ffff3b1e7812 */ /* 0x000fc600078ec0ff */
[----:B------:R-:W3:Y:S04]  /*bf0f0*/  LDL.LU R59, [R1+0xdc] ;  /* 0x0000dc00013b7983 */ /* 0x000ee80000300800 */
[----:B------:R-:W2:Y:S01]  /*bf100*/  LDL.LU R55, [R1+0x4508] ;  /* 0x0045080001377983 */ /* 0x000ea20000300800 */
[----:B------:R-:W-:-:S04]  /*bf110*/  LOP3.LUT R22, R3, 0xffff, RZ, 0xc0, !PT ;  /* 0x0000ffff03167812 */ /* 0x000fc800078ec0ff */
[----:B0-----:R-:W-:Y:S02]  /*bf120*/  PRMT R2, R22, 0x3340, R30 ;  /* 0x0000334016027816 */ /* 0x001fe4000000001e */
[----:B------:R-:W-:Y:S02]  /*bf130*/  LOP3.LUT R36, R54, 0xffff, RZ, 0xc0, !PT ;  /* 0x0000ffff36247812 */ /* 0x000fe400078ec0ff */
[----:B------:R-:W3:Y:S04]  /*bf140*/  LDL.LU R54, [R1+0x4504] ;  /* 0x0045040001367983 */ /* 0x000ee80000300800 */
[----:B------:R0:W-:Y:S01]  /*bf150*/  STL [R1+0x150c], R2 ;  /* 0x00150c0201007387 */ /* 0x0001e20000100800 */
[----:B------:R-:W-:Y:S02]  /*bf160*/  LOP3.LUT R16, R16, 0xffff, RZ, 0xc0, !PT ;  /* 0x0000ffff10107812 */ /* 0x000fe400078ec0ff */
[----:B0-----:R-:W-:-:S02]  /*bf170*/  PRMT R2, R24, 0x3340, R32 ;  /* 0x0000334018027816 */ /* 0x001fc40000000020 */
[----:B------:R-:W-:-:S03]  /*bf180*/  SHF.R.U32.HI R37, RZ, 0x8, R22 ;  /* 0x00000008ff257819 */ /* 0x000fc60000011616 */
[----:B------:R0:W-:Y:S01]  /*bf190*/  STL [R1+0x1508], R2 ;  /* 0x0015080201007387 */ /* 0x0001e20000100800 */
[----:B------:R-:W-:Y:S02]  /*bf1a0*/  SHF.R.U32.HI R22, RZ, 0x8, R24 ;  /* 0x00000008ff167819 */ /* 0x000fe40000011618 */
[----:B------:R-:W-:Y:S02]  /*bf1b0*/  SHF.R.U32.HI R24, RZ, 0x8, R28 ;  /* 0x00000008ff187819 */ /* 0x000fe4000001161c */
[--C-:B0-----:R-:W-:Y:S02]  /*bf1c0*/  PRMT R2, R28, 0x3340, R36.reuse ;  /* 0x000033401c027816 */ /* 0x101fe40000000024 */
        /* <DEDUP_REMOVED lines=20> */
[----:B------:R-:W-:Y:S01]  /*bf310*/  STL [R1+0x13f4], R16 ;  /* 0x0013f41001007387 */ /* 0x000fe20000100800 */
[----:B0-----:R-:W-:-:S03]  /*bf320*/  PRMT R2, R22, 0x3340, R32 ;  /* 0x0000334016027816 */ /* 0x001fc60000000020 */
[----:B------:R-:W-:Y:S04]  /*bf330*/  STL [R1+0x13e8], R3 ;  /* 0x0013e80301007387 */ /* 0x000fe80000100800 */
[----:B------:R0:W-:Y:S01]  /*bf340*/  STL [R1+0x13e4], R2 ;  /* 0x0013e40201007387 */ /* 0x0001e20000100800 */
[----:B----4-:R-:W-:Y:S02]  /*bf350*/  LOP3.LUT R20, R50, 0xffff, RZ, 0xc0, !PT ;  /* 0x0000ffff32147812 */ /* 0x010fe400078ec0ff */
[----:B--2---:R-:W-:Y:S02]  /*bf360*/  LOP3.LUT R28, R55, 0xffff, RZ, 0xc0, !PT ;  /* 0x0000ffff371c7812 */ /* 0x004fe400078ec0ff */
[----:B------:R-:W2:Y:S04]  /*bf370*/  LDL.LU R55, [R1+0x4500] ;  /* 0x0045000001377983 */ /* 0x000ea80000300800 */
[----:B------:R-:W4:Y:S01]  /*bf380*/  LDL.LU R50, [R1+0x178] ;  /* 0x0001780001327983 */ /* 0x000f220000300800 */
[----:B------:R-:W-:-:S02]  /*bf390*/  LOP3.LUT R22, R51, 0xffff, RZ, 0xc0, !PT ;  /* 0x0000ffff33167812 */ /* 0x000fc400078ec0ff */
[----:B0-----:R-:W-:Y:S01]  /*bf3a0*/  PRMT R2, R20, 0x3340, R28 ;  /* 0x0000334014027816 */ /* 0x001fe2000000001c */
[----:B------:R-:W4:Y:S01]  /*bf3b0*/  LDL.LU R51, [R1+0x174] ;  /* 0x0001740001337983 */ /* 0x000f220000300800 */
[----:B---3--:R-:W-:Y:S02]  /*bf3c0*/  LOP3.LUT R16, R57, 0xffff, RZ, 0xc0, !PT ;  /* 0x0000ffff39107812 */ /* 0x008fe400078ec0ff */
[----:B------:R-:W-:Y:S01]  /*bf3d0*/  LOP3.LUT R24, R59, 0xffff, RZ, 0xc0, !PT ;  /* 0x0000ffff3b187812 */ /* 0x000fe200078ec0ff */
[----:B------:R-:W3:Y:S01]  /*bf3e0*/  LDL.LU R57, [R1+0xf4] ;  /* 0x0000f40001397983 */ /* 0x000ee20000300800 */
[----:B------:R-:W-:-:S03]  /*bf3f0*/  LOP3.LUT R30, R49, 0xffff, RZ, 0xc0, !PT ;  /* 0x0000ffff311e7812 */ /* 0x000fc600078ec0ff */
[----:B------:R-:W3:Y:S04]  /*bf400*/  LDL.LU R59, [R1+0xf0] ;  /* 0x0000f000013b7983 */ /* 0x000ee80000300800 */
[----:B------:R-:W3:Y:S01]  /*bf410*/  LDL.LU R49, [R1+0x44fc] ;  /* 0x0044fc0001317983 */ /* 0x000ee20000300800 */
[----:B------:R-:W-:-:S03]  /*bf420*/  LOP3.LUT R12, R12, 0xffff, RZ, 0xc0, !PT ;  /* 0x0000ffff0c0c7812 */ /* 0x000fc600078ec0ff */
[----:B------:R0:W-:Y:S01]  /*bf430*/  STL [R1+0x14fc], R2 ;  /* 0x0014fc0201007387 */ /* 0x0001e20000100800 */
[----:B------:R-:W-:Y:S02]  /*bf440*/  LOP3.LUT R14, R14, 0xffff, RZ, 0xc0, !PT ;  /* 0x0000ffff0e0e7812 */ /* 0x000fe400078ec0ff */
[----:B0-----:R-:W-:Y:S02]  /*bf450*/  PRMT R2, R22, 0x3340, R30 ;  /* 0x0000334016027816 */ /* 0x001fe4000000001e */
        /* <DEDUP_REMOVED lines=29> */
[----:B--2---:R-:W-:-:S03]  /*bf630*/  LOP3.LUT R22, R55, 0xffff, RZ, 0xc0, !PT ;  /* 0x0000ffff37167812 */ /* 0x004fc600078ec0ff */
[----:B------:R-:W2:Y:S01]  /*bf640*/  LDL.LU R55, [R1+0x44f8] ;  /* 0x0044f80001377983 */ /* 0x000ea20000300800 */
[----:B----4-:R-:W-:-:S03]  /*bf650*/  LOP3.LUT R20, R50, 0xffff, RZ, 0xc0, !PT ;  /* 0x0000ffff32147812 */ /* 0x010fc600078ec0ff */
[----:B------:R-:W4:Y:S01]  /*bf660*/  LDL.LU R50, [R1+0x188] ;  /* 0x0001880001327983 */ /* 0x000f220000300800 */
[----:B------:R-:W-:Y:S02]  /*bf670*/  LOP3.LUT R14, R51, 0xffff, RZ, 0xc0, !PT ;  /* 0x0000ffff330e7812 */ /* 0x000fe400078ec0ff */
        /* <DEDUP_REMOVED lines=45> */
[----:B0-----:R-:W-:Y:S02]  /*bf950*/  PRMT R2, R14, 0x3340, R16 ;  /* 0x000033400e027816 */ /* 0x001fe40000000010 */
[----:B------:R-:W-:Y:S02]  /*bf960*/  LOP3.LUT R8, R51, 0xffff, RZ, 0xc0, !PT ;  /* 0x0000ffff33087812 */ /* 0x000fe400078ec0ff */
        /* <DEDUP_REMOVED lines=39> */
[----:B------:R-:W-:-:S03]  /*bfbe0*/  LOP3.LUT R14, R54, 0xffff, RZ, 0xc0, !PT ;  /* 0x0000ffff360e7812 */ /* 0x000fc600078ec0ff */
[----:B------:R1:W-:Y:S01]  /*bfbf0*/  STL [R1+0x1388], R2 ;  /* 0x0013880201007387 */ /* 0x0003e20000100800 */
[----:B--2---:R-:W-:-:S03]  /*bfc00*/  LOP3.LUT R12, R55, 0xffff, RZ, 0xc0, !PT ;  /* 0x0000ffff370c7812 */ /* 0x004fc600078ec0ff */
[----:B------:R-:W2:Y:S04]  /*bfc10*/  LDL.LU R55, [R1+0x44e8] ;  /* 0x0044e80001377983 */ /* 0x000ea80000300800 */
[----:B------:R-:W2:Y:S01]  /*bfc20*/  LDL.LU R54, [R1+0x44e4] ;  /* 0x0044e40001367983 */ /* 0x000ea20000300800 */
[----:B----4-:R-:W-:-:S03]  /*bfc30*/  LOP3.LUT R4, R50, 0xffff, RZ, 0xc0, !PT ;  /* 0x0000ffff32047812 */ /* 0x010fc600078ec0ff */
[----:B0-----:R-:W4:Y:S04]  /*bfc40*/  LDL.LU R3, [R1+0x1f0] ;  /* 0x0001f00001037983 */ /* 0x001f280000300800 */
[----:B------:R-:W4:Y:S01]  /*bfc50*/  LDL.LU R50, [R1+0x1ec] ;  /* 0x0001ec0001327983 */ /* 0x000f220000300800 */
[----:B-1----:R-:W-:Y:S02]  /*bfc60*/  PRMT R2, R4, 0x3340, R12 ;  /* 0x0000334004027816 */ /* 0x002fe4000000000c */
[----:B------:R-:W-:Y:S02]  /*bfc70*/  LOP3.LUT R8, R51, 0xffff, RZ, 0xc0, !PT ;  /* 0x0000ffff33087812 */ /* 0x000fe400078ec0ff */
[----:B---3--:R-:W-:Y:S01]  /*bfc80*/  LOP3.LUT R5, R57, 0xffff, RZ, 0xc0, !PT ;  /* 0x0000ffff39057812 */ /* 0x008fe200078ec0ff */
[----:B------:R-:W3:Y:S01]  /*bfc90*/  LDL.LU R51, [R1+0x1b8] ;  /* 0x0001b80001337983 */ /* 0x000ee20000300800 */
[----:B------:R-:W-:-:S03]  /*bfca0*/  LOP3.LUT R6, R59, 0xffff, RZ, 0xc0, !PT ;  /* 0x0000ffff3b067812 */ /* 0x000fc600078ec0ff */
[----:B------:R-:W3:Y:S04]  /*bfcb0*/  LDL.LU R57, [R1+0x18c] ;  /* 0x00018c0001397983 */ /* 0x000ee80000300800 */
[----:B------:R-:W3:Y:S01]  /*bfcc0*/  LDL.LU R59, [R1+0x114] ;  /* 0x00011400013b7983 */ /* 0x000ee20000300800 */
        /* <DEDUP_REMOVED lines=29> */
[----:B------:R4:W-:Y:S01]  /*bfea0*/  STL [R1+0x135c], R4 ;  /* 0x00135c0401007387 */ /* 0x0009e20000100800 */
[----:B0-----:R-:W-:-:S03]  /*bfeb0*/  PRMT R2, R5, 0x3340, R7 ;  /* 0x0000334005027816 */ /* 0x001fc60000000007 */
[----:B------:R-:W-:Y:S04]  /*bfec0*/  STL [R1+0x1358], R6 ;  /* 0x0013580601007387 */ /* 0x000fe80000100800 */
[----:B------:R0:W-:Y:S01]  /*bfed0*/  STL [R1+0x1354], R2 ;  /* 0x0013540201007387 */ /* 0x0001e20000100800 */
[----:B--2---:R-:W-:-:S03]  /*bfee0*/  LOP3.LUT R7, R54, 0xffff, RZ, 0xc0, !PT ;  /* 0x0000ffff36077812 */ /* 0x004fc600078ec0ff */
[----:B------:R-:W2:Y:S01]  /*bfef0*/  LDL.LU R54, [R1+0x44e0] ;  /* 0x0044e00001367983 */ /* 0x000ea20000300800 */
[----:B----4-:R-:W-:-:S03]  /*bff00*/  LOP3.LUT R4, R3, 0xffff, RZ, 0xc0, !PT ;  /* 0x0000ffff03047812 */ /* 0x010fc600078ec0ff */
[----:B------:R-:W4:Y:S01]  /*bff10*/  LDL.LU R42, [R1+0x1d4] ;  /* 0x0001d400012a7983 */ /* 0x000f220000300800 */
[----:B------:R-:W-:-:S03]  /*bff20*/  LOP3.LUT R5, R50, 0xffff, RZ, 0xc0, !PT ;  /* 0x0000ffff32057812 */ /* 0x000fc600078ec0ff */
[----:B------:R-:W4:Y:S04]  /*bff30*/  LDL.LU R43, [R1+0x1cc] ;  /* 0x0001cc00012b7983 */ /* 0x000f280000300800 */
[----:B------:R-:W4:Y:S04]  /*bff40*/  LDL.LU R52, [R1+0x19c] ;  /* 0x00019c0001347983 */ /* 0x000f280000300800 */
[----:B------:R-:W4:Y:S04]  /*bff50*/  LDL.LU R3, [R1+0x16c] ;  /* 0x00016c0001037983 */ /* 0x000f280000300800 */
[----:B------:R-:W4:Y:S01]  /*bff60*/  LDL.LU R50, [R1+0x8c] ;  /* 0x00008c0001327983 */ /* 0x000f220000300800 */
[----:B---3--:R-:W-:-:S02]  /*bff70*/  LOP3.LUT R9, R51, 0xffff, RZ, 0xc0, !PT ;  /* 0x0000ffff33097812 */ /* 0x008fc400078ec0ff */
[----:B------:R-:W-:Y:S02]  /*bff80*/  LOP3.LUT R8, R59, 0xffff, RZ, 0xc0, !PT ;  /* 0x0000ffff3b087812 */ /* 0x000fe400078ec0ff */
[----:B------:R-:W-:Y:S02]  /*bff90*/  LOP3.LUT R12, R55, 0xffff, RZ, 0xc0, !PT ;  /* 0x0000ffff370c7812 */ /* 0x000fe400078ec0ff */
[----:B------:R-:W-:Y:S02]  /*bffa0*/  SHF.R.U32.HI R14, RZ, 0x8, R4 ;  /* 0x00000008ff0e7819 */ /* 0x000fe40000011604 */
[----:B------:R-:W-:Y:S02]  /*bffb0*/  PRMT R36, R4, 0x3340, R8 ;  /* 0x0000334004247816 */ /* 0x000fe40000000008 */
[----:B0-----:R-:W-:Y:S02]  /*bffc0*/  PRMT R2, R9, 0x3340, R12 ;  /* 0x0000334009027816 */ /* 0x001fe4000000000c */
[----:B------:R-:W-:-:S02]  /*bffd0*/  SHF.R.U32.HI R4, RZ, 0x8, R5 ;  /* 0x00000008ff047819 */ /* 0x000fc40000011605 */
[----:B------:R-:W-:Y:S02]  /*bffe0*/  PRMT R55, R5, 0x3340, R7 ;  /* 0x0000334005377816 */ /* 0x000fe40000000007 */
[----:B------:R-:W-:Y:S02]  /*bfff0*/  LOP3.LUT R6, R57, 0xffff, RZ, 0xc0, !PT ;  /* 0x0000ffff39067812 */ /* 0x000fe400078ec0ff */
[----:B------:R-:W-:Y:S02]  /*c0000*/  LOP3.LUT R61, R61, 0xffff, RZ, 0xc0, !PT ;  /* 0x0000ffff3d3d7812 */ /* 0x000fe400078ec0ff */
[----:B------:R-:W-:Y:S02]  /*c0010*/  SHF.R.U32.HI R5, RZ, 0x8, R9 ;  /* 0x00000008ff057819 */ /* 0x000fe40000011609 */
[----:B------:R-:W-:Y:S02]  /*c0020*/  SHF.R.U32.HI R12, RZ, 0x8, R12 ;  /* 0x00000008ff0c7819 */ /* 0x000fe4000001160c */
[----:B------:R-:W-:Y:S01]  /*c0030*/  SHF.R.U32.HI R7, RZ, 0x8, R7 ;  /* 0x00000008ff077819 */ /* 0x000fe20000011607 */
[----:B------:R0:W-:Y:S01]  /*c0040*/  STL [R1+0x14c4], R2 ;  /* 0x0014c40201007387 */ /* 0x0001e20000100800 */
[----:B------:R-:W-:-:S02]  /*c0050*/  LOP3.LUT R5, R5, 0xffff, RZ, 0xc0, !PT ;  /* 0x0000ffff05057812 */ /* 0x000fc400078ec0ff */
[----:B------:R-:W-:Y:S02]  /*c0060*/  LOP3.LUT R12, R12, 0xffff, RZ, 0xc0, !PT ;  /* 0x0000ffff0c0c7812 */ /* 0x000fe400078ec0ff */
[----:B------:R-:W-:Y:S02]  /*c0070*/  SHF.R.U32.HI R9, RZ, 0x8, R6 ;  /* 0x00000008ff097819 */ /* 0x000fe40000011606 */
[----:B------:R-:W-:Y:S02]  /*c0080*/  LOP3.LUT R4, R4, 0xffff, RZ, 0xc0, !PT ;  /* 0x0000ffff04047812 */ /* 0x000fe400078ec0ff */
[----:B------:R-:W-:Y:S02]  /*c0090*/  LOP3.LUT R7, R7, 0xffff, RZ, 0xc0, !PT ;  /* 0x0000ffff07077812 */ /* 0x000fe400078ec0ff */
[--C-:B0-----:R-:W-:Y:S02]  /*c00a0*/  PRMT R2, R6, 0x3340, R61.reuse ;  /* 0x0000334006027816 */ /* 0x101fe4000000003d */
[----:B------:R-:W-:Y:S01]  /*c00b0*/  SHF.R.U32.HI R61, RZ, 0x8, R61 ;  /* 0x00000008ff3d7819 */ /* 0x000fe2000001163d */
[----:B------:R-:W-:Y:S01]  /*c00c0*/  IMAD.MOV.U32 R59, RZ, RZ, R53 ;  /* 0x000000ffff3b7224 */ /* 0x000fe200078e0035 */
[----:B------:R-:W-:-:S02]  /*c00d0*/  PRMT R5, R5, 0x3340, R12 ;  /* 0x0000334005057816 */ /* 0x000fc4000000000c */
[----:B------:R-:W-:Y:S02]  /*c00e0*/  SHF.R.U32.HI R8, RZ, 0x8, R8 ;  /* 0x00000008ff087819 */ /* 0x000fe40000011608 */
[----:B------:R-:W-:Y:S02]  /*c00f0*/  LOP3.LUT R9, R9, 0xffff, RZ, 0xc0, !PT ;  /* 0x0000ffff09097812 */ /* 0x000fe400078ec0ff */
[----:B------:R-:W-:Y:S01]  /*c0100*/  LOP3.LUT R61, R61, 0xffff, RZ, 0xc0, !PT ;  /* 0x0000ffff3d3d7812 */ /* 0x000fe200078ec0ff */
[----:B------:R-:W-:Y:S01]  /*c0110*/  IMAD.MOV.U32 R57, RZ, RZ, R58 ;  /* 0x000000ffff397224 */ /* 0x000fe200078e003a */
[----:B------:R-:W-:Y:S01]  /*c0120*/  LOP3.LUT R14, R14, 0xffff, RZ, 0xc0, !PT ;  /* 0x0000ffff0e0e7812 */ /* 0x000fe200078ec0ff */
[----:B------:R4:W-:Y:S01]  /*c0130*/  STL [R1+0x1348], R5 ;  /* 0x0013480501007387 */ /* 0x0009e20000100800 */
[----:B------:R-:W-:Y:S02]  /*c0140*/  LOP3.LUT R8, R8, 0xffff, RZ, 0xc0, !PT ;  /* 0x0000ffff08087812 */ /* 0x000fe400078ec0ff */
[----:B------:R-:W-:-:S02]  /*c0150*/  PRMT R58, R9, 0x3340, R61 ;  /* 0x00003340093a7816 */ /* 0x000fc4000000003d */
[----:B------:R-:W-:Y:S01]  /*c0160*/  LOP3.LUT R9, R49, 0xffff, RZ, 0xc0, !PT ;  /* 0x0000ffff31097812 */ /* 0x000fe200078ec0ff */
[----:B------:R-:W-:Y:S01]  /*c0170*/  IMAD.MOV.U32 R51, RZ, RZ, R45 ;  /* 0x000000ffff337224 */ /* 0x000fe200078e002d */
[----:B------:R-:W-:Y:S01]  /*c0180*/  PRMT R45, R14, 0x3340, R8 ;  /* 0x000033400e2d7816 */ /* 0x000fe20000000008 */
[----:B--2---:R-:W-:Y:S01]  /*c0190*/  IMAD.MOV.U32 R53, RZ, RZ, R54 ;  /* 0x000000ffff357224 */ /* 0x004fe200078e0036 */
[----:B------:R-:W-:-:S05]  /*c01a0*/  PRMT R54, R4, 0x3340, R7 ;  /* 0x0000334004367816 */ /* 0x000fca0000000007 */
[----:B------:R-:W-:Y:S01]  /*c01b0*/  STL.64 [R1+0x4418], R54 ;  /* 0x0044183601007387 */ /* 0x000fe20000100a00 */
[----:B----4-:R-:W-:-:S03]  /*c01c0*/  LOP3.LUT R5, R42, 0xffff, RZ, 0xc0, !PT ;  /* 0x0000ffff2a057812 */ /* 0x010fc600078ec0ff */
[----:B------:R-:W2:Y:S01]  /*c01d0*/  LDL.LU R49, [R1+0x44dc] ;  /* 0x0044dc0001317983 */ /* 0x000ea20000300800 */
[----:B------:R-:W-:Y:S02]  /*c01e0*/  LOP3.LUT R4, R43, 0xffff, RZ, 0xc0, !PT ;  /* 0x0000ffff2b047812 */ /* 0x000fe400078ec0ff */
[----:B------:R-:W-:Y:S02]  /*c01f0*/  SHF.R.U32.HI R12, RZ, 0x8, R5 ;  /* 0x00000008ff0c7819 */ /* 0x000fe40000011605 */
[----:B------:R-:W-:Y:S02]  /*c0200*/  LOP3.LUT R6, R3, 0xffff, RZ, 0xc0, !PT ;  /* 0x0000ffff03067812 */ /* 0x000fe400078ec0ff */
[----:B------:R-:W-:-:S04]  /*c0210*/  LOP3.LUT R8, R50, 0xffff, RZ, 0xc0, !PT ;  /* 0x0000ffff32087812 */ /* 0x000fc800078ec0ff */
[----:B------:R-:W-:Y:S02]  /*c0220*/  PRMT R3, R5, 0x3340, R8 ;  /* 0x0000334005037816 */ /* 0x000fe40000000008 */
[----:B------:R-:W-:Y:S02]  /*c0230*/  SHF.R.U32.HI R5, RZ, 0x8, R4 ;  /* 0x00000008ff057819 */ /* 0x000fe40000011604 */
[----:B------:R-:W-:Y:S01]  /*c0240*/  PRMT R4, R4, 0x3340, R9 ;  /* 0x0000334004047816 */ /* 0x000fe20000000009 */
[----:B------:R0:W-:Y:S04]  /*c0250*/  STL [R1+0x14b8], R3 ;  /* 0x0014b80301007387 */ /* 0x0001e80000100800 */
[----:B------:R1:W-:Y:S04]  /*c0260*/  STL [R1+0x14c0], R4 ;  /* 0x0014c00401007387 */ /* 0x0003e80000100800 */
[----:B------:R-:W3:Y:S04]  /*c0270*/  LDL.LU R40, [R1+0x21c] ;  /* 0x00021c0001287983 */ /* 0x000ee80000300800 */
[----:B------:R-:W4:Y:S04]  /*c0280*/  LDL.LU R39, [R1+0x218] ;  /* 0x0002180001277983 */ /* 0x000f280000300800 */
[----:B------:R-:W4:Y:S04]  /*c0290*/  LDL.LU R41, [R1+0x1d8] ;  /* 0x0001d80001297983 */ /* 0x000f280000300800 */
[----:B------:R-:W4:Y:S04]  /*c02a0*/  LDL.LU R60, [R1+0x17c] ;  /* 0x00017c00013c7983 */ /* 0x000f280000300800 */
[----:B------:R-:W4:Y:S01]  /*c02b0*/  LDL.LU R42, [R1+0x150] ;  /* 0x00015000012a7983 */ /* 0x000f220000300800 */
[----:B------:R-:W-:-:S03]  /*c02c0*/  LOP3.LUT R7, R52, 0xffff, RZ, 0xc0, !PT ;  /* 0x0000ffff34077812 */ /* 0x000fc600078ec0ff */
[----:B------:R-:W4:Y:S04]  /*c02d0*/  LDL.LU R43, [R1+0x148] ;  /* 0x00014800012b7983 */ /* 0x000f280000300800 */
[----:B------:R-:W4:Y:S01]  /*c02e0*/  LDL.LU R52, [R1+0x84] ;  /* 0x0000840001347983 */ /* 0x000f220000300800 */
[----:B------:R-:W-:Y:S01]  /*c02f0*/  LOP3.LUT R47, R47, 0xffff, RZ, 0xc0, !PT ;  /* 0x0000ffff2f2f7812 */ /* 0x000fe200078ec0ff */
[----:B0-----:R-:W-:Y:S01]  /*c0300*/  IMAD.MOV.U32 R3, RZ, RZ, R51 ;  /* 0x000000ffff037224 */ /* 0x001fe200078e0033 */
[----:B------:R-:W-:Y:S02]  /*c0310*/  LOP3.LUT R10, R10, 0xffff, RZ, 0xc0, !PT ;  /* 0x0000ffff0a0a7812 */ /* 0x000fe400078ec0ff */
[----:B-1----:R-:W-:Y:S02]  /*c0320*/  SHF.R.U32.HI R4, RZ, 0x8, R7 ;  /* 0x00000008ff047819 */ /* 0x002fe40000011607 */
[----:B------:R-:W-:-:S02]  /*c0330*/  SHF.R.U32.HI R9, RZ, 0x8, R9 ;  /* 0x00000008ff097819 */ /* 0x000fc40000011609 */
[----:B------:R-:W-:Y:S01]  /*c0340*/  LOP3.LUT R4, R4, 0xffff, RZ, 0xc0, !PT ;  /* 0x0000ffff04047812 */ /* 0x000fe200078ec0ff */
[----:B------:R-:W-:Y:S01]  /*c0350*/  IMAD.MOV.U32 R50, RZ, RZ, R59 ;  /* 0x000000ffff327224 */ /* 0x000fe200078e003b */
[----:B------:R-:W-:Y:S02]  /*c0360*/  LOP3.LUT R5, R5, 0xffff, RZ, 0xc0, !PT ;  /* 0x0000ffff05057812 */ /* 0x000fe400078ec0ff */
[----:B------:R-:W-:Y:S01]  /*c0370*/  LOP3.LUT R9, R9, 0xffff, RZ, 0xc0, !PT ;  /* 0x0000ffff09097812 */ /* 0x000fe200078ec0ff */
[----:B------:R-:W-:Y:S01]  /*c0380*/  IMAD.MOV.U32 R59, RZ, RZ, R48 ;  /* 0x000000ffff3b7224 */ /* 0x000fe200078e0030 */
[----:B------:R-:W-:Y:S02]  /*c0390*/  SHF.R.U32.HI R8, RZ, 0x8, R8 ;  /* 0x00000008ff087819 */ /* 0x000fe40000011608 */
[----:B------:R-:W-:Y:S02]  /*c03a0*/  PRMT R5, R5, 0x3340, R9 ;  /* 0x0000334005057816 */ /* 0x000fe40000000009 */
[----:B------:R-:W-:-:S02]  /*c03b0*/  LOP3.LUT R12, R12, 0xffff, RZ, 0xc0, !PT ;  /* 0x0000ffff0c0c7812 */ /* 0x000fc400078ec0ff */
[----:B------:R-:W-:Y:S01]  /*c03c0*/  LOP3.LUT R8, R8, 0xffff, RZ, 0xc0, !PT ;  /* 0x0000ffff08087812 */ /* 0x000fe200078ec0ff */
[----:B--2---:R-:W-:Y:S01]  /*c03d0*/  IMAD.MOV.U32 R51, RZ, RZ, R49 ;  /* 0x000000ffff337224 */ /* 0x004fe200078e0031 */
[--C-:B------:R-:W-:Y:S02]  /*c03e0*/  PRMT R49, R7, 0x3340, R47.reuse ;  /* 0x0000334007317816 */ /* 0x100fe4000000002f */
[----:B------:R-:W-:Y:S02]  /*c03f0*/  SHF.R.U32.HI R47, RZ, 0x8, R47 ;  /* 0x00000008ff2f7819 */ /* 0x000fe4000001162f */
[----:B------:R-:W-:Y:S02]  /*c0400*/  SHF.R.U32.HI R7, RZ, 0x8, R6 ;  /* 0x00000008ff077819 */ /* 0x000fe40000011606 */
[--C-:B------:R-:W-:Y:S02]  /*c0410*/  PRMT R6, R6, 0x3340, R10.reuse ;  /* 0x0000334006067816 */ /* 0x100fe4000000000a */
[----:B------:R-:W-:-:S02]  /*c0420*/  SHF.R.U32.HI R10, RZ, 0x8, R10 ;  /* 0x00000008ff0a7819 */ /* 0x000fc4000001160a */
[----:B------:R-:W-:Y:S02]  /*c0430*/  LOP3.LUT R47, R47, 0xffff, RZ, 0xc0, !PT ;  /* 0x0000ffff2f2f7812 */ /* 0x000fe400078ec0ff */
[----:B------:R-:W-:Y:S02]  /*c0440*/  LOP3.LUT R7, R7, 0xffff, RZ, 0xc0, !PT ;  /* 0x0000ffff07077812 */ /* 0x000fe400078ec0ff */
[----:B------:R-:W-:Y:S02]  /*c0450*/  LOP3.LUT R10, R10, 0xffff, RZ, 0xc0, !PT ;  /* 0x0000ffff0a0a7812 */ /* 0x000fe400078ec0ff */
[----:B------:R-:W-:Y:S02]  /*c0460*/  PRMT R48, R4, 0x3340, R47 ;  /* 0x0000334004307816 */ /* 0x000fe4000000002f */
[----:B------:R-:W-:Y:S01]  /*c0470*/  PRMT R4, R7, 0x3340, R10 ;  /* 0x0000334007047816 */ /* 0x000fe2000000000a */
[----:B------:R0:W-:Y:S04]  /*c0480*/  STL [R1+0x14bc], R6 ;  /* 0x0014bc0601007387 */ /* 0x0001e80000100800 */
[----:B------:R-:W-:Y:S04]  /*c0490*/  STL.64 [R1+0x4420], R48 ;  /* 0x0044203001007387 */ /* 0x000fe80000100a00 */
[----:B------:R-:W-:Y:S01]  /*c04a0*/  STL [R1+0x1334], R5 ;  /* 0x0013340501007387 */ /* 0x000fe20000100800 */
[----:B0-----:R-:W-:-:S03]  /*c04b0*/  PRMT R6, R12, 0x3340, R8 ;  /* 0x000033400c067816 */ /* 0x001fc60000000008 */
[----:B------:R3:W-:Y:S02]  /*c04c0*/  STL [R1+0x1330], R4 ;  /* 0x0013300401007387 */ /* 0x0007e40000100800 */
[----:B---3--:R-:W-:Y:S02]  /*c04d0*/  LOP3.LUT R4, R40, 0xffff, RZ, 0xc0, !PT ;  /* 0x0000ffff28047812 */ /* 0x008fe400078ec0ff */
[----:B----4-:R-:W-:Y:S02]  /*c04e0*/  LOP3.LUT R8, R42, 0xffff, RZ, 0xc0, !PT ;  /* 0x0000ffff2a087812 */ /* 0x010fe400078ec0ff */
[----:B------:R-:W-:Y:S02]  /*c04f0*/  SHF.R.U32.HI R12, RZ, 0x8, R4 ;  /* 0x00000008ff0c7819 */ /* 0x000fe40000011604 */
[----:B------:R-:W-:Y:S01]  /*c0500*/  PRMT R4, R4, 0x3340, R8 ;  /* 0x0000334004047816 */ /* 0x000fe20000000008 */
[----:B------:R0:W-:Y:S01]  /*c0510*/  STL [R1+0x1320], R6 ;  /* 0x0013200601007387 */ /* 0x0001e20000100800 */
[----:B------:R-:W-:-:S03]  /*c0520*/  LOP3.LUT R7, R60, 0xffff, RZ, 0xc0, !PT ;  /* 0x0000ffff3c077812 */ /* 0x000fc600078ec0ff */
[----:B------:R1:W-:Y:S01]  /*c0530*/  STL [R1+0x1460], R4 ;  /* 0x0014600401007387 */ /* 0x0003e20000100800 */
[----:B------:R-:W-:Y:S02]  /*c0540*/  LOP3.LUT R9, R43, 0xffff, RZ, 0xc0, !PT ;  /* 0x0000ffff2b097812 */ /* 0x000fe400078ec0ff */
[----:B0-----:R-:W-:Y:S02]  /*c0550*/  LOP3.LUT R6, R41, 0xffff, RZ, 0xc0, !PT ;  /* 0x0000ffff29067812 */ /* 0x001fe400078ec0ff */
[----:B------:R-:W2:Y:S01]  /*c0560*/  LDL.LU R41, [R1+0x200] ;  /* 0x0002000001297983 */ /* 0x000ea20000300800 */
[----:B------:R-:W-:-:S03]  /*c0570*/  LOP3.LUT R10, R52, 0xffff, RZ, 0xc0, !PT ;  /* 0x0000ffff340a7812 */ /* 0x000fc600078ec0ff */
[----:B------:R-:W3:Y:S04]  /*c0580*/  LDL.LU R60, [R1+0x1c8] ;  /* 0x0001c800013c7983 */ /* 0x000ee80000300800 */
[----:B------:R-:W4:Y:S04]  /*c0590*/  LDL.LU R42, [R1+0x1c4] ;  /* 0x0001c400012a7983 */ /* 0x000f280000300800 */
[----:B------:R-:W4:Y:S04]  /*c05a0*/  LDL.LU R43, [R1+0x190] ;  /* 0x00019000012b7983 */ /* 0x000f280000300800 */
[----:B------:R-:W4:Y:S01]  /*c05b0*/  LDL.LU R52, [R1+0xa8] ;  /* 0x0000a80001347983 */ /* 0x000f220000300800 */
[----:B------:R-:W-:-:S04]  /*c05c0*/  LOP3.LUT R5, R39, 0xffff, RZ, 0xc0, !PT ;  /* 0x0000ffff27057812 */ /* 0x000fc800078ec0ff */
[----:B------:R-:W-:Y:S02]  /*c05d0*/  PRMT R14, R5, 0x3340, R9 ;  /* 0x00003340050e7816 */ /* 0x000fe40000000009 */
[----:B------:R-:W-:Y:S02]  /*c05e0*/  LOP3.LUT R13, R13, 0xffff, RZ, 0xc0, !PT ;  /* 0x0000ffff0d0d7812 */ /* 0x000fe400078ec0ff */
[----:B-1----:R-:W-:Y:S01]  /*c05f0*/  SHF.R.U32.HI R4, RZ, 0x8, R5 ;  /* 0x00000008ff047819 */ /* 0x002fe20000011605 */
[----:B------:R0:W-:Y:S01]  /*c0600*/  STL [R1+0x145c], R14 ;  /* 0x00145c0e01007387 */ /* 0x0001e20000100800 */
[----:B------:R-:W-:Y:S02]  /*c0610*/  SHF.R.U32.HI R5, RZ, 0x8, R6 ;  /* 0x00000008ff057819 */ /* 0x000fe40000011606 */
[----:B0-----:R-:W-:Y:S02]  /*c0620*/  PRMT R14, R6, 0x3340, R10 ;  /* 0x00003340060e7816 */ /* 0x001fe4000000000a */
[----:B------:R-:W-:-:S02]  /*c0630*/  SHF.R.U32.HI R6, RZ, 0x8, R7 ;  /* 0x00000008ff067819 */ /* 0x000fc40000011607 */
[----:B------:R-:W-:Y:S02]  /*c0640*/  SHF.R.U32.HI R10, RZ, 0x8, R10 ;  /* 0x00000008ff0a7819 */ /* 0x000fe4000001160a */
[--C-:B------:R-:W-:Y:S02]  /*c0650*/  PRMT R7, R7, 0x3340, R13.reuse ;  /* 0x0000334007077816 */ /* 0x100fe4000000000d */
[----:B------:R-:W-:Y:S02]  /*c0660*/  SHF.R.U32.HI R13, RZ, 0x8, R13 ;  /* 0x00000008ff0d7819 */ /* 0x000fe4000001160d */
[----:B------:R-:W-:Y:S02]  /*c0670*/  LOP3.LUT R5, R5, 0xffff, RZ, 0xc0, !PT ;  /* 0x0000ffff05057812 */ /* 0x000fe400078ec0ff */
[----:B------:R-:W-:Y:S01]  /*c0680*/  LOP3.LUT R10, R10, 0xffff, RZ, 0xc0, !PT ;  /* 0x0000ffff0a0a7812 */ /* 0x000fe200078ec0ff */
[----:B------:R-:W-:Y:S01]  /*c0690*/  STL [R1+0x14b4], R14 ;  /* 0x0014b40e01007387 */ /* 0x000fe20000100800 */
[----:B------:R-:W-:-:S02]  /*c06a0*/  LOP3.LUT R6, R6, 0xffff, RZ, 0xc0, !PT ;  /* 0x0000ffff06067812 */ /* 0x000fc400078ec0ff */
[----:B------:R-:W-:Y:S01]  /*c06b0*/  LOP3.LUT R13, R13, 0xffff, RZ, 0xc0, !PT ;  /* 0x0000ffff0d0d7812 */ /* 0x000fe200078ec0ff */
[----:B------:R0:W-:Y:S01]  /*c06c0*/  STL [R1+0x14b0], R7 ;  /* 0x0014b00701007387 */ /* 0x0001e20000100800 */
[----:B------:R-:W-:Y:S02]  /*c06d0*/  SHF.R.U32.HI R8, RZ, 0x8, R8 ;  /* 0x00000008ff087819 */ /* 0x000fe40000011608 */
[----:B------:R-:W-:Y:S02]  /*c06e0*/  SHF.R.U32.HI R9, RZ, 0x8, R9 ;  /* 0x00000008ff097819 */ /* 0x000fe40000011609 */
[----:B------:R-:W-:Y:S02]  /*c06f0*/  LOP3.LUT R12, R12, 0xffff, RZ, 0xc0, !PT ;  /* 0x0000ffff0c0c7812 */ /* 0x000fe400078ec0ff */
[----:B------:R-:W-:Y:S02]  /*c0700*/  LOP3.LUT R8, R8, 0xffff, RZ, 0xc0, !PT ;  /* 0x0000ffff08087812 */ /* 0x000fe400078ec0ff */
[----:B0-----:R-:W-:-:S02]  /*c0710*/  PRMT R7, R5, 0x3340, R10 ;  /* 0x0000334005077816 */ /* 0x001fc4000000000a */
[----:B------:R-:W-:Y:S02]  /*c0720*/  PRMT R5, R6, 0x3340, R13 ;  /* 0x0000334006057816 */ /* 0x000fe4000000000d */
[----:B------:R-:W-:Y:S01]  /*c0730*/  LOP3.LUT R4, R4, 0xffff, RZ, 0xc0, !PT ;  /* 0x0000ffff04047812 */ /* 0x000fe200078ec0ff */
[----:B------:R-:W-:Y:S01]  /*c0740*/  STL [R1+0x131c], R7 ;  /* 0x00131c0701007387 */ /* 0x000fe20000100800 */
[----:B------:R-:W-:Y:S02]  /*c0750*/  LOP3.LUT R9, R9, 0xffff, RZ, 0xc0, !PT ;  /* 0x0000ffff09097812 */ /* 0x000fe400078ec0ff */
[----:B------:R-:W-:Y:S01]  /*c0760*/  PRMT R6, R12, 0x3340, R8 ;  /* 0x000033400c067816 */ /* 0x000fe20000000008 */
[----:B------:R2:W-:Y:S01]  /*c0770*/  STL [R1+0x1318], R5 ;  /* 0x0013180501007387 */ /* 0x0005e20000100800 */
[----:B------:R-:W-:Y:S02]  /*c0780*/  LOP3.LUT R35, R35, 0xffff, RZ, 0xc0, !PT ;  /* 0x0000ffff23237812 */ /* 0x000fe400078ec0ff */
[----:B------:R-:W-:Y:S01]  /*c0790*/  PRMT R4, R4, 0x3340, R9 ;  /* 0x0000334004047816 */ /* 0x000fe20000000009 */
[----:B------:R0:W-:Y:S04]  /*c07a0*/  STL [R1+0x1284], R6 ;  /* 0x0012840601007387 */ /* 0x0001e80000100800 */
[----:B------:R1:W-:Y:S01]  /*c07b0*/  STL [R1+0x1280], R4 ;  /* 0x0012800401007387 */ /* 0x0003e20000100800 */
[----:B--2---:R-:W-:-:S02]  /*c07c0*/  LOP3.LUT R5, R41, 0xffff, RZ, 0xc0, !PT ;  /* 0x0000ffff29057812 */ /* 0x004fc400078ec0ff */
[----:B---3--:R-:W-:Y:S02]  /*c07d0*/  LOP3.LUT R7, R60, 0xffff, RZ, 0xc0, !PT ;  /* 0x0000ffff3c077812 */ /* 0x008fe400078ec0ff */
[----:B------:R-:W-:Y:S02]  /*c07e0*/  SHF.R.U32.HI R9, RZ, 0x8, R5 ;  /* 0x00000008ff097819 */ /* 0x000fe40000011605 */
[----:B----4-:R-:W-:-:S04]  /*c07f0*/  LOP3.LUT R8, R52, 0xffff, RZ, 0xc0, !PT ;  /* 0x0000ffff34087812 */ /* 0x010fc800078ec0ff */
[----:B------:R-:W-:Y:S02]  /*c0800*/  PRMT R10, R5, 0x3340, R8 ;  /* 0x00003340050a7816 */ /* 0x000fe40000000008 */
[----:B------:R-:W-:Y:S02]  /*c0810*/  SHF.R.U32.HI R5, RZ, 0x8, R7 ;  /* 0x00000008ff057819 */ /* 0x000fe40000011607 */
[----:B------:R-:W-:Y:S01]  /*c0820*/  PRMT R7, R7, 0x3340, R35 ;  /* 0x0000334007077816 */ /* 0x000fe20000000023 */
[----:B------:R-:W-:Y:S04]  /*c0830*/  STL [R1+0x14a0], R10 ;  /* 0x0014a00a01007387 */ /* 0x000fe80000100800 */
[----:B------:R2:W-:Y:S01]  /*c0840*/  STL [R1+0x1440], R7 ;  /* 0x0014400701007387 */ /* 0x0005e20000100800 */
[----:B0-----:R-:W-:-:S03]  /*c0850*/  LOP3.LUT R6, R42, 0xffff, RZ, 0xc0, !PT ;  /* 0x0000ffff2a067812 */ /* 0x001fc600078ec0ff */
[----:B------:R-:W3:Y:S04]  /*c0860*/  LDL.LU R40, [R1+0x234] ;  /* 0x0002340001287983 */ /* 0x000ee80000300800 */
[----:B------:R-:W4:Y:S04]  /*c0870*/  LDL.LU R39, [R1+0x230] ;  /* 0x0002300001277983 */ /* 0x000f280000300800 */
[----:B------:R-:W4:Y:S04]  /*c0880*/  LDL.LU R41, [R1+0x20c] ;  /* 0x00020c0001297983 */ /* 0x000f280000300800 */
[----:B------:R-:W4:Y:S04]  /*c0890*/  LDL.LU R60, [R1+0x1a8] ;  /* 0x0001a800013c7983 */ /* 0x000f280000300800 */
[----:B------:R-:W4:Y:S01]  /*c08a0*/  LDL.LU R42, [R1+0x15c] ;  /* 0x00015c00012a7983 */ /* 0x000f220000300800 */
[----:B-1----:R-:W-:-:S03]  /*c08b0*/  LOP3.LUT R4, R43, 0xffff, RZ, 0xc0, !PT ;  /* 0x0000ffff2b047812 */ /* 0x002fc600078ec0ff */
[----:B------:R-:W4:Y:S04]  /*c08c0*/  LDL.LU R43, [R1+0x158] ;  /* 0x00015800012b7983 */ /* 0x000f280000300800 */
[----:B------:R-:W4:Y:S01]  /*c08d0*/  LDL.LU R52, [R1+0x98] ;  /* 0x0000980001347983 */ /* 0x000f220000300800 */
[----:B------:R-:W-:Y:S02]  /*c08e0*/  LOP3.LUT R34, R34, 0xffff, RZ, 0xc0, !PT ;  /* 0x0000ffff22227812 */ /* 0x000fe400078ec0ff */
[----:B--2---:R-:W-:Y:S02]  /*c08f0*/  SHF.R.U32.HI R7, RZ, 0x8, R6 ;  /* 0x00000008ff077819 */ /* 0x004fe40000011606 */
[----:B------:R-:W-:Y:S02]  /*c0900*/  PRMT R6, R6, 0x3340, R34 ;  /* 0x0000334006067816 */ /* 0x000fe40000000022 */
[----:B------:R-:W-:-:S02]  /*c0910*/  LOP3.LUT R11, R11, 0xffff, RZ, 0xc0, !PT ;  /* 0x0000ffff0b0b7812 */ /* 0x000fc400078ec0ff */
[----:B------:R-:W-:Y:S01]  /*c0920*/  SHF.R.U32.HI R35, RZ, 0x8, R35 ;  /* 0x00000008ff237819 */ /* 0x000fe20000011623 */
[----:B------:R0:W-:Y:S01]  /*c0930*/  STL [R1+0x143c], R6 ;  /* 0x00143c0601007387 */ /* 0x0001e20000100800 */
[----:B------:R-:W-:Y:S02]  /*c0940*/  SHF.R.U32.HI R34, RZ, 0x8, R34 ;  /* 0x00000008ff227819 */ /* 0x000fe40000011622 */
[----:B------:R-:W-:Y:S02]  /*c0950*/  LOP3.LUT R5, R5, 0xffff, RZ, 0xc0, !PT ;  /* 0x0000ffff05057812 */ /* 0x000fe400078ec0ff */
[----:B------:R-:W-:Y:S02]  /*c0960*/  LOP3.LUT R35, R35, 0xffff, RZ, 0xc0, !PT ;  /* 0x0000ffff23237812 */ /* 0x000fe400078ec0ff */
[----:B0-----:R-:W-:Y:S02]  /*c0970*/  SHF.R.U32.HI R6, RZ, 0x8, R4 ;  /* 0x00000008ff067819 */ /* 0x001fe40000011604 */
[----:B------:R-:W-:-:S02]  /*c0980*/  PRMT R4, R4, 0x3340, R11 ;  /* 0x0000334004047816 */ /* 0x000fc4000000000b */
[----:B------:R-:W-:Y:S02]  /*c0990*/  SHF.R.U32.HI R11, RZ, 0x8, R11 ;  /* 0x00000008ff0b7819 */ /* 0x000fe4000001160b */
[----:B------:R-:W-:Y:S01]  /*c09a0*/  SHF.R.U32.HI R8, RZ, 0x8, R8 ;  /* 0x00000008ff087819 */ /* 0x000fe20000011608 */
[----:B------:R0:W-:Y:S01]  /*c09b0*/  STL [R1+0x14a8], R4 ;  /* 0x0014a80401007387 */ /* 0x0001e20000100800 */
        /* <DEDUP_REMOVED lines=13> */
[----:B------:R3:W-:Y:S02]  /*c0a90*/  STL [R1+0x12ec], R4 ;  /* 0x0012ec0401007387 */ /* 0x0007e40000100800 */
[----:B---3--:R-:W-:-:S04]  /*c0aa0*/  LOP3.LUT R4, R40, 0xffff, RZ, 0xc0, !PT ;  /* 0x0000ffff28047812 */ /* 0x008fc800078ec0ff */
[----:B------:R-:W-:Y:S02]  /*c0ab0*/  SHF.R.U32.HI R11, RZ, 0x8, R4 ;  /* 0x00000008ff0b7819 */ /* 0x000fe40000011604 */
[----:B----4-:R-:W-:Y:S02]  /*c0ac0*/  LOP3.LUT R5, R39, 0xffff, RZ, 0xc0, !PT ;  /* 0x0000ffff27057812 */ /* 0x010fe400078ec0ff */
[----:B------:R-:W-:-:S04]  /*c0ad0*/  LOP3.LUT R8, R42, 0xffff, RZ, 0xc0, !PT ;  /* 0x0000ffff2a087812 */ /* 0x000fc800078ec0ff */
[----:B------:R-:W-:Y:S02]  /*c0ae0*/  PRMT R4, R4, 0x3340, R8 ;  /* 0x0000334004047816 */ /* 0x000fe40000000008 */
[----:B------:R-:W-:-:S03]  /*c0af0*/  LOP3.LUT R9, R43, 0xffff, RZ, 0xc0, !PT ;  /* 0x0000ffff2b097812 */ /* 0x000fc600078ec0ff */
[----:B------:R0:W-:Y:S01]  /*c0b00*/  STL [R1+0x1428], R4 ;  /* 0x0014280401007387 */ /* 0x0001e20000100800 */
[----:B------:R-:W-:-:S03]  /*c0b10*/  LOP3.LUT R6, R41, 0xffff, RZ, 0xc0, !PT ;  /* 0x0000ffff29067812 */ /* 0x000fc600078ec0ff */
[----:B------:R-:W2:Y:S01]  /*c0b20*/  LDL.LU R39, [R1+0x224] ;  /* 0x0002240001277983 */ /* 0x000ea20000300800 */
[----:B0-----:R-:W-:Y:S02]  /*c0b30*/  SHF.R.U32.HI R4, RZ, 0x8, R5 ;  /* 0x00000008ff047819 */ /* 0x001fe40000011605 */
[----:B------:R-:W-:Y:S02]  /*c0b40*/  PRMT R5, R5, 0x3340, R9 ;  /* 0x0000334005057816 */ /* 0x000fe40000000009 */
[----:B------:R-:W-:-:S03]  /*c0b50*/  LOP3.LUT R7, R60, 0xffff, RZ, 0xc0, !PT ;  /* 0x0000ffff3c077812 */ /* 0x000fc600078ec0ff */
[----:B------:R0:W-:Y:S04]  /*c0b60*/  STL [R1+0x1420], R5 ;  /* 0x0014200501007387 */ /* 0x0001e80000100800 */
[----:B------:R-:W3:Y:S01]  /*c0b70*/  LDL.LU R41, [R1+0x220] ;  /* 0x0002200001297983 */ /* 0x000ee20000300800 */
[----:B------:R-:W-:-:S03]  /*c0b80*/  LOP3.LUT R10, R52, 0xffff, RZ, 0xc0, !PT ;  /* 0x0000ffff340a7812 */ /* 0x000fc600078ec0ff */
[----:B------:R-:W4:Y:S04]  /*c0b90*/  LDL.LU R60, [R1+0x1e8] ;  /* 0x0001e800013c7983 */ /* 0x000f280000300800 */
[----:B------:R-:W4:Y:S04]  /*c0ba0*/  LDL.LU R42, [R1+0x1e4] ;  /* 0x0001e400012a7983 */ /* 0x000f280000300800 */
[----:B------:R-:W4:Y:S04]  /*c0bb0*/  LDL.LU R43, [R1+0xb4] ;  /* 0x0000b400012b7983 */ /* 0x000f280000300800 */
[----:B------:R-:W4:Y:S01]  /*c0bc0*/  LDL.LU R52, [R1+0xac] ;  /* 0x0000ac0001347983 */ /* 0x000f220000300800 */
[----:B------:R-:W-:-:S02]  /*c0bd0*/  PRMT R12, R6, 0x3340, R10 ;  /* 0x00003340060c7816 */ /* 0x000fc4000000000a */
[----:B------:R-:W-:Y:S02]  /*c0be0*/  LOP3.LUT R15, R15, 0xffff, RZ, 0xc0, !PT ;  /* 0x0000ffff0f0f7812 */ /* 0x000fe400078ec0ff */
[----:B0-----:R-:W-:Y:S02]  /*c0bf0*/  SHF.R.U32.HI R5, RZ, 0x8, R6 ;  /* 0x00000008ff057819 */ /* 0x001fe40000011606 */
[----:B------:R-:W-:Y:S02]  /*c0c00*/  SHF.R.U32.HI R10, RZ, 0x8, R10 ;  /* 0x00000008ff0a7819 */ /* 0x000fe4000001160a */
[----:B------:R-:W-:Y:S02]  /*c0c10*/  SHF.R.U32.HI R6, RZ, 0x8, R7 ;  /* 0x00000008ff067819 */ /* 0x000fe40000011607 */
[----:B------:R-:W-:Y:S02]  /*c0c20*/  PRMT R7, R7, 0x3340, R15 ;  /* 0x0000334007077816 */ /* 0x000fe4000000000f */
[----:B------:R-:W-:-:S02]  /*c0c30*/  LOP3.LUT R5, R5, 0xffff, RZ, 0xc0, !PT ;  /* 0x0000ffff05057812 */ /* 0x000fc400078ec0ff */
[----:B------:R-:W-:Y:S02]  /*c0c40*/  LOP3.LUT R10, R10, 0xffff, RZ, 0xc0, !PT ;  /* 0x0000ffff0a0a7812 */ /* 0x000fe400078ec0ff */
[----:B------:R-:W-:Y:S02]  /*c0c50*/  SHF.R.U32.HI R15, RZ, 0x8, R15 ;  /* 0x00000008ff0f7819 */ /* 0x000fe4000001160f */
[----:B------:R-:W-:Y:S02]  /*c0c60*/  SHF.R.U32.HI R8, RZ, 0x8, R8 ;  /* 0x00000008ff087819 */ /* 0x000fe40000011608 */
[----:B------:R-:W-:Y:S02]  /*c0c70*/  PRMT R5, R5, 0x3340, R10 ;  /* 0x0000334005057816 */ /* 0x000fe4000000000a */
[----:B------:R-:W-:Y:S02]  /*c0c80*/  LOP3.LUT R6, R6, 0xffff, RZ, 0xc0, !PT ;  /* 0x0000ffff06067812 */ /* 0x000fe400078ec0ff */
[----:B------:R-:W-:Y:S01]  /*c0c90*/  LOP3.LUT R15, R15, 0xffff, RZ, 0xc0, !PT ;  /* 0x0000ffff0f0f7812 */ /* 0x000fe200078ec0ff */
[----:B------:R-:W-:Y:S01]  /*c0ca0*/  STL [R1+0x147c], R12 ;  /* 0x00147c0c01007387 */ /* 0x000fe20000100800 */
[----:B------:R-:W-:-:S02]  /*c0cb0*/  LOP3.LUT R11, R11, 0xffff, RZ, 0xc0, !PT ;  /* 0x0000ffff0b0b7812 */ /* 0x000fc400078ec0ff */
[----:B------:R-:W-:Y:S01]  /*c0cc0*/  LOP3.LUT R8, R8, 0xffff, RZ, 0xc0, !PT ;  /* 0x0000ffff08087812 */ /* 0x000fe200078ec0ff */
[----:B------:R-:W-:Y:S01]  /*c0cd0*/  STL [R1+0x1478], R7 ;  /* 0x0014780701007387 */ /* 0x000fe20000100800 */
[----:B------:R-:W-:Y:S02]  /*c0ce0*/  SHF.R.U32.HI R9, RZ, 0x8, R9 ;  /* 0x00000008ff097819 */ /* 0x000fe40000011609 */
[----:B------:R-:W-:Y:S01]  /*c0cf0*/  PRMT R6, R6, 0x3340, R15 ;  /* 0x0000334006067816 */ /* 0x000fe2000000000f */
[----:B------:R0:W-:Y:S01]  /*c0d00*/  STL [R1+0x12d4], R5 ;  /* 0x0012d40501007387 */ /* 0x0001e20000100800 */
[----:B------:R-:W-:Y:S02]  /*c0d10*/  LOP3.LUT R4, R4, 0xffff, RZ, 0xc0, !PT ;  /* 0x0000ffff04047812 */ /* 0x000fe400078ec0ff */
[----:B------:R-:W-:Y:S01]  /*c0d20*/  LOP3.LUT R9, R9, 0xffff, RZ, 0xc0, !PT ;  /* 0x0000ffff09097812 */ /* 0x000fe200078ec0ff */
[----:B------:R-:W-:Y:S01]  /*c0d30*/  STL [R1+0x12d0], R6 ;  /* 0x0012d00601007387 */ /* 0x000fe20000100800 */
[----:B0-----:R-:W-:-:S02]  /*c0d40*/  PRMT R5, R11, 0x3340, R8 ;  /* 0x000033400b057816 */ /* 0x001fc40000000008 */
[----:B------:R-:W-:-:S03]  /*c0d50*/  PRMT R4, R4, 0x3340, R9 ;  /* 0x0000334004047816 */ /* 0x000fc60000000009 */
[----:B------:R2:W-:Y:S04]  /*c0d60*/  STL [R1+0x126c], R5 ;  /* 0x00126c0501007387 */ /* 0x0005e80000100800 */
[----:B------:R0:W-:Y:S01]  /*c0d70*/  STL [R1+0x1264], R4 ;  /* 0x0012640401007387 */ /* 0x0001e20000100800 */
[----:B--2---:R-:W-:-:S04]  /*c0d80*/  LOP3.LUT R5, R39, 0xffff, RZ, 0xc0, !PT ;  /* 0x0000ffff27057812 */ /* 0x004fc800078ec0ff */
[----:B------:R-:W-:Y:S02]  /*c0d90*/  SHF.R.U32.HI R10, RZ, 0x8, R5 ;  /* 0x00000008ff0a7819 */ /* 0x000fe40000011605 */
[----:B---3--:R-:W-:Y:S02]  /*c0da0*/  LOP3.LUT R6, R41, 0xffff, RZ, 0xc0, !PT ;  /* 0x0000ffff29067812 */ /* 0x008fe400078ec0ff */
[----:B----4-:R-:W-:Y:S02]  /*c0db0*/  LOP3.LUT R8, R43, 0xffff, RZ, 0xc0, !PT ;  /* 0x0000ffff2b087812 */ /* 0x010fe400078ec0ff */
[----:B------:R-:W-:Y:S02]  /*c0dc0*/  LOP3.LUT R9, R52, 0xffff, RZ, 0xc0, !PT ;  /* 0x0000ffff34097812 */ /* 0x000fe400078ec0ff */
[----:B------:R-:W-:Y:S02]  /*c0dd0*/  PRMT R11, R5, 0x3340, R8 ;  /* 0x00003340050b7816 */ /* 0x000fe40000000008 */
[----:B------:R-:W-:-:S02]  /*c0de0*/  SHF.R.U32.HI R5, RZ, 0x8, R6 ;  /* 0x00000008ff057819 */ /* 0x000fc40000011606 */
[----:B------:R-:W-:Y:S01]  /*c0df0*/  PRMT R6, R6, 0x3340, R9 ;  /* 0x0000334006067816 */ /* 0x000fe20000000009 */
[----:B------:R-:W-:Y:S01]  /*c0e00*/  STL [R1+0x1468], R11 ;  /* 0x0014680b01007387 */ /* 0x000fe20000100800 */
[----:B------:R-:W-:-:S03]  /*c0e10*/  LOP3.LUT R7, R60, 0xffff, RZ, 0xc0, !PT ;  /* 0x0000ffff3c077812 */ /* 0x000fc600078ec0ff */
[----:B------:R1:W-:Y:S01]  /*c0e20*/  STL [R1+0x1464], R6 ;  /* 0x0014640601007387 */ /* 0x0003e20000100800 */
[----:B0-----:R-:W-:-:S03]  /*c0e30*/  LOP3.LUT R4, R42, 0xffff, RZ, 0xc0, !PT ;  /* 0x0000ffff2a047812 */ /* 0x001fc600078ec0ff */
[----:B------:R-:W2:Y:S04]  /*c0e40*/  LDL.LU R39, [R1+0x250] ;  /* 0x0002500001277983 */ /* 0x000ea80000300800 */
[----:B------:R-:W3:Y:S04]  /*c0e50*/  LDL.LU R41, [R1+0x24c] ;  /* 0x00024c0001297983 */ /* 0x000ee80000300800 */
[----:B------:R-:W4:Y:S04]  /*c0e60*/  LDL.LU R60, [R1+0x1bc] ;  /* 0x0001bc00013c7983 */ /* 0x000f280000300800 */
[----:B------:R-:W4:Y:S04]  /*c0e70*/  LDL.LU R42, [R1+0x1b4] ;  /* 0x0001b400012a7983 */ /* 0x000f280000300800 */
[----:B------:R-:W4:Y:S04]  /*c0e80*/  LDL.LU R43, [R1+0x140] ;  /* 0x00014000012b7983 */ /* 0x000f280000300800 */
[----:B------:R-:W4:Y:S01]  /*c0e90*/  LDL.LU R52, [R1+0x120] ;  /* 0x0001200001347983 */ /* 0x000f220000300800 */
[----:B------:R-:W-:-:S02]  /*c0ea0*/  LOP3.LUT R31, R31, 0xffff, RZ, 0xc0, !PT ;  /* 0x0000ffff1f1f7812 */ /* 0x000fc400078ec0ff */
[----:B-1----:R-:W-:Y:S02]  /*c0eb0*/  SHF.R.U32.HI R6, RZ, 0x8, R7 ;  /* 0x00000008ff067819 */ /* 0x002fe40000011607 */
[--C-:B------:R-:W-:Y:S02]  /*c0ec0*/  PRMT R7, R7, 0x3340, R31.reuse ;  /* 0x0000334007077816 */ /* 0x100fe4000000001f */
[----:B------:R-:W-:Y:S02]  /*c0ed0*/  LOP3.LUT R27, R27, 0xffff, RZ, 0xc0, !PT ;  /* 0x0000ffff1b1b7812 */ /* 0x000fe400078ec0ff */
[----:B------:R-:W-:Y:S01]  /*c0ee0*/  SHF.R.U32.HI R31, RZ, 0x8, R31 ;  /* 0x00000008ff1f7819 */ /* 0x000fe2000001161f */
[----:B------:R0:W-:Y:S01]  /*c0ef0*/  STL [R1+0x1404], R7 ;  /* 0x0014040701007387 */ /* 0x0001e20000100800 */
[----:B------:R-:W-:Y:S02]  /*c0f00*/  LOP3.LUT R6, R6, 0xffff, RZ, 0xc0, !PT ;  /* 0x0000ffff06067812 */ /* 0x000fe400078ec0ff */
[----:B------:R-:W-:-:S02]  /*c0f10*/  LOP3.LUT R31, R31, 0xffff, RZ, 0xc0, !PT ;  /* 0x0000ffff1f1f7812 */ /* 0x000fc400078ec0ff */
[----:B------:R-:W-:Y:S02]  /*c0f20*/  SHF.R.U32.HI R8, RZ, 0x8, R8 ;  /* 0x00000008ff087819 */ /* 0x000fe40000011608 */
[----:B0-----:R-:W-:Y:S02]  /*c0f30*/  SHF.R.U32.HI R7, RZ, 0x8, R4 ;  /* 0x00000008ff077819 */ /* 0x001fe40000011604 */
[--C-:B------:R-:W-:Y:S02]  /*c0f40*/  PRMT R4, R4, 0x3340, R27.reuse ;  /* 0x0000334004047816 */ /* 0x100fe4000000001b */
[----:B------:R-:W-:Y:S02]  /*c0f50*/  SHF.R.U32.HI R27, RZ, 0x8, R27 ;  /* 0x00000008ff1b7819 */ /* 0x000fe4000001161b */
[----:B------:R-:W-:Y:S01]  /*c0f60*/  SHF.R.U32.HI R9, RZ, 0x8, R9 ;  /* 0x00000008ff097819 */ /* 0x000fe20000011609 */
[----:B------:R0:W-:Y:S01]  /*c0f70*/  STL [R1+0x1400], R4 ;  /* 0x0014000401007387 */ /* 0x0001e20000100800 */
[----:B------:R-:W-:-:S02]  /*c0f80*/  LOP3.LUT R7, R7, 0xffff, RZ, 0xc0, !PT ;  /* 0x0000ffff07077812 */ /* 0x000fc400078ec0ff */
[----:B------:R-:W-:Y:S02]  /*c0f90*/  LOP3.LUT R27, R27, 0xffff, RZ, 0xc0, !PT ;  /* 0x0000ffff1b1b7812 */ /* 0x000fe400078ec0ff */
[----:B------:R-:W-:Y:S02]  /*c0fa0*/  LOP3.LUT R10, R10, 0xffff, RZ, 0xc0, !PT ;  /* 0x0000ffff0a0a7812 */ /* 0x000fe400078ec0ff */
[----:B------:R-:W-:Y:S02]  /*c0fb0*/  LOP3.LUT R8, R8, 0xffff, RZ, 0xc0, !PT ;  /* 0x0000ffff08087812 */ /* 0x000fe400078ec0ff */
[----:B0-----:R-:W-:Y:S02]  /*c0fc0*/  PRMT R4, R6, 0x3340, R31 ;  /* 0x0000334006047816 */ /* 0x001fe4000000001f */
[----:B------:R-:W-:Y:S02]  /*c0fd0*/  LOP3.LUT R5, R5, 0xffff, RZ, 0xc0, !PT ;  /* 0x0000ffff05057812 */ /* 0x000fe400078ec0ff */
[----:B------:R-:W-:Y:S01]  /*c0fe0*/  LOP3.LUT R9, R9, 0xffff, RZ, 0xc0, !PT ;  /* 0x0000ffff09097812 */ /* 0x000fe200078ec0ff */
[----:B------:R0:W-:Y:S01]  /*c0ff0*/  STL [R1+0x1258], R4 ;  /* 0x0012580401007387 */ /* 0x0001e20000100800 */
[----:B------:R-:W-:-:S02]  /*c1000*/  PRMT R7, R7, 0x3340, R27 ;  /* 0x0000334007077816 */ /* 0x000fc4000000001b */
[----:B------:R-:W-:-:S03]  /*c1010*/  PRMT R6, R10, 0x3340, R8 ;  /* 0x000033400a067816 */ /* 0x000fc60000000008 */
[----:B------:R-:W-:Y:S01]  /*c1020*/  STL [R1+0x1250], R7 ;  /* 0x0012500701007387 */ /* 0x000fe20000100800 */
[----:B0-----:R-:W-:-:S03]  /*c1030*/  PRMT R4, R5, 0x3340, R9 ;  /* 0x0000334005047816 */ /* 0x001fc60000000009 */
[----:B------:R-:W-:Y:S04]  /*c1040*/  STL [R1+0x1290], R6 ;  /* 0x0012900601007387 */ /* 0x000fe80000100800 */
[----:B------:R2:W-:Y:S02]  /*c1050*/  STL [R1+0x128c], R4 ;  /* 0x00128c0401007387 */ /* 0x0005e40000100800 */
[----:B--2---:R-:W-:-:S04]  /*c1060*/  LOP3.LUT R4, R39, 0xffff, RZ, 0xc0, !PT ;  /* 0x0000ffff27047812 */ /* 0x004fc800078ec0ff */
[----:B------:R-:W-:Y:S02]  /*c1070*/  SHF.R.U32.HI R10, RZ, 0x8, R4 ;  /* 0x00000008ff0a7819 */ /* 0x000fe40000011604 */
[----:B---3--:R-:W-:Y:S02]  /*c1080*/  LOP3.LUT R5, R41, 0xffff, RZ, 0xc0, !PT ;  /* 0x0000ffff29057812 */ /* 0x008fe400078ec0ff */
[----:B----4-:R-:W-:-:S04]  /*c1090*/  LOP3.LUT R8, R43, 0xffff, RZ, 0xc0, !PT ;  /* 0x0000ffff2b087812 */ /* 0x010fc800078ec0ff */
[----:B------:R-:W-:Y:S02]  /*c10a0*/  PRMT R4, R4, 0x3340, R8 ;  /* 0x0000334004047816 */ /* 0x000fe40000000008 */
[----:B------:R-:W-:-:S03]  /*c10b0*/  LOP3.LUT R9, R52, 0xffff, RZ, 0xc0, !PT ;  /* 0x0000ffff34097812 */ /* 0x000fc600078ec0ff */
[----:B------:R0:W-:Y:S01]  /*c10c0*/  STL [R1+0x13f0], R4 ;  /* 0x0013f00401007387 */ /* 0x0001e20000100800 */
[----:B------:R-:W-:-:S03]  /*c10d0*/  LOP3.LUT R6, R60, 0xffff, RZ, 0xc0, !PT ;  /* 0x0000ffff3c067812 */ /* 0x000fc600078ec0ff */
[----:B------:R-:W2:Y:S01]  /*c10e0*/  LDL.LU R39, [R1+0x244] ;  /* 0x0002440001277983 */ /* 0x000ea20000300800 */
[----:B------:R-:W-:-:S03]  /*c10f0*/  LOP3.LUT R7, R42, 0xffff, RZ, 0xc0, !PT ;  /* 0x0000ffff2a077812 */ /* 0x000fc600078ec0ff */
[----:B------:R-:W3:Y:S01]  /*c1100*/  LDL.LU R41, [R1+0x240] ;  /* 0x0002400001297983 */ /* 0x000ee20000300800 */
[----:B0-----:R-:W-:Y:S02]  /*c1110*/  SHF.R.U32.HI R4, RZ, 0x8, R5 ;  /* 0x00000008ff047819 */ /* 0x001fe40000011605 */
[----:B------:R-:W-:-:S05]  /*c1120*/  PRMT R5, R5, 0x3340, R9 ;  /* 0x0000334005057816 */ /* 0x000fca0000000009 */
[----:B------:R0:W-:Y:S04]  /*c1130*/  STL [R1+0x13ec], R5 ;  /* 0x0013ec0501007387 */ /* 0x0001e80000100800 */
[----:B------:R-:W4:Y:S04]  /*c1140*/  LDL.LU R60, [R1+0x1fc] ;  /* 0x0001fc00013c7983 */ /* 0x000f280000300800 */
[----:B------:R-:W2:Y:S04]  /*c1150*/  LDL.LU R42, [R1+0x1f8] ;  /* 0x0001f800012a7983 */ /* 0x000ea80000300800 */
[----:B------:R-:W3:Y:S01]  /*c1160*/  LDL.LU R43, [R1+0xcc] ;  /* 0x0000cc00012b7983 */ /* 0x000ee20000300800 */
[----:B------:R-:W-:-:S03]  /*c1170*/  LOP3.LUT R18, R18, 0xffff, RZ, 0xc0, !PT ;  /* 0x0000ffff12127812 */ /* 0x000fc600078ec0ff */
[----:B------:R-:W4:Y:S01]  /*c1180*/  LDL.LU R52, [R1+0xc0] ;  /* 0x0000c00001347983 */ /* 0x000f220000300800 */
[----:B------:R-:W-:Y:S02]  /*c1190*/  PRMT R11, R6, 0x3340, R18 ;  /* 0x00003340060b7816 */ /* 0x000fe40000000012 */
[----:B------:R-:W-:Y:S02]  /*c11a0*/  LOP3.LUT R17, R17, 0xffff, RZ, 0xc0, !PT ;  /* 0x0000ffff11117812 */ /* 0x000fe400078ec0ff */
[----:B0-----:R-:W-:Y:S02]  /*c11b0*/  SHF.R.U32.HI R5, RZ, 0x8, R6 ;  /* 0x00000008ff057819 */ /* 0x001fe40000011606 */
[----:B------:R-:W-:Y:S02]  /*c11c0*/  SHF.R.U32.HI R18, RZ, 0x8, R18 ;  /* 0x00000008ff127819 */ /* 0x000fe40000011612 */
[----:B------:R-:W-:Y:S02]  /*c11d0*/  SHF.R.U32.HI R6, RZ, 0x8, R7 ;  /* 0x00000008ff067819 */ /* 0x000fe40000011607 */
[----:B------:R-:W-:-:S02]  /*c11e0*/  PRMT R7, R7, 0x3340, R17 ;  /* 0x0000334007077816 */ /* 0x000fc40000000011 */
[----:B------:R-:W-:Y:S02]  /*c11f0*/  LOP3.LUT R5, R5, 0xffff, RZ, 0xc0, !PT ;  /* 0x0000ffff05057812 */ /* 0x000fe400078ec0ff */
[----:B------:R-:W-:Y:S02]  /*c1200*/  LOP3.LUT R18, R18, 0xffff, RZ, 0xc0, !PT ;  /* 0x0000ffff12127812 */ /* 0x000fe400078ec0ff */
[----:B------:R-:W-:Y:S02]  /*c1210*/  SHF.R.U32.HI R17, RZ, 0x8, R17 ;  /* 0x00000008ff117819 */ /* 0x000fe40000011611 */
[----:B------:R-:W-:Y:S02]  /*c1220*/  SHF.R.U32.HI R8, RZ, 0x8, R8 ;  /* 0x00000008ff087819 */ /* 0x000fe40000011608 */
[----:B------:R-:W-:Y:S02]  /*c1230*/  SHF.R.U32.HI R9, RZ, 0x8, R9 ;  /* 0x00000008ff097819 */ /* 0x000fe40000011609 */
[----:B------:R-:W-:-:S02]  /*c1240*/  PRMT R5, R5, 0x3340, R18 ;  /* 0x0000334005057816 */ /* 0x000fc40000000012 */
[----:B------:R-:W-:Y:S02]  /*c1250*/  LOP3.LUT R6, R6, 0xffff, RZ, 0xc0, !PT ;  /* 0x0000ffff06067812 */ /* 0x000fe400078ec0ff */
[----:B------:R-:W-:Y:S01]  /*c1260*/  LOP3.LUT R17, R17, 0xffff, RZ, 0xc0, !PT ;  /* 0x0000ffff11117812 */ /* 0x000fe200078ec0ff */
[----:B------:R-:W-:Y:S01]  /*c1270*/  STL [R1+0x1448], R11 ;  /* 0x0014480b01007387 */ /* 0x000fe20000100800 */
[----:B------:R-:W-:Y:S02]  /*c1280*/  LOP3.LUT R10, R10, 0xffff, RZ, 0xc0, !PT ;  /* 0x0000ffff0a0a7812 */ /* 0x000fe400078ec0ff */
[----:B------:R-:W-:Y:S01]  /*c1290*/  LOP3.LUT R8, R8, 0xffff, RZ, 0xc0, !PT ;  /* 0x0000ffff08087812 */ /* 0x000fe200078ec0ff */
[----:B------:R0:W-:Y:S01]  /*c12a0*/  STL [R1+0x1444], R7 ;  /* 0x0014440701007387 */ /* 0x0001e20000100800 */
[----:B------:R-:W-:Y:S02]  /*c12b0*/  LOP3.LUT R4, R4, 0xffff, RZ, 0xc0, !PT ;  /* 0x0000ffff04047812 */ /* 0x000fe400078ec0ff */
[----:B------:R-:W-:Y:S01]  /*c12c0*/  LOP3.LUT R9, R9, 0xffff, RZ, 0xc0, !PT ;  /* 0x0000ffff09097812 */ /* 0x000fe200078ec0ff */
[----:B------:R1:W-:Y:S01]  /*c12d0*/  STL [R1+0x127c], R5 ;  /* 0x00127c0501007387 */ /* 0x0003e20000100800 */
[----:B0-----:R-:W-:-:S02]  /*c12e0*/  PRMT R7, R6, 0x3340, R17 ;  /* 0x0000334006077816 */ /* 0x001fc40000000011 */
[----:B------:R-:W-:Y:S02]  /*c12f0*/  PRMT R6, R4, 0x3340, R9 ;  /* 0x0000334004067816 */ /* 0x000fe40000000009 */
[----:B-1----:R-:W-:Y:S01]  /*c1300*/  PRMT R5, R10, 0x3340, R8 ;  /* 0x000033400a057816 */ /* 0x002fe20000000008 */
[----:B------:R2:W-:Y:S04]  /*c1310*/  STL [R1+0x1278], R7 ;  /* 0x0012780701007387 */ /* 0x0005e80000100800 */
[----:B------:R0:W-:Y:S04]  /*c1320*/  STL [R1+0x124c], R5 ;  /* 0x00124c0501007387 */ /* 0x0001e80000100800 */
[----:B------:R1:W-:Y:S01]  /*c1330*/  STL [R1+0x1248], R6 ;  /* 0x0012480601007387 */ /* 0x0003e20000100800 */
[----:B--2---:R-:W-:-:S03]  /*c1340*/  LOP3.LUT R7, R42, 0xffff, RZ, 0xc0, !PT ;  /* 0x0000ffff2a077812 */ /* 0x004fc600078ec0ff */
[----:B------:R-:W2:Y:S01]  /*c1350*/  LDL.LU R42, [R1+0x1c0] ;  /* 0x0001c000012a7983 */ /* 0x000ea20000300800 */
[----:B---3--:R-:W-:-:S03]  /*c1360*/  LOP3.LUT R8, R43, 0xffff, RZ, 0xc0, !PT ;  /* 0x0000ffff2b087812 */ /* 0x008fc600078ec0ff */
[----:B------:R-:W3:Y:S01]  /*c1370*/  LDL.LU R43, [R1+0x264] ;  /* 0x00026400012b7983 */ /* 0x000ee20000300800 */
[----:B------:R-:W-:-:S04]  /*c1380*/  LOP3.LUT R4, R39, 0xffff, RZ, 0xc0, !PT ;  /* 0x0000ffff27047812 */ /* 0x000fc800078ec0ff */
[----:B------:R-:W-:Y:S02]  /*c1390*/  SHF.R.U32.HI R10, RZ, 0x8, R4 ;  /* 0x00000008ff0a7819 */ /* 0x000fe40000011604 */
[----:B------:R-:W-:Y:S02]  /*c13a0*/  PRMT R4, R4, 0x3340, R8 ;  /* 0x0000334004047816 */ /* 0x000fe40000000008 */
[----:B0-----:R-:W-:Y:S02]  /*c13b0*/  LOP3.LUT R5, R41, 0xffff, RZ, 0xc0, !PT ;  /* 0x0000ffff29057812 */ /* 0x001fe400078ec0ff */
[----:B----4-:R-:W-:Y:S01]  /*c13c0*/  LOP3.LUT R9, R52, 0xffff, RZ, 0xc0, !PT ;  /* 0x0000ffff34097812 */ /* 0x010fe200078ec0ff */
[----:B------:R0:W-:Y:S01]  /*c13d0*/  STL [R1+0x1424], R4 ;  /* 0x0014240401007387 */ /* 0x0001e20000100800 */
[----:B-1----:R-:W-:-:S03]  /*c13e0*/  LOP3.LUT R6, R60, 0xffff, RZ, 0xc0, !PT ;  /* 0x0000ffff3c067812 */ /* 0x002fc600078ec0ff */
[----:B------:R-:W4:Y:S01]  /*c13f0*/  LDL.LU R52, [R1+0xd4] ;  /* 0x0000d40001347983 */ /* 0x000f220000300800 */
[----:B------:R-:W-:Y:S02]  /*c1400*/  LOP3.LUT R26, R26, 0xffff, RZ, 0xc0, !PT ;  /* 0x0000ffff1a1a7812 */ /* 0x000fe400078ec0ff */
[----:B0-----:R-:W-:Y:S02]  /*c1410*/  SHF.R.U32.HI R4, RZ, 0x8, R5 ;  /* 0x00000008ff047819 */ /* 0x001fe40000011605 */
[----:B------:R-:W-:Y:S02]  /*c1420*/  PRMT R5, R5, 0x3340, R9 ;  /* 0x0000334005057816 */ /* 0x000fe40000000009 */
[--C-:B------:R-:W-:Y:S02]  /*c1430*/  PRMT R11, R6, 0x3340, R26.reuse ;  /* 0x00003340060b7816 */ /* 0x100fe4000000001a */
[----:B------:R-:W-:Y:S01]  /*c1440*/  LOP3.LUT R25, R25, 0xffff, RZ, 0xc0, !PT ;  /* 0x0000ffff19197812 */ /* 0x000fe200078ec0ff */
[----:B------:R0:W-:Y:S01]  /*c1450*/  STL [R1+0x141c], R5 ;  /* 0x00141c0501007387 */ /* 0x0001e20000100800 */
[----:B------:R-:W-:-:S02]  /*c1460*/  SHF.R.U32.HI R26, RZ, 0x8, R26 ;  /* 0x00000008ff1a7819 */ /* 0x000fc4000001161a */
[----:B------:R-:W-:Y:S02]  /*c1470*/  SHF.R.U32.HI R9, RZ, 0x8, R9 ;  /* 0x00000008ff097819 */ /* 0x000fe40000011609 */
[----:B------:R-:W-:Y:S02]  /*c1480*/  LOP3.LUT R26, R26, 0xffff, RZ, 0xc0, !PT ;  /* 0x0000ffff1a1a7812 */ /* 0x000fe400078ec0ff */
[----:B0-----:R-:W-:Y:S02]  /*c1490*/  SHF.R.U32.HI R5, RZ, 0x8, R6 ;  /* 0x00000008ff057819 */ /* 0x001fe40000011606 */
[----:B------:R-:W-:Y:S02]  /*c14a0*/  SHF.R.U32.HI R6, RZ, 0x8, R7 ;  /* 0x00000008ff067819 */ /* 0x000fe40000011607 */
[----:B------:R-:W-:Y:S02]  /*c14b0*/  PRMT R7, R7, 0x3340, R25 ;  /* 0x0000334007077816 */ /* 0x000fe40000000019 */
[----:B------:R-:W-:-:S02]  /*c14c0*/  LOP3.LUT R5, R5, 0xffff, RZ, 0xc0, !PT ;  /* 0x0000ffff05057812 */ /* 0x000fc400078ec0ff */
        /* <DEDUP_REMOVED lines=8> */
[----:B------:R0:W-:Y:S01]  /*c1550*/  STL [R1+0x13cc], R7 ;  /* 0x0013cc0701007387 */ /* 0x0001e20000100800 */
[----:B------:R-:W-:Y:S02]  /*c1560*/  LOP3.LUT R10, R10, 0xffff, RZ, 0xc0, !PT ;  /* 0x0000ffff0a0a7812 */ /* 0x000fe400078ec0ff */
[----:B------:R-:W-:Y:S01]  /*c1570*/  LOP3.LUT R8, R8, 0xffff, RZ, 0xc0, !PT ;  /* 0x0000ffff08087812 */ /* 0x000fe200078ec0ff */
[----:B------:R1:W-:Y:S01]  /*c1580*/  STL [R1+0x1238], R5 ;  /* 0x0012380501007387 */ /* 0x0003e20000100800 */
[----:B------:R-:W-:Y:S02]  /*c1590*/  LOP3.LUT R19, R19, 0xffff, RZ, 0xc0, !PT ;  /* 0x0000ffff13137812 */ /* 0x000fe400078ec0ff */
[----:B0-----:R-:W-:Y:S02]  /*c15a0*/  PRMT R7, R6, 0x3340, R25 ;  /* 0x0000334006077816 */ /* 0x001fe40000000019 */
[----:B------:R-:W-:-:S02]  /*c15b0*/  PRMT R6, R10, 0x3340, R8 ;  /* 0x000033400a067816 */ /* 0x000fc40000000008 */
[----:B-1----:R-:W-:Y:S01]  /*c15c0*/  PRMT R5, R4, 0x3340, R9 ;  /* 0x0000334004057816 */ /* 0x002fe20000000009 */
[----:B------:R0:W-:Y:S04]  /*c15d0*/  STL [R1+0x1234], R7 ;  /* 0x0012340701007387 */ /* 0x0001e80000100800 */
[----:B------:R-:W-:Y:S04]  /*c15e0*/  STL [R1+0x1268], R6 ;  /* 0x0012680601007387 */ /* 0x000fe80000100800 */
[----:B------:R3:W-:Y:S04]  /*c15f0*/  STL [R1+0x1260], R5 ;  /* 0x0012600501007387 */ /* 0x0007e80000100800 */
[----:B------:R-:W4:Y:S01]  /*c1600*/  LDL.LU R60, [R1+0x290] ;  /* 0x00029000013c7983 */ /* 0x000f220000300800 */
[----:B--2---:R-:W-:-:S03]  /*c1610*/  LOP3.LUT R4, R42, 0xffff, RZ, 0xc0, !PT ;  /* 0x0000ffff2a047812 */ /* 0x004fc600078ec0ff */
[----:B------:R-:W2:Y:S01]  /*c1620*/  LDL.LU R42, [R1+0x28c] ;  /* 0x00028c00012a7983 */ /* 0x000ea20000300800 */
[----:B0-----:R-:W-:Y:S02]  /*c1630*/  SHF.R.U32.HI R7, RZ, 0x8, R4 ;  /* 0x00000008ff077819 */ /* 0x001fe40000011604 */
[----:B------:R-:W-:Y:S02]  /*c1640*/  PRMT R4, R4, 0x3340, R19 ;  /* 0x0000334004047816 */ /* 0x000fe40000000013 */
[----:B---3--:R-:W-:-:S03]  /*c1650*/  LOP3.LUT R5, R43, 0xffff, RZ, 0xc0, !PT ;  /* 0x0000ffff2b057812 */ /* 0x008fc600078ec0ff */
[----:B------:R0:W-:Y:S04]  /*c1660*/  STL [R1+0x140c], R4 ;  /* 0x00140c0401007387 */ /* 0x0001e80000100800 */
[----:B------:R-:W3:Y:S01]  /*c1670*/  LDL.LU R43, [R1+0x12c] ;  /* 0x00012c00012b7983 */ /* 0x000ee20000300800 */
[----:B------:R-:W-:Y:S02]  /*c1680*/  SHF.R.U32.HI R19, RZ, 0x8, R19 ;  /* 0x00000008ff137819 */ /* 0x000fe40000011613 */
[----:B----4-:R-:W-:Y:S02]  /*c1690*/  LOP3.LUT R6, R52, 0xffff, RZ, 0xc0, !PT ;  /* 0x0000ffff34067812 */ /* 0x010fe400078ec0ff */
[----:B------:R-:W4:Y:S01]  /*c16a0*/  LDL.LU R52, [R1+0x11c] ;  /* 0x00011c0001347983 */ /* 0x000f220000300800 */
[----:B0-----:R-:W-:-:S02]  /*c16b0*/  SHF.R.U32.HI R4, RZ, 0x8, R5 ;  /* 0x00000008ff047819 */ /* 0x001fc40000011605 */
[--C-:B------:R-:W-:Y:S02]  /*c16c0*/  PRMT R5, R5, 0x3340, R6.reuse ;  /* 0x0000334005057816 */ /* 0x100fe40000000006 */
[----:B------:R-:W-:Y:S02]  /*c16d0*/  LOP3.LUT R7, R7, 0xffff, RZ, 0xc0, !PT ;  /* 0x0000ffff07077812 */ /* 0x000fe400078ec0ff */
[----:B------:R-:W-:Y:S01]  /*c16e0*/  LOP3.LUT R19, R19, 0xffff, RZ, 0xc0, !PT ;  /* 0x0000ffff13137812 */ /* 0x000fe200078ec0ff */
[----:B------:R0:W-:Y:S01]  /*c16f0*/  STL [R1+0x13fc], R5 ;  /* 0x0013fc0501007387 */ /* 0x0001e20000100800 */
[----:B------:R-:W-:Y:S02]  /*c1700*/  SHF.R.U32.HI R6, RZ, 0x8, R6 ;  /* 0x00000008ff067819 */ /* 0x000fe40000011606 */
[----:B0-----:R-:W-:-:S05]  /*c1710*/  PRMT R5, R7, 0x3340, R19 ;  /* 0x0000334007057816 */ /* 0x001fca0000000013 */
[----:B------:R0:W-:Y:S01]  /*c1720*/  STL [R1+0x125c], R5 ;  /* 0x00125c0501007387 */ /* 0x0001e20000100800 */
[----:B------:R-:W-:Y:S02]  /*c1730*/  LOP3.LUT R4, R4, 0xffff, RZ, 0xc0, !PT ;  /* 0x0000ffff04047812 */ /* 0x000fe400078ec0ff */
[----:B------:R-:W-:Y:S01]  /*c1740*/  LOP3.LUT R6, R6, 0xffff, RZ, 0xc0, !PT ;  /* 0x0000ffff06067812 */ /* 0x000fe200078ec0ff */
[----:B------:R1:W-:Y:S01]  /*c1750*/  STL [R1+0x44d8], R57 ;  /* 0x0044d83901007387 */ /* 0x0003e20000100800 */
[----:B0-----:R-:W-:Y:S01]  /*c1760*/  IMAD R5, R57, UR4, RZ ;  /* 0x0000000439057c24 */ /* 0x001fe2000f8e02ff */
[----:B------:R-:W-:-:S03]  /*c1770*/  ULDC UR4, c[0x0][0x248] ;  /* 0x0000920000047ab9 */ /* 0x000fc60000000800 */
[----:B-1----:R-:W-:Y:S01]  /*c1780*/  VIADD R57, R5, UR4 ;  /* 0x0000000405397c36 */ /* 0x002fe20008000000 */
[----:B------:R-:W-:Y:S01]  /*c1790*/  PRMT R4, R4, 0x3340, R6 ;  /* 0x0000334004047816 */ /* 0x000fe20000000006 */
[----:B------:R-:W-:Y:S01]  /*c17a0*/  STL [R1+0x278], R5 ;  /* 0x0002780501007387 */ /* 0x000fe20000100800 */
[----:B------:R-:W-:Y:S01]  /*c17b0*/  ULDC UR4, c[0x0][0x248] ;  /* 0x0000920000047ab9 */ /* 0x000fe20000000800 */
[----:B------:R-:W-:Y:S01]  /*c17c0*/  VIADD R6, R57, UR5 ;  /* 0x0000000539067c36 */ /* 0x000fe20008000000 */
[----:B------:R-:W-:-:S03]  /*c17d0*/  ULDC UR5, c[0x0][0x248] ;  /* 0x0000920000057ab9 */ /* 0x000fc60000000800 */
[----:B------:R-:W-:Y:S01]  /*c17e0*/  VIADD R9, R6, UR6 ;  /* 0x0000000606097c36 */ /* 0x000fe20008000000 */
[----:B------:R-:W-:Y:S01]  /*c17f0*/  STL [R1+0x1254], R4 ;  /* 0x0012540401007387 */ /* 0x000fe20000100800 */
[----:B------:R-:W-:-:S03]  /*c1800*/  ULDC UR6, c[0x0][0x248] ;  /* 0x0000920000067ab9 */ /* 0x000fc60000000800 */
[----:B------:R3:W-:Y:S04]  /*c1810*/  STL [R1+0xf4], R6 ;  /* 0x0000f40601007387 */ /* 0x0007e80000100800 */
[----:B------:R0:W-:Y:S01]  /*c1820*/  STL [R1+0xbc], R9 ;  /* 0x0000bc0901007387 */ /* 0x0001e20000100800 */
[----:B---3--:R-:W-:-:S03]  /*c1830*/  LOP3.LUT R6, R43, 0xffff, RZ, 0xc0, !PT ;  /* 0x0000ffff2b067812 */ /* 0x008fc600078ec0ff */
[----:B------:R-:W3:Y:S01]  /*c1840*/  LDL.LU R43, [R1+0x214] ;  /* 0x00021400012b7983 */ /* 0x000ee20000300800 */
[----:B------:R-:W-:Y:S01]  /*c1850*/  LOP3.LUT R5, R60, 0xffff, RZ, 0xc0, !PT ;  /* 0x0000ffff3c057812 */ /* 0x000fe200078ec0ff */
[----:B0-----:R-:W-:Y:S01]  /*c1860*/  VIADD R9, R9, UR4 ;  /* 0x0000000409097c36 */ /* 0x001fe20008000000 */
[----:B--2---:R-:W-:Y:S01]  /*c1870*/  LOP3.LUT R4, R42, 0xffff, RZ, 0xc0, !PT ;  /* 0x0000ffff2a047812 */ /* 0x004fe200078ec0ff */
[----:B------:R-:W-:Y:S01]  /*c1880*/  ULDC UR4, c[0x0][0x248] ;  /* 0x0000920000047ab9 */ /* 0x000fe20000000800 */
[----:B------:R-:W-:Y:S02]  /*c1890*/  SHF.R.U32.HI R8, RZ, 0x8, R5 ;  /* 0x00000008ff087819 */ /* 0x000fe40000011605 */
[----:B------:R-:W-:Y:S01]  /*c18a0*/  PRMT R5, R5, 0x3340, R6 ;  /* 0x0000334005057816 */ /* 0x000fe20000000006 */
[----:B------:R0:W-:Y:S01]  /*c18b0*/  STL [R1+0x9c], R9 ;  /* 0x00009c0901007387 */ /* 0x0001e20000100800 */
[----:B----4-:R-:W-:-:S03]  /*c18c0*/  LOP3.LUT R7, R52, 0xffff, RZ, 0xc0, !PT ;  /* 0x0000ffff34077812 */ /* 0x010fc600078ec0ff */
[----:B------:R1:W-:Y:S04]  /*c18d0*/  STL [R1+0x13ac], R5 ;  /* 0x0013ac0501007387 */ /* 0x0003e80000100800 */
[----:B------:R-:W2:Y:S01]  /*c18e0*/  LDL.LU R52, [R1+0x210] ;  /* 0x0002100001347983 */ /* 0x000ea20000300800 */
[----:B0-----:R-:W-:Y:S01]  /*c18f0*/  VIADD R9, R9, UR7 ;  /* 0x0000000709097c36 */ /* 0x001fe20008000000 */
[----:B------:R-:W-:Y:S01]  /*c1900*/  LOP3.LUT R33, R33, 0xffff, RZ, 0xc0, !PT ;  /* 0x0000ffff21217812 */ /* 0x000fe200078ec0ff */
[----:B------:R-:W-:Y:S01]  /*c1910*/  ULDC UR7, c[0x0][0x248] ;  /* 0x0000920000077ab9 */ /* 0x000fe20000000800 */
[----:B-1----:R-:W-:Y:S02]  /*c1920*/  SHF.R.U32.HI R5, RZ, 0x8, R6 ;  /* 0x00000008ff057819 */ /* 0x002fe40000011606 */
[----:B------:R-:W-:-:S02]  /*c1930*/  SHF.R.U32.HI R6, RZ, 0x8, R4 ;  /* 0x00000008ff067819 */ /* 0x000fc40000011604 */
[----:B------:R-:W-:Y:S02]  /*c1940*/  PRMT R4, R4, 0x3340, R7 ;  /* 0x0000334004047816 */ /* 0x000fe40000000007 */
[----:B------:R-:W-:-:S03]  /*c1950*/  LOP3.LUT R5, R5, 0xffff, RZ, 0xc0, !PT ;  /* 0x0000ffff05057812 */ /* 0x000fc600078ec0ff */
[----:B------:R0:W-:Y:S01]  /*c1960*/  STL [R1+0x13a8], R4 ;  /* 0x0013a80401007387 */ /* 0x0001e20000100800 */
[----:B------:R-:W-:-:S03]  /*c1970*/  SHF.R.U32.HI R7, RZ, 0x8, R7 ;  /* 0x00000008ff077819 */ /* 0x000fc60000011607 */
[----:B------:R1:W-:Y:S01]  /*c1980*/  STL [R1+0x98], R9 ;  /* 0x0000980901007387 */ /* 0x0003e20000100800 */
[----:B------:R-:W-:Y:S02]  /*c1990*/  LOP3.LUT R6, R6, 0xffff, RZ, 0xc0, !PT ;  /* 0x0000ffff06067812 */ /* 0x000fe400078ec0ff */
[----:B0-----:R-:W-:Y:S01]  /*c19a0*/  LOP3.LUT R4, R8, 0xffff, RZ, 0xc0, !PT ;  /* 0x0000ffff08047812 */ /* 0x001fe200078ec0ff */
[----:B-1----:R-:W-:-:S03]  /*c19b0*/  VIADD R9, R9, UR8 ;  /* 0x0000000809097c36 */ /* 0x002fc60008000000 */
[----:B------:R-:W-:Y:S01]  /*c19c0*/  PRMT R4, R4, 0x3340, R5 ;  /* 0x0000334004047816 */ /* 0x000fe20000000005 */
[----:B------:R-:W-:Y:S01]  /*c19d0*/  ULDC UR8, c[0x0][0x248] ;  /* 0x0000920000087ab9 */ /* 0x000fe20000000800 */
[----:B------:R-:W-:Y:S01]  /*c19e0*/  LOP3.LUT R7, R7, 0xffff, RZ, 0xc0, !PT ;  /* 0x0000ffff07077812 */ /* 0x000fe200078ec0ff */
[----:B------:R-:W-:Y:S01]  /*c19f0*/  VIADD R8, R9, UR5 ;  /* 0x0000000509087c36 */ /* 0x000fe20008000000 */
[----:B------:R-:W-:Y:S01]  /*c1a00*/  STL [R1+0x94], R9 ;  /* 0x0000940901007387 */ /* 0x000fe20000100800 */
[----:B------:R-:W-:Y:S01]  /*c1a10*/  ULDC UR5, c[0x0][0x248] ;  /* 0x0000920000057ab9 */ /* 0x000fe20000000800 */
[----:B------:R-:W-:Y:S02]  /*c1a20*/  PRMT R5, R6, 0x3340, R7 ;  /* 0x0000334006057816 */ /* 0x000fe40000000007 */
[----:B------:R0:W-:Y:S04]  /*c1a30*/  STL [R1+0x1224], R4 ;  /* 0x0012240401007387 */ /* 0x0001e80000100800 */
[----:B------:R-:W-:Y:S01]  /*c1a40*/  STL [R1+0x90], R8 ;  /* 0x0000900801007387 */ /* 0x000fe20000100800 */
[----:B0-----:R-:W-:-:S03]  /*c1a50*/  VIADD R4, R8, UR4 ;  /* 0x0000000408047c36 */ /* 0x001fc60008000000 */
[----:B------:R-:W-:Y:S01]  /*c1a60*/  STL [R1+0x1220], R5 ;  /* 0x0012200501007387 */ /* 0x000fe20000100800 */
[----:B------:R-:W-:-:S03]  /*c1a70*/  ULDC UR4, c[0x0][0x248] ;  /* 0x0000920000047ab9 */ /* 0x000fc60000000800 */
[----:B------:R0:W-:Y:S02]  /*c1a80*/  STL [R1+0x8c], R4 ;  /* 0x00008c0401007387 */ /* 0x0001e40000100800 */
[----:B0-----:R-:W-:Y:S01]  /*c1a90*/  VIADD R4, R4, UR4 ;  /* 0x0000000404047c36 */ /* 0x001fe20008000000 */
[----:B------:R-:W-:-:S03]  /*c1aa0*/  ULDC UR4, c[0x0][0x248] ;  /* 0x0000920000047ab9 */ /* 0x000fc60000000800 */
[----:B------:R-:W-:Y:S01]  /*c1ab0*/  VIADD R6, R4, UR5 ;  /* 0x0000000504067c36 */ /* 0x000fe20008000000 */
[----:B------:R-:W-:Y:S01]  /*c1ac0*/  STL [R1+0x88], R4 ;  /* 0x0000880401007387 */ /* 0x000fe20000100800 */
[----:B------:R-:W-:Y:S01]  /*c1ad0*/  LOP3.LUT R29, R29, 0xffff, RZ, 0xc0, !PT ;  /* 0x0000ffff1d1d7812 */ /* 0x000fe200078ec0ff */
[----:B------:R-:W-:Y:S02]  /*c1ae0*/  ULDC UR5, c[0x0][0x248] ;  /* 0x0000920000057ab9 */ /* 0x000fe40000000800 */
[----:B------:R0:W-:Y:S02]  /*c1af0*/  STL [R1+0x84], R6 ;  /* 0x0000840601007387 */ /* 0x0001e40000100800 */
[----:B0-----:R-:W-:Y:S01]  /*c1b00*/  VIADD R6, R6, UR6 ;  /* 0x0000000606067c36 */ /* 0x001fe20008000000 */
[----:B------:R-:W-:-:S03]  /*c1b10*/  ULDC UR6, c[0x0][0x248] ;  /* 0x0000920000067ab9 */ /* 0x000fc60000000800 */
[----:B------:R-:W-:Y:S01]  /*c1b20*/  VIADD R7, R6, UR4 ;  /* 0x0000000406077c36 */ /* 0x000fe20008000000 */
[----:B------:R-:W-:Y:S01]  /*c1b30*/  STL [R1+0x80], R6 ;  /* 0x0000800601007387 */ /* 0x000fe20000100800 */
[----:B------:R-:W-:Y:S01]  /*c1b40*/  ULDC UR4, c[0x0][0x248] ;  /* 0x0000920000047ab9 */ /* 0x000fe20000000800 */
[----:B---3--:R-:W-:-:S04]  /*c1b50*/  LOP3.LUT R5, R43, 0xffff, RZ, 0xc0, !PT ;  /* 0x0000ffff2b057812 */ /* 0x008fc800078ec0ff */
[----:B------:R-:W-:Y:S02]  /*c1b60*/  SHF.R.U32.HI R8, RZ, 0x8, R5 ;  /* 0x00000008ff087819 */ /* 0x000fe40000011605 */
[----:B------:R-:W-:-:S05]  /*c1b70*/  PRMT R5, R5, 0x3340, R33 ;  /* 0x0000334005057816 */ /* 0x000fca0000000021 */
[----:B------:R0:W-:Y:S04]  /*c1b80*/  STL [R1+0x13a4], R5 ;  /* 0x0013a40501007387 */ /* 0x0001e80000100800 */
[----:B------:R1:W-:Y:S04]  /*c1b90*/  STL [R1+0x7c], R7 ;  /* 0x00007c0701007387 */ /* 0x0003e80000100800 */
[----:B------:R-:W3:Y:S04]  /*c1ba0*/  LDL.LU R42, [R1+0x294] ;  /* 0x00029400012a7983 */ /* 0x000ee80000300800 */
[----:B------:R-:W4:Y:S01]  /*c1bb0*/  LDL.LU R43, [R1+0x1e0] ;  /* 0x0001e000012b7983 */ /* 0x000f220000300800 */
[----:B--2---:R-:W-:-:S03]  /*c1bc0*/  LOP3.LUT R4, R52, 0xffff, RZ, 0xc0, !PT ;  /* 0x0000ffff34047812 */ /* 0x004fc600078ec0ff */
[----:B------:R-:W2:Y:S01]  /*c1bd0*/  LDL.LU R52, [R1+0xe0] ;  /* 0x0000e00001347983 */ /* 0x000ea20000300800 */
[----:B------:R-:W-:Y:S01]  /*c1be0*/  PRMT R10, R4, 0x3340, R29 ;  /* 0x00003340040a7816 */ /* 0x000fe2000000001d */
[----:B------:R-:W-:Y:S01]  /*c1bf0*/  VIADD R9, R7, UR7 ;  /* 0x0000000707097c36 */ /* 0x000fe20008000000 */
[----:B0-----:R-:W-:Y:S01]  /*c1c00*/  SHF.R.U32.HI R5, RZ, 0x8, R33 ;  /* 0x00000008ff057819 */ /* 0x001fe20000011621 */
[----:B------:R-:W-:Y:S01]  /*c1c10*/  ULDC UR7, c[0x0][0x248] ;  /* 0x0000920000077ab9 */ /* 0x000fe20000000800 */
[----:B------:R-:W-:Y:S01]  /*c1c20*/  SHF.R.U32.HI R6, RZ, 0x8, R4 ;  /* 0x00000008ff067819 */ /* 0x000fe20000011604 */
[----:B------:R-:W-:Y:S01]  /*c1c30*/  STL [R1+0x13a0], R10 ;  /* 0x0013a00a01007387 */ /* 0x000fe20000100800 */
[----:B------:R-:W-:Y:S02]  /*c1c40*/  LOP3.LUT R4, R8, 0xffff, RZ, 0xc0, !PT ;  /* 0x0000ffff08047812 */ /* 0x000fe400078ec0ff */
[----:B------:R-:W-:Y:S01]  /*c1c50*/  LOP3.LUT R5, R5, 0xffff, RZ, 0xc0, !PT ;  /* 0x0000ffff05057812 */ /* 0x000fe200078ec0ff */
[----:B------:R0:W-:Y:S01]  /*c1c60*/  STL [R1+0x78], R9 ;  /* 0x0000780901007387 */ /* 0x0001e20000100800 */
[----:B-1----:R-:W-:-:S02]  /*c1c70*/  SHF.R.U32.HI R7, RZ, 0x8, R29 ;  /* 0x00000008ff077819 */ /* 0x002fc4000001161d */
[----:B------:R-:W-:Y:S02]  /*c1c80*/  PRMT R4, R4, 0x3340, R5 ;  /* 0x0000334004047816 */ /* 0x000fe40000000005 */
[----:B------:R-:W-:Y:S02]  /*c1c90*/  LOP3.LUT R6, R6, 0xffff, RZ, 0xc0, !PT ;  /* 0x0000ffff06067812 */ /* 0x000fe400078ec0ff */
[----:B------:R-:W-:Y:S01]  /*c1ca0*/  LOP3.LUT R7, R7, 0xffff, RZ, 0xc0, !PT ;  /* 0x0000ffff07077812 */ /* 0x000fe200078ec0ff */
[----:B0-----:R-:W-:-:S03]  /*c1cb0*/  VIADD R9, R9, UR8 ;  /* 0x0000000809097c36 */ /* 0x001fc60008000000 */
[----:B------:R-:W-:Y:S01]  /*c1cc0*/  PRMT R5, R6, 0x3340, R7 ;  /* 0x0000334006057816 */ /* 0x000fe20000000007 */
[----:B------:R-:W-:Y:S01]  /*c1cd0*/  ULDC UR8, c[0x0][0x248] ;  /* 0x0000920000087ab9 */ /* 0x000fe20000000800 */
[----:B------:R-:W-:Y:S01]  /*c1ce0*/  VIADD R8, R9, UR5 ;  /* 0x0000000509087c36 */ /* 0x000fe20008000000 */
[----:B------:R-:W-:Y:S01]  /*c1cf0*/  STL [R1+0x74], R9 ;  /* 0x0000740901007387 */ /* 0x000fe20000100800 */
[----:B------:R-:W-:-:S03]  /*c1d00*/  ULDC UR5, c[0x0][0x248] ;  /* 0x0000920000057ab9 */ /* 0x000fc60000000800 */
        /* <DEDUP_REMOVED lines=9> */
[----:B------:R4:W-:Y:S01]  /*c1da0*/  STL [R1+0x68], R4 ;  /* 0x0000680401007387 */ /* 0x0009e20000100800 */
[----:B------:R-:W-:Y:S01]  /*c1db0*/  LOP3.LUT R21, R21, 0xffff, RZ, 0xc0, !PT ;  /* 0x0000ffff15157812 */ /* 0x000fe200078ec0ff */
[----:B------:R-:W-:Y:S01]  /*c1dc0*/  ULDC UR5, c[0x0][0x248] ;  /* 0x0000920000057ab9 */ /* 0x000fe20000000800 */
[----:B------:R-:W-:Y:S01]  /*c1dd0*/  VIADD R7, R6, UR6 ;  /* 0x0000000606077c36 */ /* 0x000fe20008000000 */
[----:B------:R2:W-:Y:S01]  /*c1de0*/  STL [R1+0x64], R6 ;  /* 0x0000640601007387 */ /* 0x0005e20000100800 */
[----:B------:R-:W-:-:S03]  /*c1df0*/  ULDC UR6, c[0x0][0x248] ;  /* 0x0000920000067ab9 */ /* 0x000fc60000000800 */
[----:B------:R0:W-:Y:S01]  /*c1e00*/  STL [R1+0x60], R7 ;  /* 0x0000600701007387 */ /* 0x0001e20000100800 */
[----:B---3--:R-:W-:-:S03]  /*c1e10*/  LOP3.LUT R5, R42, 0xffff, RZ, 0xc0, !PT ;  /* 0x0000ffff2a057812 */ /* 0x008fc600078ec0ff */
[----:B------:R-:W3:Y:S01]  /*c1e20*/  LDL.LU R42, [R1+0x2b8] ;  /* 0x0002b800012a7983 */ /* 0x000ee20000300800 */
[----:B----4-:R-:W-:-:S03]  /*c1e30*/  LOP3.LUT R4, R43, 0xffff, RZ, 0xc0, !PT ;  /* 0x0000ffff2b047812 */ /* 0x010fc600078ec0ff */
[----:B------:R-:W4:Y:S01]  /*c1e40*/  LDL.LU R43, [R1+0x1f4] ;  /* 0x0001f400012b7983 */ /* 0x000f220000300800 */
[----:B--2---:R-:W-:Y:S02]  /*c1e50*/  LOP3.LUT R6, R52, 0xffff, RZ, 0xc0, !PT ;  /* 0x0000ffff34067812 */ /* 0x004fe400078ec0ff */
[----:B------:R-:W-:Y:S02]  /*c1e60*/  SHF.R.U32.HI R8, RZ, 0x8, R5 ;  /* 0x00000008ff087819 */ /* 0x000fe40000011605 */
[----:B------:R-:W-:Y:S01]  /*c1e70*/  PRMT R5, R5, 0x3340, R6 ;  /* 0x0000334005057816 */ /* 0x000fe20000000006 */
[----:B0-----:R-:W-:Y:S01]  /*c1e80*/  VIADD R7, R7, UR4 ;  /* 0x0000000407077c36 */ /* 0x001fe20008000000 */
[----:B------:R-:W-:-:S03]  /*c1e90*/  ULDC UR4, c[0x0][0x248] ;  /* 0x0000920000047ab9 */ /* 0x000fc60000000800 */
[----:B------:R0:W-:Y:S01]  /*c1ea0*/  STL [R1+0x13d8], R5 ;  /* 0x0013d80501007387 */ /* 0x0001e20000100800 */
[----:B------:R-:W-:Y:S01]  /*c1eb0*/  VIADD R9, R7, UR7 ;  /* 0x0000000707097c36 */ /* 0x000fe20008000000 */
[----:B------:R-:W-:Y:S01]  /*c1ec0*/  LOP3.LUT R23, R23, 0xffff, RZ, 0xc0, !PT ;  /* 0x0000ffff17177812 */ /* 0x000fe200078ec0ff */
[----:B------:R-:W-:Y:S01]  /*c1ed0*/  ULDC UR7, c[0x0][0x248] ;  /* 0x0000920000077ab9 */ /* 0x000fe20000000800 */
[----:B------:R1:W-:Y:S04]  /*c1ee0*/  STL [R1+0x5c], R7 ;  /* 0x00005c0701007387 */ /* 0x0003e80000100800 */
[----:B------:R-:W2:Y:S01]  /*c1ef0*/  LDL.LU R52, [R1+0x168] ;  /* 0x0001680001347983 */ /* 0x000ea20000300800 */
[----:B0-----:R-:W-:Y:S02]  /*c1f00*/  SHF.R.U32.HI R5, RZ, 0x8, R6 ;  /* 0x00000008ff057819 */ /* 0x001fe40000011606 */
[----:B------:R-:W-:-:S02]  /*c1f10*/  SHF.R.U32.HI R6, RZ, 0x8, R4 ;  /* 0x00000008ff067819 */ /* 0x000fc40000011604 */
[----:B------:R-:W-:Y:S01]  /*c1f20*/  PRMT R4, R4, 0x3340, R21 ;  /* 0x0000334004047816 */ /* 0x000fe20000000015 */
[----:B------:R0:W-:Y:S01]  /*c1f30*/  STL [R1+0x58], R9 ;  /* 0x0000580901007387 */ /* 0x0001e20000100800 */
[----:B------:R-:W-:-:S03]  /*c1f40*/  LOP3.LUT R5, R5, 0xffff, RZ, 0xc0, !PT ;  /* 0x0000ffff05057812 */ /* 0x000fc600078ec0ff */
[----:B------:R0:W-:Y:S01]  /*c1f50*/  STL [R1+0x13d4], R4 ;  /* 0x0013d40401007387 */ /* 0x0001e20000100800 */
[----:B-1----:R-:W-:Y:S02]  /*c1f60*/  SHF.R.U32.HI R7, RZ, 0x8, R21 ;  /* 0x00000008ff077819 */ /* 0x002fe40000011615 */
[----:B------:R-:W-:Y:S01]  /*c1f70*/  LOP3.LUT R6, R6, 0xffff, RZ, 0xc0, !PT ;  /* 0x0000ffff06067812 */ /* 0x000fe200078ec0ff */
[----:B0-----:R-:W-:Y:S01]  /*c1f80*/  VIADD R9, R9, UR8 ;  /* 0x0000000809097c36 */ /* 0x001fe20008000000 */
[----:B------:R-:W-:-:S03]  /*c1f90*/  LOP3.LUT R4, R8, 0xffff, RZ, 0xc0, !PT ;  /* 0x0000ffff08047812 */ /* 0x000fc600078ec0ff */
[----:B------:R-:W-:Y:S01]  /*c1fa0*/  VIADD R8, R9, UR5 ;  /* 0x0000000509087c36 */ /* 0x000fe20008000000 */
[----:B------:R-:W-:Y:S01]  /*c1fb0*/  LOP3.LUT R7, R7, 0xffff, RZ, 0xc0, !PT ;  /* 0x0000ffff07077812 */ /* 0x000fe200078ec0ff */
[----:B------:R-:W-:Y:S01]  /*c1fc0*/  STL [R1+0x54], R9 ;  /* 0x0000540901007387 */ /* 0x000fe20000100800 */
[----:B------:R-:W-:Y:S01]  /*c1fd0*/  PRMT R4, R4, 0x3340, R5 ;  /* 0x0000334004047816 */ /* 0x000fe20000000005 */
[----:B------:R-:W-:Y:S01]  /*c1fe0*/  ULDC UR5, c[0x0][0x248] ;  /* 0x0000920000057ab9 */ /* 0x000fe20000000800 */
[----:B------:R-:W-:Y:S01]  /*c1ff0*/  PRMT R5, R6, 0x3340, R7 ;  /* 0x0000334006057816 */ /* 0x000fe20000000007 */
[----:B------:R-:W-:Y:S02]  /*c2000*/  ULDC UR8, c[0x0][0x248] ;  /* 0x0000920000087ab9 */ /* 0x000fe40000000800 */
        /* <DEDUP_REMOVED lines=17> */
[----:B------:R-:W2:Y:S01]  /*c2120*/  LDL.LU R60, [R1+0x2c0] ;  /* 0x0002c000013c7983 */ /* 0x000ea20000300800 */
[----:B----4-:R-:W-:-:S04]  /*c2130*/  LOP3.LUT R5, R43, 0xffff, RZ, 0xc0, !PT ;  /* 0x0000ffff2b057812 */ /* 0x010fc800078ec0ff */
[----:B------:R-:W-:Y:S02]  /*c2140*/  SHF.R.U32.HI R8, RZ, 0x8, R5 ;  /* 0x00000008ff087819 */ /* 0x000fe40000011605 */
[----:B------:R-:W-:Y:S02]  /*c2150*/  PRMT R5, R5, 0x3340, R23 ;  /* 0x0000334005057816 */ /* 0x000fe40000000017 */
[----:B---3--:R-:W-:-:S03]  /*c2160*/  LOP3.LUT R4, R42, 0xffff, RZ, 0xc0, !PT ;  /* 0x0000ffff2a047812 */ /* 0x008fc600078ec0ff */
[----:B------:R-:W-:Y:S04]  /*c2170*/  STL [R1+0x13c0], R5 ;  /* 0x0013c00501007387 */ /* 0x000fe80000100800 */
[----:B------:R0:W-:Y:S04]  /*c2180*/  STL [R1+0x3c], R9 ;  /* 0x00003c0901007387 */ /* 0x0001e80000100800 */
[----:B------:R-:W3:Y:S04]  /*c2190*/  LDL.LU R42, [R1+0x248] ;  /* 0x00024800012a7983 */ /* 0x000ee80000300800 */
[----:B------:R-:W4:Y:S01]  /*c21a0*/  LDL.LU R43, [R1+0x180] ;  /* 0x00018000012b7983 */ /* 0x000f220000300800 */
[----:B--2---:R-:W-:Y:S01]  /*c21b0*/  LOP3.LUT R7, R52, 0xffff, RZ, 0xc0, !PT ;  /* 0x0000ffff34077812 */ /* 0x004fe200078ec0ff */
[----:B0-----:R-:W-:Y:S01]  /*c21c0*/  VIADD R9, R9, UR7 ;  /* 0x0000000709097c36 */ /* 0x001fe20008000000 */
[----:B------:R-:W-:Y:S01]  /*c21d0*/  SHF.R.U32.HI R6, RZ, 0x8, R4 ;  /* 0x00000008ff067819 */ /* 0x000fe20000011604 */
[----:B------:R-:W-:Y:S01]  /*c21e0*/  ULDC UR7, c[0x0][0x248] ;  /* 0x0000920000077ab9 */ /* 0x000fe20000000800 */
[----:B------:R-:W-:-:S02]  /*c21f0*/  PRMT R4, R4, 0x3340, R7 ;  /* 0x0000334004047816 */ /* 0x000fc40000000007 */
[----:B------:R-:W-:Y:S01]  /*c2200*/  SHF.R.U32.HI R5, RZ, 0x8, R23 ;  /* 0x00000008ff057819 */ /* 0x000fe20000011617 */
[----:B------:R0:W-:Y:S01]  /*c2210*/  STL [R1+0x38], R9 ;  /* 0x0000380901007387 */ /* 0x0001e20000100800 */
[----:B------:R-:W-:-:S03]  /*c2220*/  SHF.R.U32.HI R7, RZ, 0x8, R7 ;  /* 0x00000008ff077819 */ /* 0x000fc60000011607 */
[----:B------:R-:W2:Y:S01]  /*c2230*/  LDL.LU R52, [R1+0x10] ;  /* 0x0000100001347983 */ /* 0x000ea20000300800 */
[----:B------:R-:W-:-:S03]  /*c2240*/  LOP3.LUT R5, R5, 0xffff, RZ, 0xc0, !PT ;  /* 0x0000ffff05057812 */ /* 0x000fc600078ec0ff */
[----:B------:R1:W-:Y:S01]  /*c2250*/  STL [R1+0x1380], R4 ;  /* 0x0013800401007387 */ /* 0x0003e20000100800 */
[----:B0-----:R-:W-:Y:S01]  /*c2260*/  VIADD R9, R9, UR8 ;  /* 0x0000000809097c36 */ /* 0x001fe20008000000 */
[----:B------:R-:W-:Y:S01]  /*c2270*/  LOP3.LUT R6, R6, 0xffff, RZ, 0xc0, !PT ;  /* 0x0000ffff06067812 */ /* 0x000fe200078ec0ff */
[----:B------:R-:W-:Y:S01]  /*c2280*/  ULDC UR8, c[0x0][0x248] ;  /* 0x0000920000087ab9 */ /* 0x000fe20000000800 */
[----:B------:R-:W-:Y:S02]  /*c2290*/  LOP3.LUT R7, R7, 0xffff, RZ, 0xc0, !PT ;  /* 0x0000ffff07077812 */ /* 0x000fe400078ec0ff */
[----:B-1----:R-:W-:Y:S01]  /*c22a0*/  LOP3.LUT R4, R8, 0xffff, RZ, 0xc0, !PT ;  /* 0x0000ffff08047812 */ /* 0x002fe200078ec0ff */
[----:B------:R-:W-:Y:S01]  /*c22b0*/  VIADD R8, R9, UR5 ;  /* 0x0000000509087c36 */ /* 0x000fe20008000000 */
[----:B------:R-:W-:Y:S01]  /*c22c0*/  STL [R1+0x34], R9 ;  /* 0x0000340901007387 */ /* 0x000fe20000100800 */
[----:B------:R-:W-:Y:S01]  /*c22d0*/  ULDC UR5, c[0x0][0x248] ;  /* 0x0000920000057ab9 */ /* 0x000fe20000000800 */
[----:B------:R-:W-:-:S02]  /*c22e0*/  PRMT R4, R4, 0x3340, R5 ;  /* 0x0000334004047816 */ /* 0x000fc40000000005 */
[----:B------:R-:W-:-:S03]  /*c22f0*/  PRMT R5, R6, 0x3340, R7 ;  /* 0x0000334006057816 */ /* 0x000fc60000000007 */
        /* <DEDUP_REMOVED lines=10> */
[----:B------:R-:W-:Y:S02]  /*c23a0*/  ULDC UR5, c[0x0][0x248] ;  /* 0x0000920000057ab9 */ /* 0x000fe40000000800 */
[----:B------:R-:W-:Y:S01]  /*c23b0*/  VIADD R9, R6, UR6 ;  /* 0x0000000606097c36 */ /* 0x000fe20008000000 */
[----:B------:R-:W-:Y:S01]  /*c23c0*/  STL [R1+0x24], R6 ;  /* 0x0000240601007387 */ /* 0x000fe20000100800 */
[----:B------:R-:W-:-:S03]  /*c23d0*/  ULDC UR6, c[0x0][0x248] ;  /* 0x0000920000067ab9 */ /* 0x000fc60000000800 */
[----:B------:R0:W-:Y:S01]  /*c23e0*/  STL [R1+0x20], R9 ;  /* 0x0000200901007387 */ /* 0x0001e20000100800 */
[----:B------:R-:W-:-:S03]  /*c23f0*/  LOP3.LUT R5, R60, 0xffff, RZ, 0xc0, !PT ;  /* 0x0000ffff3c057812 */ /* 0x000fc600078ec0ff */
[----:B------:R-:W2:Y:S01]  /*c2400*/  LDL.LU R60, [R1+0x2bc] ;  /* 0x0002bc00013c7983 */ /* 0x000ea20000300800 */
[----:B------:R-:W-:Y:S01]  /*c2410*/  SHF.R.U32.HI R8, RZ, 0x8, R5 ;  /* 0x00000008ff087819 */ /* 0x000fe20000011605 */
[----:B0-----:R-:W-:Y:S01]  /*c2420*/  VIADD R9, R9, UR4 ;  /* 0x0000000409097c36 */ /* 0x001fe20008000000 */
[----:B------:R-:W-:Y:S01]  /*c2430*/  ULDC UR4, c[0x0][0x248] ;  /* 0x0000920000047ab9 */ /* 0x000fe20000000800 */
[----:B----4-:R-:W-:-:S04]  /*c2440*/  LOP3.LUT R6, R43, 0xffff, RZ, 0xc0, !PT ;  /* 0x0000ffff2b067812 */ /* 0x010fc800078ec0ff */
[----:B------:R-:W-:-:S05]  /*c2450*/  PRMT R5, R5, 0x3340, R6 ;  /* 0x0000334005057816 */ /* 0x000fca0000000006 */
[----:B------:R-:W-:Y:S04]  /*c2460*/  STL [R1+0x1370], R5 ;  /* 0x0013700501007387 */ /* 0x000fe80000100800 */
[----:B------:R0:W-:Y:S01]  /*c2470*/  STL [R1+0x1c], R9 ;  /* 0x00001c0901007387 */ /* 0x0001e20000100800 */
[----:B---3--:R-:W-:-:S03]  /*c2480*/  LOP3.LUT R4, R42, 0xffff, RZ, 0xc0, !PT ;  /* 0x0000ffff2a047812 */ /* 0x008fc600078ec0ff */
[----:B------:R-:W3:Y:S01]  /*c2490*/  LDL.LU R42, [R1+0x27c] ;  /* 0x00027c00012a7983 */ /* 0x000ee20000300800 */
[----:B0-----:R-:W-:Y:S01]  /*c24a0*/  VIADD R9, R9, UR7 ;  /* 0x0000000709097c36 */ /* 0x001fe20008000000 */
[----:B--2---:R-:W-:Y:S01]  /*c24b0*/  LOP3.LUT R7, R52, 0xffff, RZ, 0xc0, !PT ;  /* 0x0000ffff34077812 */ /* 0x004fe200078ec0ff */
[----:B------:R-:W-:-:S03]  /*c24c0*/  ULDC UR7, c[0x0][0x248] ;  /* 0x0000920000077ab9 */ /* 0x000fc60000000800 */
[----:B------:R0:W-:Y:S04]  /*c24d0*/  STL [R1+0x18], R9 ;  /* 0x0000180901007387 */ /* 0x0001e80000100800 */
[----:B------:R-:W2:Y:S01]  /*c24e0*/  LDL.LU R43, [R1+0xa0] ;  /* 0x0000a000012b7983 */ /* 0x000ea20000300800 */
[----:B------:R-:W-:Y:S02]  /*c24f0*/  SHF.R.U32.HI R5, RZ, 0x8, R6 ;  /* 0x00000008ff057819 */ /* 0x000fe40000011606 */
[--C-:B------:R-:W-:Y:S01]  /*c2500*/  PRMT R10, R4, 0x3340, R7.reuse ;  /* 0x00003340040a7816 */ /* 0x100fe20000000007 */
[----:B------:R-:W4:Y:S01]  /*c2510*/  LDL.LU R52, [R1+0x170] ;  /* 0x0001700001347983 */ /* 0x000f220000300800 */
[----:B------:R-:W-:Y:S02]  /*c2520*/  SHF.R.U32.HI R6, RZ, 0x8, R4 ;  /* 0x00000008ff067819 */ /* 0x000fe40000011604 */
[----:B------:R-:W-:Y:S01]  /*c2530*/  SHF.R.U32.HI R7, RZ, 0x8, R7 ;  /* 0x00000008ff077819 */ /* 0x000fe20000011607 */
[----:B0-----:R-:W-:Y:S01]  /*c2540*/  VIADD R9, R9, UR8 ;  /* 0x0000000809097c36 */ /* 0x001fe20008000000 */
[----:B------:R-:W-:-:S02]  /*c2550*/  LOP3.LUT R4, R8, 0xffff, RZ, 0xc0, !PT ;  /* 0x0000ffff08047812 */ /* 0x000fc400078ec0ff */
[----:B------:R-:W-:Y:S02]  /*c2560*/  LOP3.LUT R5, R5, 0xffff, RZ, 0xc0, !PT ;  /* 0x0000ffff05057812 */ /* 0x000fe400078ec0ff */
[----:B------:R-:W-:Y:S02]  /*c2570*/  LOP3.LUT R6, R6, 0xffff, RZ, 0xc0, !PT ;  /* 0x0000ffff06067812 */ /* 0x000fe400078ec0ff */
[----:B------:R-:W-:Y:S01]  /*c2580*/  LOP3.LUT R7, R7, 0xffff, RZ, 0xc0, !PT ;  /* 0x0000ffff07077812 */ /* 0x000fe200078ec0ff */
[----:B------:R-:W-:Y:S01]  /*c2590*/  VIADD R8, R9, UR5 ;  /* 0x0000000509087c36 */ /* 0x000fe20008000000 */
[----:B------:R-:W-:Y:S01]  /*c25a0*/  PRMT R5, R4, 0x3340, R5 ;  /* 0x0000334004057816 */ /* 0x000fe20000000005 */
[----:B------:R-:W-:Y:S01]  /*c25b0*/  STL [R1+0x136c], R10 ;  /* 0x00136c0a01007387 */ /* 0x000fe20000100800 */
[----:B------:R-:W-:Y:S01]  /*c25c0*/  PRMT R4, R6, 0x3340, R7 ;  /* 0x0000334006047816 */ /* 0x000fe20000000007 */
[----:B------:R-:W-:Y:S01]  /*c25d0*/  ULDC UR5, c[0x0][0x248] ;  /* 0x0000920000057ab9 */ /* 0x000fe20000000800 */
[----:B------:R-:W-:Y:S01]  /*c25e0*/  ULDC UR8, c[0x0][0x248] ;  /* 0x0000920000087ab9 */ /* 0x000fe20000000800 */
[----:B------:R-:W-:Y:S04]  /*c25f0*/  STL [R1+0x14], R9 ;  /* 0x0000140901007387 */ /* 0x000fe80000100800 */
[----:B------:R-:W-:Y:S04]  /*c2600*/  STL [R1+0x1204], R5 ;  /* 0x0012040501007387 */ /* 0x000fe80000100800 */
[----:B------:R-:W-:Y:S04]  /*c2610*/  STL [R1+0x10], R8 ;  /* 0x0000100801007387 */ /* 0x000fe80000100800 */
[----:B------:R0:W-:Y:S02]  /*c2620*/  STL [R1+0x1200], R4 ;  /* 0x0012000401007387 */ /* 0x0001e40000100800 */
[----:B0-----:R-:W-:Y:S01]  /*c2630*/  VIADD R4, R8, UR4 ;  /* 0x0000000408047c36 */ /* 0x001fe20008000000 */
[----:B------:R-:W-:-:S04]  /*c2640*/  ULDC UR4, c[0x0][0x248] ;  /* 0x0000920000047ab9 */ /* 0x000fc80000000800 */
[----:B------:R0:W-:Y:S02]  /*c2650*/  STL [R1+0xc], R4 ;  /* 0x00000c0401007387 */ /* 0x0001e40000100800 */
[----:B0-----:R-:W-:Y:S01]  /*c2660*/  VIADD R4, R4, UR4 ;  /* 0x0000000404047c36 */ /* 0x001fe20008000000 */
[----:B------:R-:W-:Y:S01]  /*c2670*/  LOP3.LUT R7, R60, 0xffff, RZ, 0xc0, !PT ;  /* 0x0000ffff3c077812 */ /* 0x000fe200078ec0ff */
[----:B------:R-:W-:-:S03]  /*c2680*/  ULDC UR4, c[0x0][0x248] ;  /* 0x0000920000047ab9 */ /* 0x000fc60000000800 */
[----:B------:R0:W-:Y:S02]  /*c2690*/  STL [R1+0x8], R4 ;  /* 0x0000080401007387 */ /* 0x0001e40000100800 */
[----:B0-----:R-:W-:Y:S01]  /*c26a0*/  VIADD R4, R4, UR5 ;  /* 0x0000000504047c36 */ /* 0x001fe20008000000 */
[----:B---3--:R-:W-:-:S04]  /*c26b0*/  LOP3.LUT R5, R42, 0xffff, RZ, 0xc0, !PT ;  /* 0x0000ffff2a057812 */ /* 0x008fc800078ec0ff */
[----:B------:R2:W-:Y:S01]  /*c26c0*/  STL [R1+0x4], R4 ;  /* 0x0000040401007387 */ /* 0x0005e20000100800 */
[----:B------:R-:W-:Y:S01]  /*c26d0*/  VIADD R8, R4, UR6 ;  /* 0x0000000604087c36 */ /* 0x000fe20008000000 */
[----:B------:R-:W-:Y:S01]  /*c26e0*/  SHF.R.U32.HI R10, RZ, 0x8, R7 ;  /* 0x00000008ff0a7819 */ /* 0x000fe20000011607 */
[----:B------:R-:W-:Y:S01]  /*c26f0*/  ULDC UR5, c[0x0][0x248] ;  /* 0x0000920000057ab9 */ /* 0x000fe20000000800 */
[----:B------:R-:W-:Y:S01]  /*c2700*/  SHF.R.U32.HI R9, RZ, 0x8, R5 ;  /* 0x00000008ff097819 */ /* 0x000fe20000011605 */
[----:B------:R-:W-:Y:S01]  /*c2710*/  ULDC UR6, c[0x0][0x248] ;  /* 0x0000920000067ab9 */ /* 0x000fe20000000800 */
[----:B------:R-:W-:Y:S04]  /*c2720*/  STL [R1], R8 ;  /* 0x0000000801007387 */ /* 0x000fe80000100800 */
[----:B------:R-:W3:Y:S01]  /*c2730*/  LDL.LU R39, [R1+0x2c4] ;  /* 0x0002c40001277983 */ /* 0x000ee20000300800 */
[----:B--2---:R-:W-:-:S03]  /*c2740*/  LOP3.LUT R4, R43, 0xffff, RZ, 0xc0, !PT ;  /* 0x0000ffff2b047812 */ /* 0x004fc600078ec0ff */
[----:B------:R-:W2:Y:S01]  /*c2750*/  LDL.LU R41, [R1+0x268] ;  /* 0x0002680001297983 */ /* 0x000ea20000300800 */
[----:B------:R-:W-:-:S05]  /*c2760*/  PRMT R5, R5, 0x3340, R4 ;  /* 0x0000334005057816 */ /* 0x000fca0000000004 */
[----:B------:R0:W-:Y:S04]  /*c2770*/  STL [R1+0x1350], R5 ;  /* 0x0013500501007387 */ /* 0x0001e80000100800 */
[----:B------:R-:W2:Y:S01]  /*c2780*/  LDL.LU R60, [R1+0x194] ;  /* 0x00019400013c7983 */ /* 0x000ea20000300800 */
[----:B----4-:R-:W-:-:S03]  /*c2790*/  LOP3.LUT R6, R52, 0xffff, RZ, 0xc0, !PT ;  /* 0x0000ffff34067812 */ /* 0x010fc600078ec0ff */
[----:B------:R-:W4:Y:S01]  /*c27a0*/  LDL.LU R42, [R1+0xb0] ;  /* 0x0000b000012a7983 */ /* 0x000f220000300800 */
[----:B------:R-:W-:Y:S01]  /*c27b0*/  VIADD R61, R8, UR4 ;  /* 0x00000004083d7c36 */ /* 0x000fe20008000000 */
[----:B0-----:R-:W-:Y:S01]  /*c27c0*/  PRMT R5, R7, 0x3340, R6 ;  /* 0x0000334007057816 */ /* 0x001fe20000000006 */
[----:B------:R-:W-:Y:S01]  /*c27d0*/  ULDC UR4, c[0x0][0x248] ;  /* 0x0000920000047ab9 */ /* 0x000fe20000000800 */
[----:B------:R-:W-:Y:S01]  /*c27e0*/  SHF.R.U32.HI R8, RZ, 0x8, R4 ;  /* 0x00000008ff087819 */ /* 0x000fe20000011604 */
[----:B------:R-:W-:Y:S01]  /*c27f0*/  VIADD R4, R61, UR7 ;  /* 0x000000073d047c36 */ /* 0x000fe20008000000 */
[----:B------:R-:W-:Y:S01]  /*c2800*/  SHF.R.U32.HI R6, RZ, 0x8, R6 ;  /* 0x00000008ff067819 */ /* 0x000fe20000011606 */
[----:B------:R0:W-:Y:S01]  /*c2810*/  STL [R1+0x139c], R5 ;  /* 0x00139c0501007387 */ /* 0x0001e20000100800 */
[----:B------:R-:W-:Y:S01]  /*c2820*/  LOP3.LUT R9, R9, 0xffff, RZ, 0xc0, !PT ;  /* 0x0000ffff09097812 */ /* 0x000fe200078ec0ff */
[----:B------:R-:W-:Y:S01]  /*c2830*/  IMAD.MOV.U32 R52, RZ, RZ, R50 ;  /* 0x000000ffff347224 */ /* 0x000fe200078e0032 */
[----:B------:R-:W-:Y:S01]  /*c2840*/  LOP3.LUT R8, R8, 0xffff, RZ, 0xc0, !PT ;  /* 0x0000ffff08087812 */ /* 0x000fe200078ec0ff */
[----:B------:R-:W-:Y:S01]  /*c2850*/  ULDC UR7, c[0x0][0x248] ;  /* 0x0000920000077ab9 */ /* 0x000fe20000000800 */
[----:B------:R-:W-:-:S02]  /*c2860*/  LOP3.LUT R7, R10, 0xffff, RZ, 0xc0, !PT ;  /* 0x0000ffff0a077812 */ /* 0x000fc400078ec0ff */
[----:B------:R-:W-:Y:S01]  /*c2870*/  LOP3.LUT R6, R6, 0xffff, RZ, 0xc0, !PT ;  /* 0x0000ffff06067812 */ /* 0x000fe200078ec0ff */
[----:B0-----:R-:W-:Y:S01]  /*c2880*/  VIADD R5, R4, UR8 ;  /* 0x0000000804057c36 */ /* 0x001fe20008000000 */
[----:B------:R-:W-:-:S03]  /*c2890*/  ULDC UR8, c[0x0][0x248] ;  /* 0x0000920000087ab9 */ /* 0x000fc60000000800 */
[----:B------:R-:W-:Y:S01]  /*c28a0*/  VIADD R40, R5, UR5 ;  /* 0x0000000505287c36 */ /* 0x000fe20008000000 */
[----:B------:R0:W-:Y:S01]  /*c28b0*/  STL.64 [R1+0x44d0], R4 ;  /* 0x0044d00401007387 */ /* 0x0001e20000100a00 */
[----:B------:R-:W-:Y:S01]  /*c28c0*/  ULDC UR5, c[0x0][0x248] ;  /* 0x0000920000057ab9 */ /* 0x000fe20000000800 */
[----:B0-----:R-:W-:Y:S02]  /*c28d0*/  PRMT R5, R9, 0x3340, R8 ;  /* 0x0000334009057816 */ /* 0x001fe40000000008 */
[----:B------:R-:W-:-:S03]  /*c28e0*/  PRMT R4, R7, 0x3340, R6 ;  /* 0x0000334007047816 */ /* 0x000fc60000000006 */
[----:B------:R0:W-:Y:S04]  /*c28f0*/  STL [R1+0x11e8], R5 ;  /* 0x0011e80501007387 */ /* 0x0001e80000100800 */
[----:B------:R1:W-:Y:S01]  /*c2900*/  STL [R1+0x1214], R4 ;  /* 0x0012140401007387 */ /* 0x0003e20000100800 */
[----:B---3--:R-:W-:Y:S02]  /*c2910*/  LOP3.LUT R7, R39, 0xffff, RZ, 0xc0, !PT ;  /* 0x0000ffff27077812 */ /* 0x008fe400078ec0ff */
[----:B--2---:R-:W-:Y:S02]  /*c2920*/  LOP3.LUT R9, R41, 0xffff, RZ, 0xc0, !PT ;  /* 0x0000ffff29097812 */ /* 0x004fe400078ec0ff */
[----:B------:R-:W-:-:S04]  /*c2930*/  LOP3.LUT R6, R60, 0xffff, RZ, 0xc0, !PT ;  /* 0x0000ffff3c067812 */ /* 0x000fc800078ec0ff */
[----:B0-----:R-:W-:-:S05]  /*c2940*/  PRMT R5, R7, 0x3340, R6 ;  /* 0x0000334007057816 */ /* 0x001fca0000000006 */
[----:B------:R0:W-:Y:S04]  /*c2950*/  STL [R1+0x1390], R5 ;  /* 0x0013900501007387 */ /* 0x0001e80000100800 */
[----:B------:R-:W2:Y:S04]  /*c2960*/  LDL.LU R32, [R1+0x2d0] ;  /* 0x0002d00001207983 */ /* 0x000ea80000300800 */
[----:B------:R-:W3:Y:S04]  /*c2970*/  LDL.LU R38, [R1+0x2cc] ;  /* 0x0002cc0001267983 */ /* 0x000ee80000300800 */
[----:B------:R-:W3:Y:S04]  /*c2980*/  LDL.LU R41, [R1+0x1b0] ;  /* 0x0001b00001297983 */ /* 0x000ee80000300800 */
[----:B------:R-:W3:Y:S01]  /*c2990*/  LDL.LU R60, [R1+0x1ac] ;  /* 0x0001ac00013c7983 */ /* 0x000ee20000300800 */
[----:B------:R-:W-:Y:S01]  /*c29a0*/  VIADD R47, R40, UR4 ;  /* 0x00000004282f7c36 */ /* 0x000fe20008000000 */
[----:B------:R-:W-:-:S03]  /*c29b0*/  ULDC UR4, c[0x0][0x248] ;  /* 0x0000920000047ab9 */ /* 0x000fc60000000800 */
[----:B------:R-:W-:Y:S01]  /*c29c0*/  VIADD R43, R47, UR4 ;  /* 0x000000042f2b7c36 */ /* 0x000fe20008000000 */
[----:B------:R-:W-:-:S03]  /*c29d0*/  ULDC UR4, c[0x0][0x248] ;  /* 0x0000920000047ab9 */ /* 0x000fc60000000800 */
[----:B------:R-:W-:Y:S01]  /*c29e0*/  VIADD R50, R43, UR5 ;  /* 0x000000052b327c36 */ /* 0x000fe20008000000 */
[----:B----4-:R-:W-:Y:S01]  /*c29f0*/  LOP3.LUT R8, R42, 0xffff, RZ, 0xc0, !PT ;  /* 0x0000ffff2a087812 */ /* 0x010fe200078ec0ff */
[----:B------:R-:W-:Y:S02]  /*c2a00*/  ULDC UR5, c[0x0][0x248] ;  /* 0x0000920000057ab9 */ /* 0x000fe40000000800 */
[----:B------:R-:W-:Y:S01]  /*c2a10*/  VIADD R34, R50, UR6 ;  /* 0x0000000632227c36 */ /* 0x000fe20008000000 */
[----:B------:R-:W-:Y:S01]  /*c2a20*/  SHF.R.U32.HI R10, RZ, 0x8, R7 ;  /* 0x00000008ff0a7819 */ /* 0x000fe20000011607 */
[----:B------:R-:W-:Y:S01]  /*c2a30*/  ULDC UR6, c[0x0][0x248] ;  /* 0x0000920000067ab9 */ /* 0x000fe20000000800 */
[----:B------:R-:W-:Y:S01]  /*c2a40*/  SHF.R.U32.HI R7, RZ, 0x8, R6 ;  /* 0x00000008ff077819 */ /* 0x000fe20000011606 */
[----:B-1----:R-:W-:Y:S01]  /*c2a50*/  VIADD R4, R34, UR4 ;  /* 0x0000000422047c36 */ /* 0x002fe20008000000 */
[----:B------:R-:W-:Y:S01]  /*c2a60*/  SHF.R.U32.HI R11, RZ, 0x8, R9 ;  /* 0x00000008ff0b7819 */ /* 0x000fe20000011609 */
[----:B------:R-:W-:Y:S01]  /*c2a70*/  ULDC UR4, c[0x0][0x248] ;  /* 0x0000920000047ab9 */ /* 0x000fe20000000800 */
[--C-:B------:R-:W-:Y:S01]  /*c2a80*/  SHF.R.U32.HI R6, RZ, 0x8, R8.reuse ;  /* 0x00000008ff067819 */ /* 0x100fe20000011608 */
[----:B------:R-:W-:Y:S01]  /*c2a90*/  VIADD R23, R4, UR7 ;  /* 0x0000000704177c36 */ /* 0x000fe20008000000 */
[----:B0-----:R-:W-:Y:S01]  /*c2aa0*/  PRMT R5, R9, 0x3340, R8 ;  /* 0x0000334009057816 */ /* 0x001fe20000000008 */
[----:B------:R-:W-:Y:S01]  /*c2ab0*/  ULDC UR7, c[0x0][0x248] ;  /* 0x0000920000077ab9 */ /* 0x000fe20000000800 */
[----:B------:R-:W-:-:S02]  /*c2ac0*/  LOP3.LUT R9, R10, 0xffff, RZ, 0xc0, !PT ;  /* 0x0000ffff0a097812 */ /* 0x000fc400078ec0ff */
[----:B------:R-:W-:Y:S02]  /*c2ad0*/  LOP3.LUT R8, R7, 0xffff, RZ, 0xc0, !PT ;  /* 0x0000ffff07087812 */ /* 0x000fe400078ec0ff */
[----:B------:R-:W-:Y:S02]  /*c2ae0*/  LOP3.LUT R7, R11, 0xffff, RZ, 0xc0, !PT ;  /* 0x0000ffff0b077812 */ /* 0x000fe400078ec0ff */
[----:B------:R-:W-:Y:S01]  /*c2af0*/  LOP3.LUT R6, R6, 0xffff, RZ, 0xc0, !PT ;  /* 0x0000ffff06067812 */ /* 0x000fe200078ec0ff */
[----:B------:R-:W-:Y:S01]  /*c2b00*/  VIADD R37, R23, UR8 ;  /* 0x0000000817257c36 */ /* 0x000fe20008000000 */
[----:B------:R0:W-:Y:S01]  /*c2b10*/  STL [R1+0x1384], R5 ;  /* 0x0013840501007387 */ /* 0x0001e20000100800 */
[----:B------:R-:W-:Y:S01]  /*c2b20*/  PRMT R8, R9, 0x3340, R8 ;  /* 0x0000334009087816 */ /* 0x000fe20000000008 */
[----:B------:R-:W-:Y:S01]  /*c2b30*/  ULDC UR8, c[0x0][0x248] ;  /* 0x0000920000087ab9 */ /* 0x000fe20000000800 */
[----:B------:R-:W-:Y:S01]  /*c2b40*/  VIADD R39, R37, UR5 ;  /* 0x0000000525277c36 */ /* 0x000fe20008000000 */
[----:B------:R-:W-:-:S02]  /*c2b50*/  ULDC UR5, c[0x0][0x248] ;  /* 0x0000920000057ab9 */ /* 0x000fc40000000800 */
[----:B------:R-:W-:Y:S01]  /*c2b60*/  STL [R1+0x1210], R8 ;  /* 0x0012100801007387 */ /* 0x000fe20000100800 */
[----:B0-----:R-:W-:-:S05]  /*c2b70*/  PRMT R5, R7, 0x3340, R6 ;  /* 0x0000334007057816 */ /* 0x001fca0000000006 */
[----:B------:R0:W-:Y:S02]  /*c2b80*/  STL [R1+0x120c], R5 ;  /* 0x00120c0501007387 */ /* 0x0001e40000100800 */
[----:B0-----:R-:W-:Y:S01]  /*c2b90*/  VIADD R5, R39, UR4 ;  /* 0x0000000427057c36 */ /* 0x001fe20008000000 */
[----:B------:R-:W-:-:S03]  /*c2ba0*/  ULDC UR4, c[0x0][0x248] ;  /* 0x0000920000047ab9 */ /* 0x000fc60000000800 */
[----:B------:R-:W-:Y:S01]  /*c2bb0*/  VIADD R42, R5, UR4 ;  /* 0x00000004052a7c36 */ /* 0x000fe20008000000 */
[----:B------:R0:W-:Y:S01]  /*c2bc0*/  STL [R1+0xc4], R5 ;  /* 0x0000c40501007387 */ /* 0x0001e20000100800 */
[----:B------:R-:W-:Y:S02]  /*c2bd0*/  ULDC UR4, c[0x0][0x248] ;  /* 0x0000920000047ab9 */ /* 0x000fe40000000800 */
[----:B0-----:R-:W-:Y:S01]  /*c2be0*/  VIADD R5, R42, UR5 ;  /* 0x000000052a057c36 */ /* 0x001fe20008000000 */
[----:B------:R-:W-:-:S04]  /*c2bf0*/  ULDC UR5, c[0x0][0x248] ;  /* 0x0000920000057ab9 */ /* 0x000fc80000000800 */
[----:B------:R0:W-:Y:S02]  /*c2c00*/  STL [R1+0xcc], R5 ;  /* 0x0000cc0501007387 */ /* 0x0001e40000100800 */
[----:B0-----:R-:W-:Y:S01]  /*c2c10*/  VIADD R5, R5, UR6 ;  /* 0x0000000605057c36 */ /* 0x001fe20008000000 */
[----:B------:R-:W-:-:S04]  /*c2c20*/  ULDC UR6, c[0x0][0x248] ;  /* 0x0000920000067ab9 */ /* 0x000fc80000000800 */
[----:B------:R0:W-:Y:S02]  /*c2c30*/  STL [R1+0xd8], R5 ;  /* 0x0000d80501007387 */ /* 0x0001e40000100800 */
[----:B0-----:R-:W-:Y:S01]  /*c2c40*/  VIADD R5, R5, UR4 ;  /* 0x0000000405057c36 */ /* 0x001fe20008000000 */
[----:B------:R-:W-:Y:S01]  /*c2c50*/  ULDC UR4, c[0x0][0x248] ;  /* 0x0000920000047ab9 */ /* 0x000fe20000000800 */
[----:B--2---:R-:W-:Y:S02]  /*c2c60*/  LOP3.LUT R7, R32, 0xffff, RZ, 0xc0, !PT ;  /* 0x0000ffff20077812 */ /* 0x004fe400078ec0ff */
[----:B------:R-:W2:Y:S02]  /*c2c70*/  LDL.LU R32, [R1+0x2e0] ;  /* 0x0002e00001207983 */ /* 0x000ea40000300800 */
[----:B------:R-:W-:Y:S02]  /*c2c80*/  SHF.R.U32.HI R10, RZ, 0x8, R7 ;  /* 0x00000008ff0a7819 */ /* 0x000fe40000011607 */
[----:B---3--:R-:W-:-:S04]  /*c2c90*/  LOP3.LUT R6, R41, 0xffff, RZ, 0xc0, !PT ;  /* 0x0000ffff29067812 */ /* 0x008fc800078ec0ff */
[----:B------:R-:W-:Y:S02]  /*c2ca0*/  PRMT R7, R7, 0x3340, R6 ;  /* 0x0000334007077816 */ /* 0x000fe40000000006 */
[----:B------:R-:W-:-:S03]  /*c2cb0*/  LOP3.LUT R9, R38, 0xffff, RZ, 0xc0, !PT ;  /* 0x0000ffff26097812 */ /* 0x000fc600078ec0ff */
[----:B------:R-:W-:Y:S04]  /*c2cc0*/  STL [R1+0x1368], R7 ;  /* 0x0013680701007387 */ /* 0x000fe80000100800 */
[----:B------:R0:W-:Y:S04]  /*c2cd0*/  STL [R1+0xd4], R5 ;  /* 0x0000d40501007387 */ /* 0x0001e80000100800 */
[----:B------:R-:W3:Y:S04]  /*c2ce0*/  LDL.LU R38, [R1+0x2dc] ;  /* 0x0002dc0001267983 */ /* 0x000ee80000300800 */
[----:B------:R-:W4:Y:S01]  /*c2cf0*/  LDL.LU R41, [R1+0x208] ;  /* 0x0002080001297983 */ /* 0x000f220000300800 */
[----:B------:R-:W-:-:S03]  /*c2d00*/  LOP3.LUT R8, R60, 0xffff, RZ, 0xc0, !PT ;  /* 0x0000ffff3c087812 */ /* 0x000fc600078ec0ff */
[----:B------:R-:W3:Y:S01]  /*c2d10*/  LDL.LU R60, [R1+0x204] ;  /* 0x00020400013c7983 */ /* 0x000ee20000300800 */
[----:B0-----:R-:W-:Y:S01]  /*c2d20*/  VIADD R5, R5, UR7 ;  /* 0x0000000705057c36 */ /* 0x001fe20008000000 */
[----:B------:R-:W-:Y:S01]  /*c2d30*/  SHF.R.U32.HI R7, RZ, 0x8, R6 ;  /* 0x00000008ff077819 */ /* 0x000fe20000011606 */
[----:B------:R-:W-:Y:S01]  /*c2d40*/  ULDC UR7, c[0x0][0x248] ;  /* 0x0000920000077ab9 */ /* 0x000fe20000000800 */
[----:B------:R-:W-:Y:S02]  /*c2d50*/  SHF.R.U32.HI R11, RZ, 0x8, R9 ;  /* 0x00000008ff0b7819 */ /* 0x000fe40000011609 */
[----:B------:R0:W-:Y:S01]  /*c2d60*/  STL [R1+0xe0], R5 ;  /* 0x0000e00501007387 */ /* 0x0001e20000100800 */
[--C-:B------:R-:W-:Y:S02]  /*c2d70*/  PRMT R9, R9, 0x3340, R8.reuse ;  /* 0x0000334009097816 */ /* 0x100fe40000000008 */
[----:B------:R-:W-:Y:S02]  /*c2d80*/  SHF.R.U32.HI R6, RZ, 0x8, R8 ;  /* 0x00000008ff067819 */ /* 0x000fe40000011608 */
[----:B------:R-:W-:-:S02]  /*c2d90*/  LOP3.LUT R8, R10, 0xffff, RZ, 0xc0, !PT ;  /* 0x0000ffff0a087812 */ /* 0x000fc400078ec0ff */
[----:B------:R-:W-:Y:S01]  /*c2da0*/  LOP3.LUT R7, R7, 0xffff, RZ, 0xc0, !PT ;  /* 0x0000ffff07077812 */ /* 0x000fe200078ec0ff */
[----:B0-----:R-:W-:Y:S01]  /*c2db0*/  VIADD R5, R5, UR8 ;  /* 0x0000000805057c36 */ /* 0x001fe20008000000 */
[----:B------:R0:W-:Y:S02]  /*c2dc0*/  STL [R1+0x1364], R9 ;  /* 0x0013640901007387 */ /* 0x0001e40000100800 */
[----:B------:R-:W-:Y:S01]  /*c2dd0*/  PRMT R7, R8, 0x3340, R7 ;  /* 0x0000334008077816 */ /* 0x000fe20000000007 */
[----:B------:R-:W-:Y:S01]  /*c2de0*/  ULDC UR8, c[0x0][0x248] ;  /* 0x0000920000087ab9 */ /* 0x000fe20000000800 */
[----:B------:R1:W-:Y:S01]  /*c2df0*/  STL [R1+0xdc], R5 ;  /* 0x0000dc0501007387 */ /* 0x0003e20000100800 */
[----:B------:R-:W-:Y:S02]  /*c2e00*/  LOP3.LUT R6, R6, 0xffff, RZ, 0xc0, !PT ;  /* 0x0000ffff06067812 */ /* 0x000fe400078ec0ff */
[----:B0-----:R-:W-:Y:S01]  /*c2e10*/  LOP3.LUT R9, R11, 0xffff, RZ, 0xc0, !PT ;  /* 0x0000ffff0b097812 */ /* 0x001fe200078ec0ff */
[----:B-1----:R-:W-:Y:S01]  /*c2e20*/  VIADD R5, R5, UR5 ;  /* 0x0000000505057c36 */ /* 0x002fe20008000000 */
[----:B------:R-:W-:Y:S02]  /*c2e30*/  STL [R1+0x11fc], R7 ;  /* 0x0011fc0701007387 */ /* 0x000fe40000100800 */
[----:B------:R-:W-:Y:S01]  /*c2e40*/  PRMT R6, R9, 0x3340, R6 ;  /* 0x0000334009067816 */ /* 0x000fe20000000006 */
[----:B------:R-:W-:Y:S01]  /*c2e50*/  ULDC UR5, c[0x0][0x248] ;  /* 0x0000920000057ab9 */ /* 0x000fe20000000800 */
[----:B------:R0:W-:Y:S04]  /*c2e60*/  STL [R1+0xe8], R5 ;  /* 0x0000e80501007387 */ /* 0x0001e80000100800 */
[----:B------:R-:W-:Y:S01]  /*c2e70*/  STL [R1+0x11f8], R6 ;  /* 0x0011f80601007387 */ /* 0x000fe20000100800 */
[----:B0-----:R-:W-:Y:S01]  /*c2e80*/  VIADD R5, R5, UR4 ;  /* 0x0000000405057c36 */ /* 0x001fe20008000000 */
[----:B------:R-:W-:-:S04]  /*c2e90*/  ULDC UR4, c[0x0][0x248] ;  /* 0x0000920000047ab9 */ /* 0x000fc80000000800 */
[----:B------:R0:W-:Y:S02]  /*c2ea0*/  STL [R1+0xe4], R5 ;  /* 0x0000e40501007387 */ /* 0x0001e40000100800 */
        /* <DEDUP_REMOVED lines=11> */
[----:B--2---:R-:W-:-:S04]  /*c2f60*/  LOP3.LUT R7, R32, 0xffff, RZ, 0xc0, !PT ;  /* 0x0000ffff20077812 */ /* 0x004fc800078ec0ff */
[----:B------:R-:W-:Y:S02]  /*c2f70*/  SHF.R.U32.HI R10, RZ, 0x8, R7 ;  /* 0x00000008ff0a7819 */ /* 0x000fe40000011607 */
[----:B----4-:R-:W-:-:S04]  /*c2f80*/  LOP3.LUT R6, R41, 0xffff, RZ, 0xc0, !PT ;  /* 0x0000ffff29067812 */ /* 0x010fc800078ec0ff */
[----:B------:R-:W-:Y:S02]  /*c2f90*/  PRMT R7, R7, 0x3340, R6 ;  /* 0x0000334007077816 */ /* 0x000fe40000000006 */
[----:B---3--:R-:W-:Y:S02]  /*c2fa0*/  LOP3.LUT R9, R38, 0xffff, RZ, 0xc0, !PT ;  /* 0x0000ffff26097812 */ /* 0x008fe400078ec0ff */
[----:B------:R-:W-:Y:S01]  /*c2fb0*/  LOP3.LUT R8, R60, 0xffff, RZ, 0xc0, !PT ;  /* 0x0000ffff3c087812 */ /* 0x000fe200078ec0ff */
[----:B------:R0:W-:Y:S04]  /*c2fc0*/  STL [R1+0x133c], R7 ;  /* 0x00133c0701007387 */ /* 0x0001e80000100800 */
[----:B------:R1:W-:Y:S01]  /*c2fd0*/  STL [R1+0xf8], R5 ;  /* 0x0000f80501007387 */ /* 0x0003e20000100800 */
[----:B0-----:R-:W-:Y:S01]  /*c2fe0*/  PRMT R7, R9, 0x3340, R8 ;  /* 0x0000334009077816 */ /* 0x001fe20000000008 */
[----:B-1----:R-:W-:Y:S01]  /*c2ff0*/  VIADD R5, R5, UR7 ;  /* 0x0000000705057c36 */ /* 0x002fe20008000000 */
[----:B------:R-:W-:Y:S01]  /*c3000*/  SHF.R.U32.HI R6, RZ, 0x8, R6 ;  /* 0x00000008ff067819 */ /* 0x000fe20000011606 */
[----:B------:R-:W-:-:S03]  /*c3010*/  ULDC UR7, c[0x0][0x248] ;  /* 0x0000920000077ab9 */ /* 0x000fc60000000800 */
[----:B------:R0:W-:Y:S04]  /*c3020*/  STL [R1+0x104], R5 ;  /* 0x0001040501007387 */ /* 0x0001e80000100800 */
[----:B------:R-:W2:Y:S04]  /*c3030*/  LDL.LU R32, [R1+0x2b0] ;  /* 0x0002b00001207983 */ /* 0x000ea80000300800 */
[----:B------:R1:W-:Y:S04]  /*c3040*/  STL [R1+0x1338], R7 ;  /* 0x0013380701007387 */ /* 0x0003e80000100800 */
[----:B------:R-:W3:Y:S04]  /*c3050*/  LDL.LU R38, [R1+0x2a8] ;  /* 0x0002a80001267983 */ /* 0x000ee80000300800 */
[----:B------:R-:W4:Y:S04]  /*c3060*/  LDL.LU R41, [R1+0x118] ;  /* 0x0001180001297983 */ /* 0x000f280000300800 */
[----:B------:R-:W3:Y:S01]  /*c3070*/  LDL.LU R60, [R1+0x110] ;  /* 0x00011000013c7983 */ /* 0x000ee20000300800 */
[----:B0-----:R-:W-:Y:S01]  /*c3080*/  VIADD R5, R5, UR8 ;  /* 0x0000000805057c36 */ /* 0x001fe20008000000 */
[----:B------:R-:W-:Y:S01]  /*c3090*/  SHF.R.U32.HI R11, RZ, 0x8, R9 ;  /* 0x00000008ff0b7819 */ /* 0x000fe20000011609 */
[----:B------:R-:W-:Y:S01]  /*c30a0*/  ULDC UR8, c[0x0][0x248] ;  /* 0x0000920000087ab9 */ /* 0x000fe20000000800 */
[----:B-1----:R-:W-:-:S02]  /*c30b0*/  SHF.R.U32.HI R7, RZ, 0x8, R8 ;  /* 0x00000008ff077819 */ /* 0x002fc40000011608 */
[----:B------:R-:W-:Y:S02]  /*c30c0*/  LOP3.LUT R9, R10, 0xffff, RZ, 0xc0, !PT ;  /* 0x0000ffff0a097812 */ /* 0x000fe400078ec0ff */
[----:B------:R-:W-:Y:S01]  /*c30d0*/  LOP3.LUT R8, R6, 0xffff, RZ, 0xc0, !PT ;  /* 0x0000ffff06087812 */ /* 0x000fe200078ec0ff */
[----:B------:R0:W-:Y:S01]  /*c30e0*/  STL [R1+0x100], R5 ;  /* 0x0001000501007387 */ /* 0x0001e20000100800 */
[----:B------:R-:W-:Y:S01]  /*c30f0*/  VIADD R6, R5, UR5 ;  /* 0x0000000505067c36 */ /* 0x000fe20008000000 */
[----:B------:R-:W-:Y:S01]  /*c3100*/  LOP3.LUT R10, R11, 0xffff, RZ, 0xc0, !PT ;  /* 0x0000ffff0b0a7812 */ /* 0x000fe200078ec0ff */
[----:B------:R-:W-:Y:S01]  /*c3110*/  ULDC UR5, c[0x0][0x248] ;  /* 0x0000920000057ab9 */ /* 0x000fe20000000800 */
[----:B------:R-:W-:Y:S02]  /*c3120*/  LOP3.LUT R7, R7, 0xffff, RZ, 0xc0, !PT ;  /* 0x0000ffff07077812 */ /* 0x000fe400078ec0ff */
[----:B0-----:R-:W-:-:S05]  /*c3130*/  PRMT R5, R9, 0x3340, R8 ;  /* 0x0000334009057816 */ /* 0x001fca0000000008 */
[----:B------:R0:W-:Y:S02]  /*c3140*/  STL [R1+0x11d8], R5 ;  /* 0x0011d80501007387 */ /* 0x0001e40000100800 */
[----:B0-----:R-:W-:Y:S01]  /*c3150*/  PRMT R5, R10, 0x3340, R7 ;  /* 0x000033400a057816 */ /* 0x001fe20000000007 */
[----:B------:R-:W-:Y:S01]  /*c3160*/  VIADD R7, R6, UR4 ;  /* 0x0000000406077c36 */ /* 0x000fe20008000000 */
        /* <DEDUP_REMOVED lines=16> */
[----:B------:R-:W2:Y:S01]  /*c3270*/  LDL.LU R32, [R1+0x2ac] ;  /* 0x0002ac0001207983 */ /* 0x000ea20000300800 */
[----:B----4-:R-:W-:-:S04]  /*c3280*/  LOP3.LUT R8, R41, 0xffff, RZ, 0xc0, !PT ;  /* 0x0000ffff29087812 */ /* 0x010fc800078ec0ff */
[----:B------:R-:W-:Y:S02]  /*c3290*/  PRMT R6, R9, 0x3340, R8 ;  /* 0x0000334009067816 */ /* 0x000fe40000000008 */
[----:B---3--:R-:W-:-:S03]  /*c32a0*/  LOP3.LUT R11, R38, 0xffff, RZ, 0xc0, !PT ;  /* 0x0000ffff260b7812 */ /* 0x008fc600078ec0ff */
[----:B------:R-:W-:Y:S04]  /*c32b0*/  STL [R1+0x132c], R6 ;  /* 0x00132c0601007387 */ /* 0x000fe80000100800 */
[----:B------:R0:W-:Y:S04]  /*c32c0*/  STL [R1+0x110], R5 ;  /* 0x0001100501007387 */ /* 0x0001e80000100800 */
[----:B------:R-:W3:Y:S04]  /*c32d0*/  LDL.LU R38, [R1+0x2a4] ;  /* 0x0002a40001267983 */ /* 0x000ee80000300800 */
[----:B------:R-:W4:Y:S01]  /*c32e0*/  LDL.LU R41, [R1+0x138] ;  /* 0x0001380001297983 */ /* 0x000f220000300800 */
[----:B0-----:R-:W-:Y:S01]  /*c32f0*/  VIADD R5, R5, UR7 ;  /* 0x0000000705057c36 */ /* 0x001fe20008000000 */
[----:B------:R-:W-:Y:S01]  /*c3300*/  LOP3.LUT R10, R60, 0xffff, RZ, 0xc0, !PT ;  /* 0x0000ffff3c0a7812 */ /* 0x000fe200078ec0ff */
[----:B------:R-:W-:-:S03]  /*c3310*/  ULDC UR7, c[0x0][0x248] ;  /* 0x0000920000077ab9 */ /* 0x000fc60000000800 */
[----:B------:R0:W-:Y:S04]  /*c3320*/  STL [R1+0x11c], R5 ;  /* 0x00011c0501007387 */ /* 0x0001e80000100800 */
[----:B------:R-:W3:Y:S01]  /*c3330*/  LDL.LU R60, [R1+0x130] ;  /* 0x00013000013c7983 */ /* 0x000ee20000300800 */
[----:B------:R-:W-:Y:S02]  /*c3340*/  SHF.R.U32.HI R12, RZ, 0x8, R9 ;  /* 0x00000008ff0c7819 */ /* 0x000fe40000011609 */
[----:B------:R-:W-:Y:S02]  /*c3350*/  SHF.R.U32.HI R9, RZ, 0x8, R8 ;  /* 0x00000008ff097819 */ /* 0x000fe40000011608 */
[--C-:B------:R-:W-:Y:S01]  /*c3360*/  PRMT R6, R11, 0x3340, R10.reuse ;  /* 0x000033400b067816 */ /* 0x100fe2000000000a */
[----:B0-----:R-:W-:Y:S01]  /*c3370*/  VIADD R5, R5, UR8 ;  /* 0x0000000805057c36 */ /* 0x001fe20008000000 */
[----:B------:R-:W-:Y:S01]  /*c3380*/  SHF.R.U32.HI R8, RZ, 0x8, R10 ;  /* 0x00000008ff087819 */ /* 0x000fe2000001160a */
[----:B------:R-:W-:Y:S01]  /*c3390*/  ULDC UR8, c[0x0][0x248] ;  /* 0x0000920000087ab9 */ /* 0x000fe20000000800 */
[----:B------:R-:W-:-:S02]  /*c33a0*/  LOP3.LUT R10, R12, 0xffff, RZ, 0xc0, !PT ;  /* 0x0000ffff0c0a7812 */ /* 0x000fc400078ec0ff */
[----:B------:R-:W-:Y:S01]  /*c33b0*/  LOP3.LUT R9, R9, 0xffff, RZ, 0xc0, !PT ;  /* 0x0000ffff09097812 */ /* 0x000fe200078ec0ff */
[----:B------:R0:W-:Y:S01]  /*c33c0*/  STL [R1+0x1328], R6 ;  /* 0x0013280601007387 */ /* 0x0001e20000100800 */
[----:B------:R-:W-:Y:S01]  /*c33d0*/  SHF.R.U32.HI R13, RZ, 0x8, R11 ;  /* 0x00000008ff0d7819 */ /* 0x000fe2000001160b */
[----:B------:R-:W-:Y:S01]  /*c33e0*/  VIADD R7, R5, UR5 ;  /* 0x0000000505077c36 */ /* 0x000fe20008000000 */
[----:B------:R-:W-:Y:S01]  /*c33f0*/  LOP3.LUT R8, R8, 0xffff, RZ, 0xc0, !PT ;  /* 0x0000ffff08087812 */ /* 0x000fe200078ec0ff */
[----:B------:R1:W-:Y:S01]  /*c3400*/  STL [R1+0x118], R5 ;  /* 0x0001180501007387 */ /* 0x0003e20000100800 */
[----:B------:R-:W-:Y:S01]  /*c3410*/  LOP3.LUT R11, R13, 0xffff, RZ, 0xc0, !PT ;  /* 0x0000ffff0d0b7812 */ /* 0x000fe200078ec0ff */
[----:B------:R-:W-:Y:S01]  /*c3420*/  ULDC UR5, c[0x0][0x248] ;  /* 0x0000920000057ab9 */ /* 0x000fe20000000800 */
[----:B0-----:R-:W-:Y:S01]  /*c3430*/  VIADD R6, R7, UR4 ;  /* 0x0000000407067c36 */ /* 0x001fe20008000000 */
[----:B------:R-:W-:Y:S01]  /*c3440*/  ULDC UR4, c[0x0][0x248] ;  /* 0x0000920000047ab9 */ /* 0x000fe20000000800 */
[----:B-1----:R-:W-:-:S02]  /*c3450*/  PRMT R5, R10, 0x3340, R9 ;  /* 0x000033400a057816 */ /* 0x002fc40000000009 */
[----:B------:R-:W-:Y:S01]  /*c3460*/  VIADD R49, R6, UR4 ;  /* 0x0000000406317c36 */ /* 0x000fe20008000000 */
[----:B------:R-:W-:Y:S02]  /*c3470*/  ULDC UR4, c[0x0][0x248] ;  /* 0x0000920000047ab9 */ /* 0x000fe40000000800 */
[----:B------:R0:W-:Y:S02]  /*c3480*/  STL [R1+0x11d0], R5 ;  /* 0x0011d00501007387 */ /* 0x0001e40000100800 */
        /* <DEDUP_REMOVED lines=8> */
[----:B------:R-:W-:Y:S01]  /*c3510*/  ULDC UR4, c[0x0][0x248] ;  /* 0x0000920000047ab9 */ /* 0x000fe20000000800 */
[----:B--2---:R-:W-:Y:S02]  /*c3520*/  LOP3.LUT R9, R32, 0xffff, RZ, 0xc0, !PT ;  /* 0x0000ffff20097812 */ /* 0x004fe400078ec0ff */
[----:B------:R-:W2:Y:S02]  /*c3530*/  LDL.LU R32, [R1+0x2f8] ;  /* 0x0002f80001207983 */ /* 0x000ea40000300800 */
[----:B------:R-:W-:-:S02]  /*c3540*/  SHF.R.U32.HI R12, RZ, 0x8, R9 ;  /* 0x00000008ff0c7819 */ /* 0x000fc40000011609 */
[----:B----4-:R-:W-:-:S04]  /*c3550*/  LOP3.LUT R8, R41, 0xffff, RZ, 0xc0, !PT ;  /* 0x0000ffff29087812 */ /* 0x010fc800078ec0ff */
[----:B------:R-:W-:Y:S02]  /*c3560*/  PRMT R9, R9, 0x3340, R8 ;  /* 0x0000334009097816 */ /* 0x000fe40000000008 */
[----:B---3--:R-:W-:Y:S02]  /*c3570*/  LOP3.LUT R11, R38, 0xffff, RZ, 0xc0, !PT ;  /* 0x0000ffff260b7812 */ /* 0x008fe400078ec0ff */
[----:B------:R-:W3:Y:S04]  /*c3580*/  LDL.LU R38, [R1+0x2f0] ;  /* 0x0002f00001267983 */ /* 0x000ee80000300800 */
[----:B------:R-:W-:Y:S04]  /*c3590*/  STL [R1+0x1344], R9 ;  /* 0x0013440901007387 */ /* 0x000fe80000100800 */
[----:B------:R0:W-:Y:S04]  /*c35a0*/  STL [R1+0x130], R5 ;  /* 0x0001300501007387 */ /* 0x0001e80000100800 */
[----:B------:R-:W4:Y:S01]  /*c35b0*/  LDL.LU R41, [R1+0x23c] ;  /* 0x00023c0001297983 */ /* 0x000f220000300800 */
[----:B------:R-:W-:-:S03]  /*c35c0*/  LOP3.LUT R10, R60, 0xffff, RZ, 0xc0, !PT ;  /* 0x0000ffff3c0a7812 */ /* 0x000fc600078ec0ff */
[----:B------:R-:W4:Y:S01]  /*c35d0*/  LDL.LU R60, [R1+0x258] ;  /* 0x00025800013c7983 */ /* 0x000f220000300800 */
[----:B------:R-:W-:Y:S01]  /*c35e0*/  SHF.R.U32.HI R13, RZ, 0x8, R11 ;  /* 0x00000008ff0d7819 */ /* 0x000fe2000001160b */
[----:B0-----:R-:W-:Y:S01]  /*c35f0*/  VIADD R5, R5, UR7 ;  /* 0x0000000705057c36 */ /* 0x001fe20008000000 */
[----:B------:R-:W-:Y:S01]  /*c3600*/  PRMT R11, R11, 0x3340, R10 ;  /* 0x000033400b0b7816 */ /* 0x000fe2000000000a */
[----:B------:R-:W-:Y:S01]  /*c3610*/  ULDC UR7, c[0x0][0x248] ;  /* 0x0000920000077ab9 */ /* 0x000fe20000000800 */
[----:B------:R-:W-:Y:S02]  /*c3620*/  SHF.R.U32.HI R9, RZ, 0x8, R8 ;  /* 0x00000008ff097819 */ /* 0x000fe40000011608 */
[----:B------:R0:W-:Y:S01]  /*c3630*/  STL [R1+0x13c], R5 ;  /* 0x00013c0501007387 */ /* 0x0001e20000100800 */
[----:B------:R-:W-:Y:S02]  /*c3640*/  SHF.R.U32.HI R8, RZ, 0x8, R10 ;  /* 0x00000008ff087819 */ /* 0x000fe4000001160a */
[----:B------:R-:W-:Y:S01]  /*c3650*/  LOP3.LUT R10, R9, 0xffff, RZ, 0xc0, !PT ;  /* 0x0000ffff090a7812 */ /* 0x000fe200078ec0ff */
[----:B------:R1:W-:Y:S01]  /*c3660*/  STL [R1+0x1340], R11 ;  /* 0x0013400b01007387 */ /* 0x0003e20000100800 */
[----:B0-----:R-:W-:Y:S01]  /*c3670*/  VIADD R5, R5, UR8 ;  /* 0x0000000805057c36 */ /* 0x001fe20008000000 */
[----:B------:R-:W-:Y:S01]  /*c3680*/  LOP3.LUT R9, R13, 0xffff, RZ, 0xc0, !PT ;  /* 0x0000ffff0d097812 */ /* 0x000fe200078ec0ff */
[----:B------:R-:W-:Y:S01]  /*c3690*/  ULDC UR8, c[0x0][0x248] ;  /* 0x0000920000087ab9 */ /* 0x000fe20000000800 */
[----:B-1----:R-:W-:-:S02]  /*c36a0*/  LOP3.LUT R11, R12, 0xffff, RZ, 0xc0, !PT ;  /* 0x0000ffff0c0b7812 */ /* 0x002fc400078ec0ff */
[----:B------:R0:W-:Y:S01]  /*c36b0*/  STL [R1+0x138], R5 ;  /* 0x0001380501007387 */ /* 0x0001e20000100800 */
[----:B------:R-:W-:Y:S02]  /*c36c0*/  LOP3.LUT R8, R8, 0xffff, RZ, 0xc0, !PT ;  /* 0x0000ffff08087812 */ /* 0x000fe400078ec0ff */
[----:B------:R-:W-:Y:S02]  /*c36d0*/  PRMT R10, R11, 0x3340, R10 ;  /* 0x000033400b0a7816 */ /* 0x000fe4000000000a */
[----:B------:R-:W-:Y:S01]  /*c36e0*/  PRMT R8, R9, 0x3340, R8 ;  /* 0x0000334009087816 */ /* 0x000fe20000000008 */
[----:B0-----:R-:W-:Y:S02]  /*c36f0*/  VIADD R5, R5, UR5 ;  /* 0x0000000505057c36 */ /* 0x001fe40008000000 */
[----:B------:R-:W-:Y:S01]  /*c3700*/  STL [R1+0x11e0], R10 ;  /* 0x0011e00a01007387 */ /* 0x000fe20000100800 */
[----:B------:R-:W-:-:S03]  /*c3710*/  ULDC UR5, c[0x0][0x248] ;  /* 0x0000920000057ab9 */ /* 0x000fc60000000800 */
        /* <DEDUP_REMOVED lines=18> */
[----:B---3--:R-:W-:-:S04]  /*c3840*/  LOP3.LUT R9, R38, 0xffff, RZ, 0xc0, !PT ;  /* 0x0000ffff26097812 */ /* 0x008fc800078ec0ff */
[----:B------:R-:W-:Y:S02]  /*c3850*/  SHF.R.U32.HI R13, RZ, 0x8, R9 ;  /* 0x00000008ff0d7819 */ /* 0x000fe40000011609 */
[----:B----4-:R-:W-:-:S04]  /*c3860*/  LOP3.LUT R8, R41, 0xffff, RZ, 0xc0, !PT ;  /* 0x0000ffff29087812 */ /* 0x010fc800078ec0ff */
[----:B------:R-:W-:-:S05]  /*c3870*/  PRMT R9, R9, 0x3340, R8 ;  /* 0x0000334009097816 */ /* 0x000fca0000000008 */
        /* <DEDUP_REMOVED lines=10> */
[----:B------:R-:W-:Y:S02]  /*c3920*/  PRMT R11, R11, 0x3340, R10 ;  /* 0x000033400b0b7816 */ /* 0x000fe4000000000a */
[----:B------:R-:W-:Y:S01]  /*c3930*/  SHF.R.U32.HI R8, RZ, 0x8, R8 ;  /* 0x00000008ff087819 */ /* 0x000fe20000011608 */
[----:B0-----:R-:W-:Y:S01]  /*c3940*/  VIADD R5, R5, UR8 ;  /* 0x0000000805057c36 */ /* 0x001fe20008000000 */
[----:B------:R-:W-:Y:S01]  /*c3950*/  SHF.R.U32.HI R12, RZ, 0x8, R10 ;  /* 0x00000008ff0c7819 */ /* 0x000fe2000001160a */
[----:B------:R0:W-:Y:S01]  /*c3960*/  STL [R1+0x1314], R11 ;  /* 0x0013140b01007387 */ /* 0x0001e20000100800 */
[----:B------:R-:W-:Y:S01]  /*c3970*/  LOP3.LUT R10, R8, 0xffff, RZ, 0xc0, !PT ;  /* 0x0000ffff080a7812 */ /* 0x000fe200078ec0ff */
[----:B------:R-:W-:-:S02]  /*c3980*/  ULDC UR8, c[0x0][0x248] ;  /* 0x0000920000087ab9 */ /* 0x000fc40000000800 */
[----:B------:R1:W-:Y:S01]  /*c3990*/  STL [R1+0x158], R5 ;  /* 0x0001580501007387 */ /* 0x0003e20000100800 */
[----:B0-----:R-:W-:Y:S02]  /*c39a0*/  LOP3.LUT R11, R13, 0xffff, RZ, 0xc0, !PT ;  /* 0x0000ffff0d0b7812 */ /* 0x001fe400078ec0ff */
[----:B------:R-:W-:Y:S02]  /*c39b0*/  LOP3.LUT R9, R9, 0xffff, RZ, 0xc0, !PT ;  /* 0x0000ffff09097812 */ /* 0x000fe400078ec0ff */
[----:B------:R-:W-:Y:S01]  /*c39c0*/  PRMT R10, R11, 0x3340, R10 ;  /* 0x000033400b0a7816 */ /* 0x000fe2000000000a */
[----:B-1----:R-:W-:Y:S01]  /*c39d0*/  VIADD R5, R5, UR5 ;  /* 0x0000000505057c36 */ /* 0x002fe20008000000 */
[----:B------:R-:W-:Y:S01]  /*c39e0*/  LOP3.LUT R8, R12, 0xffff, RZ, 0xc0, !PT ;  /* 0x0000ffff0c087812 */ /* 0x000fe200078ec0ff */
[----:B------:R-:W-:Y:S02]  /*c39f0*/  ULDC UR5, c[0x0][0x248] ;  /* 0x0000920000057ab9 */ /* 0x000fe40000000800 */
[----:B------:R-:W-:Y:S01]  /*c3a00*/  STL [R1+0x11c8], R10 ;  /* 0x0011c80a01007387 */ /* 0x000fe20000100800 */
[----:B------:R-:W-:-:S03]  /*c3a10*/  PRMT R8, R9, 0x3340, R8 ;  /* 0x0000334009087816 */ /* 0x000fc60000000008 */
        /* <DEDUP_REMOVED lines=30> */
[----:B------:R-:W4:Y:S01]  /*c3c00*/  LDL.LU R60, [R1+0x288] ;  /* 0x00028800013c7983 */ /* 0x000f220000300800 */
[----:B------:R-:W-:Y:S02]  /*c3c10*/  SHF.R.U32.HI R9, RZ, 0x8, R8 ;  /* 0x00000008ff097819 */ /* 0x000fe40000011608 */
[--C-:B------:R-:W-:Y:S02]  /*c3c20*/  PRMT R14, R11, 0x3340, R10.reuse ;  /* 0x000033400b0e7816 */ /* 0x100fe4000000000a */
[----:B------:R-:W-:Y:S01]  /*c3c30*/  SHF.R.U32.HI R13, RZ, 0x8, R11 ;  /* 0x00000008ff0d7819 */ /* 0x000fe2000001160b */
[----:B0-----:R-:W-:Y:S01]  /*c3c40*/  VIADD R5, R5, UR8 ;  /* 0x0000000805057c36 */ /* 0x001fe20008000000 */
[----:B------:R-:W-:Y:S01]  /*c3c50*/  SHF.R.U32.HI R8, RZ, 0x8, R10 ;  /* 0x00000008ff087819 */ /* 0x000fe2000001160a */
[----:B------:R-:W-:Y:S01]  /*c3c60*/  STL [R1+0x1308], R14 ;  /* 0x0013080e01007387 */ /* 0x000fe20000100800 */
[----:B------:R-:W-:Y:S01]  /*c3c70*/  LOP3.LUT R11, R12, 0xffff, RZ, 0xc0, !PT ;  /* 0x0000ffff0c0b7812 */ /* 0x000fe200078ec0ff */
[----:B------:R-:W-:Y:S01]  /*c3c80*/  ULDC UR8, c[0x0][0x248] ;  /* 0x0000920000087ab9 */ /* 0x000fe20000000800 */
[----:B------:R-:W-:Y:S01]  /*c3c90*/  LOP3.LUT R10, R9, 0xffff, RZ, 0xc0, !PT ;  /* 0x0000ffff090a7812 */ /* 0x000fe200078ec0ff */
[----:B------:R0:W-:Y:S01]  /*c3ca0*/  STL [R1+0x178], R5 ;  /* 0x0001780501007387 */ /* 0x0001e20000100800 */
[----:B------:R-:W-:-:S02]  /*c3cb0*/  LOP3.LUT R9, R13, 0xffff, RZ, 0xc0, !PT ;  /* 0x0000ffff0d097812 */ /* 0x000fc400078ec0ff */
[----:B------:R-:W-:Y:S02]  /*c3cc0*/  PRMT R10, R11, 0x3340, R10 ;  /* 0x000033400b0a7816 */ /* 0x000fe4000000000a */
[----:B------:R-:W-:Y:S01]  /*c3cd0*/  LOP3.LUT R8, R8, 0xffff, RZ, 0xc0, !PT ;  /* 0x0000ffff08087812 */ /* 0x000fe200078ec0ff */
[----:B0-----:R-:W-:Y:S02]  /*c3ce0*/  VIADD R5, R5, UR5 ;  /* 0x0000000505057c36 */ /* 0x001fe40008000000 */
[----:B------:R-:W-:Y:S01]  /*c3cf0*/  STL [R1+0x11bc], R10 ;  /* 0x0011bc0a01007387 */ /* 0x000fe20000100800 */
[----:B------:R-:W-:Y:S01]  /*c3d00*/  PRMT R8, R9, 0x3340, R8 ;  /* 0x0000334009087816 */ /* 0x000fe20000000008 */
[----:B------:R-:W-:Y:S02]  /*c3d10*/  ULDC UR5, c[0x0][0x248] ;  /* 0x0000920000057ab9 */ /* 0x000fe40000000800 */
        /* <DEDUP_REMOVED lines=18> */
[----:B---3--:R-:W-:-:S03]  /*c3e40*/  LOP3.LUT R9, R38, 0xffff, RZ, 0xc0, !PT ;  /* 0x0000ffff26097812 */ /* 0x008fc600078ec0ff */
[----:B------:R-:W3:Y:S01]  /*c3e50*/  LDL.LU R38, [R1+0x2d8] ;  /* 0x0002d80001267983 */ /* 0x000ee20000300800 */
[----:B----4-:R-:W-:Y:S02]  /*c3e60*/  LOP3.LUT R8, R41, 0xffff, RZ, 0xc0, !PT ;  /* 0x0000ffff29087812 */ /* 0x010fe400078ec0ff */
[----:B------:R-:W-:Y:S02]  /*c3e70*/  SHF.R.U32.HI R13, RZ, 0x8, R9 ;  /* 0x00000008ff0d7819 */ /* 0x000fe40000011609 */
[----:B------:R-:W-:-:S05]  /*c3e80*/  PRMT R9, R9, 0x3340, R8 ;  /* 0x0000334009097816 */ /* 0x000fca0000000008 */
[----:B------:R0:W-:Y:S04]  /*c3e90*/  STL [R1+0x12fc], R9 ;  /* 0x0012fc0901007387 */ /* 0x0001e80000100800 */
[----:B------:R1:W-:Y:S04]  /*c3ea0*/  STL [R1+0x190], R5 ;  /* 0x0001900501007387 */ /* 0x0003e80000100800 */
[----:B------:R-:W4:Y:S01]  /*c3eb0*/  LDL.LU R41, [R1+0x1dc] ;  /* 0x0001dc0001297983 */ /* 0x000f220000300800 */
[----:B------:R-:W-:-:S03]  /*c3ec0*/  LOP3.LUT R10, R60, 0xffff, RZ, 0xc0, !PT ;  /* 0x0000ffff3c0a7812 */ /* 0x000fc600078ec0ff */
[----:B------:R-:W4:Y:S01]  /*c3ed0*/  LDL.LU R60, [R1+0x298] ;  /* 0x00029800013c7983 */ /* 0x000f220000300800 */
[----:B0-----:R-:W-:Y:S01]  /*c3ee0*/  SHF.R.U32.HI R9, RZ, 0x8, R11 ;  /* 0x00000008ff097819 */ /* 0x001fe2000001160b */
[----:B-1----:R-:W-:Y:S01]  /*c3ef0*/  VIADD R5, R5, UR7 ;  /* 0x0000000705057c36 */ /* 0x002fe20008000000 */
        /* <DEDUP_REMOVED lines=89> */
[----:B------:R-:W-:Y:S04]  /*c4490*/  STL [R1+0x12e4], R9 ;  /* 0x0012e40901007387 */ /* 0x000fe80000100800 */
[----:B------:R0:W-:Y:S04]  /*c44a0*/  STL [R1+0x1d0], R5 ;  /* 0x0001d00501007387 */ /* 0x0001e80000100800 */
[----:B------:R-:W4:Y:S01]  /*c44b0*/  LDL.LU R41, [R1+0x2b4] ;  /* 0x0002b40001297983 */ /* 0x000f220000300800 */
[----:B------:R-:W-:-:S03]  /*c44c0*/  LOP3.LUT R10, R60, 0xffff, RZ, 0xc0, !PT ;  /* 0x0000ffff3c0a7812 */ /* 0x000fc600078ec0ff */
[----:B------:R-:W4:Y:S01]  /*c44d0*/  LDL.LU R60, [R1+0x228] ;  /* 0x00022800013c7983 */ /* 0x000f220000300800 */
[----:B0-----:R-:W-:Y:S01]  /*c44e0*/  VIADD R5, R5, UR7 ;  /* 0x0000000705057c36 */ /* 0x001fe20008000000 */
[----:B------:R-:W-:Y:S01]  /*c44f0*/  SHF.R.U32.HI R9, RZ, 0x8, R11 ;  /* 0x00000008ff097819 */ /* 0x000fe2000001160b */
[----:B------:R-:W-:Y:S01]  /*c4500*/  ULDC UR7, c[0x0][0x248] ;  /* 0x0000920000077ab9 */ /* 0x000fe20000000800 */
[----:B------:R-:W-:Y:S02]  /*c4510*/  PRMT R11, R11, 0x3340, R10 ;  /* 0x000033400b0b7816 */ /* 0x000fe4000000000a */
[----:B------:R0:W-:Y:S01]  /*c4520*/  STL [R1+0x1dc], R5 ;  /* 0x0001dc0501007387 */ /* 0x0001e20000100800 */
[----:B------:R-:W-:Y:S02]  /*c4530*/  SHF.R.U32.HI R8, RZ, 0x8, R8 ;  /* 0x00000008ff087819 */ /* 0x000fe40000011608 */
[----:B------:R-:W-:Y:S01]  /*c4540*/  SHF.R.U32.HI R12, RZ, 0x8, R10 ;  /* 0x00000008ff0c7819 */ /* 0x000fe2000001160a */
[----:B------:R1:W-:Y:S01]  /*c4550*/  STL [R1+0x12bc], R11 ;  /* 0x0012bc0b01007387 */ /* 0x0003e20000100800 */
[----:B0-----:R-:W-:Y:S01]  /*c4560*/  VIADD R5, R5, UR8 ;  /* 0x0000000805057c36 */ /* 0x001fe20008000000 */
[----:B------:R-:W-:Y:S01]  /*c4570*/  LOP3.LUT R10, R8, 0xffff, RZ, 0xc0, !PT ;  /* 0x0000ffff080a7812 */ /* 0x000fe200078ec0ff */
[----:B------:R-:W-:Y:S01]  /*c4580*/  ULDC UR8, c[0x0][0x248] ;  /* 0x0000920000087ab9 */ /* 0x000fe20000000800 */
[----:B------:R-:W-:-:S02]  /*c4590*/  LOP3.LUT R9, R9, 0xffff, RZ, 0xc0, !PT ;  /* 0x0000ffff09097812 */ /* 0x000fc400078ec0ff */
[----:B------:R0:W-:Y:S01]  /*c45a0*/  STL [R1+0x1d8], R5 ;  /* 0x0001d80501007387 */ /* 0x0001e20000100800 */
[----:B-1----:R-:W-:Y:S02]  /*c45b0*/  LOP3.LUT R11, R13, 0xffff, RZ, 0xc0, !PT ;  /* 0x0000ffff0d0b7812 */ /* 0x002fe400078ec0ff */
[----:B------:R-:W-:Y:S02]  /*c45c0*/  LOP3.LUT R8, R12, 0xffff, RZ, 0xc0, !PT ;  /* 0x0000ffff0c087812 */ /* 0x000fe400078ec0ff */
[----:B------:R-:W-:Y:S01]  /*c45d0*/  PRMT R10, R11, 0x3340, R10 ;  /* 0x000033400b0a7816 */ /* 0x000fe2000000000a */
[----:B0-----:R-:W-:Y:S01]  /*c45e0*/  VIADD R5, R5, UR5 ;  /* 0x0000000505057c36 */ /* 0x001fe20008000000 */
[----:B------:R-:W-:Y:S01]  /*c45f0*/  PRMT R8, R9, 0x3340, R8 ;  /* 0x0000334009087816 */ /* 0x000fe20000000008 */
        /* <DEDUP_REMOVED lines=21> */
[----:B---3--:R-:W-:-:S02]  /*c4750*/  LOP3.LUT R11, R38, 0xffff, RZ, 0xc0, !PT ;  /* 0x0000ffff260b7812 */ /* 0x008fc400078ec0ff */
[----:B------:R-:W3:Y:S01]  /*c4760*/  LDL.LU R38, [R1+0x2e8] ;  /* 0x0002e80001267983 */ /* 0x000ee20000300800 */
[----:B----4-:R-:W-:-:S04]  /*c4770*/  LOP3.LUT R8, R41, 0xffff, RZ, 0xc0, !PT ;  /* 0x0000ffff29087812 */ /* 0x010fc800078ec0ff */
        /* <DEDUP_REMOVED lines=11> */
[----:B------:R-:W-:-:S03]  /*c4830*/  SHF.R.U32.HI R13, RZ, 0x8, R11 ;  /* 0x00000008ff0d7819 */ /* 0x000fc6000001160b */
[----:B------:R1:W-:Y:S01]  /*c4840*/  STL [R1+0x12a4], R8 ;  /* 0x0012a40801007387 */ /* 0x0003e20000100800 */
[----:B0-----:R-:W-:Y:S01]  /*c4850*/  VIADD R5, R5, UR8 ;  /* 0x0000000805057c36 */ /* 0x001fe20008000000 */
[----:B------:R-:W-:Y:S01]  /*c4860*/  LOP3.LUT R11, R12, 0xffff, RZ, 0xc0, !PT ;  /* 0x0000ffff0c0b7812 */ /* 0x000fe200078ec0ff */
[----:B------:R-:W-:Y:S01]  /*c4870*/  ULDC UR8, c[0x0][0x248] ;  /* 0x0000920000087ab9 */ /* 0x000fe20000000800 */
[----:B-1----:R-:W-:Y:S02]  /*c4880*/  SHF.R.U32.HI R8, RZ, 0x8, R10 ;  /* 0x00000008ff087819 */ /* 0x002fe4000001160a */
[----:B------:R0:W-:Y:S01]  /*c4890*/  STL [R1+0x1f8], R5 ;  /* 0x0001f80501007387 */ /* 0x0001e20000100800 */
[----:B------:R-:W-:Y:S02]  /*c48a0*/  LOP3.LUT R10, R9, 0xffff, RZ, 0xc0, !PT ;  /* 0x0000ffff090a7812 */ /* 0x000fe400078ec0ff */
[----:B------:R-:W-:Y:S02]  /*c48b0*/  LOP3.LUT R9, R13, 0xffff, RZ, 0xc0, !PT ;  /* 0x0000ffff0d097812 */ /* 0x000fe400078ec0ff */
[----:B------:R-:W-:Y:S01]  /*c48c0*/  LOP3.LUT R8, R8, 0xffff, RZ, 0xc0, !PT ;  /* 0x0000ffff08087812 */ /* 0x000fe200078ec0ff */
[----:B0-----:R-:W-:Y:S01]  /*c48d0*/  VIADD R5, R5, UR5 ;  /* 0x0000000505057c36 */ /* 0x001fe20008000000 */
[----:B------:R-:W-:Y:S01]  /*c48e0*/  PRMT R10, R11, 0x3340, R10 ;  /* 0x000033400b0a7816 */ /* 0x000fe2000000000a */
[----:B------:R-:W-:Y:S01]  /*c48f0*/  ULDC UR5, c[0x0][0x248] ;  /* 0x0000920000057ab9 */ /* 0x000fe20000000800 */
[----:B------:R-:W-:-:S02]  /*c4900*/  PRMT R8, R9, 0x3340, R8 ;  /* 0x0000334009087816 */ /* 0x000fc40000000008 */
[----:B------:R0:W-:Y:S04]  /*c4910*/  STL [R1+0x204], R5 ;  /* 0x0002040501007387 */ /* 0x0001e80000100800 */
[----:B------:R-:W-:Y:S01]  /*c4920*/  STL [R1+0x1198], R10 ;  /* 0x0011980a01007387 */ /* 0x000fe20000100800 */
[----:B0-----:R-:W-:Y:S01]  /*c4930*/  VIADD R5, R5, UR4 ;  /* 0x0000000405057c36 */ /* 0x001fe20008000000 */
[----:B------:R-:W-:Y:S02]  /*c4940*/  ULDC UR4, c[0x0][0x248] ;  /* 0x0000920000047ab9 */ /* 0x000fe40000000800 */
[----:B------:R-:W-:Y:S04]  /*c4950*/  STL [R1+0x1190], R8 ;  /* 0x0011900801007387 */ /* 0x000fe80000100800 */
        /* <DEDUP_REMOVED lines=14> */
[----:B---3--:R-:W-:Y:S01]  /*c4a40*/  LOP3.LUT R11, R38, 0xffff, RZ, 0xc0, !PT ;  /* 0x0000ffff260b7812 */ /* 0x008fe200078ec0ff */
[----:B------:R-:W-:Y:S01]  /*c4a50*/  IMAD.MOV.U32 R38, RZ, RZ, R52 ;  /* 0x000000ffff267224 */ /* 0x000fe200078e0034 */
[----:B----4-:R-:W-:-:S04]  /*c4a60*/  LOP3.LUT R8, R41, 0xffff, RZ, 0xc0, !PT ;  /* 0x0000ffff29087812 */ /* 0x010fc800078ec0ff */
[----:B------:R-:W-:Y:S02]  /*c4a70*/  PRMT R9, R9, 0x3340, R8 ;  /* 0x0000334009097816 */ /* 0x000fe40000000008 */
[----:B------:R-:W-:-:S03]  /*c4a80*/  LOP3.LUT R10, R60, 0xffff, RZ, 0xc0, !PT ;  /* 0x0000ffff3c0a7812 */ /* 0x000fc600078ec0ff */
[----:B------:R0:W-:Y:S04]  /*c4a90*/  STL [R1+0x1298], R9 ;  /* 0x0012980901007387 */ /* 0x0001e80000100800 */
[----:B------:R1:W-:Y:S04]  /*c4aa0*/  STL [R1+0x210], R5 ;  /* 0x0002100501007387 */ /* 0x0003e80000100800 */
[----:B------:R-:W2:Y:S01]  /*c4ab0*/  LDL.LU R32, [R1+0x2fc] ;  /* 0x0002fc0001207983 */ /* 0x000ea20000300800 */
[----:B0-----:R-:W-:Y:S02]  /*c4ac0*/  SHF.R.U32.HI R9, RZ, 0x8, R8 ;  /* 0x00000008ff097819 */ /* 0x001fe40000011608 */
[----:B------:R-:W-:Y:S01]  /*c4ad0*/  PRMT R8, R11, 0x3340, R10 ;  /* 0x000033400b087816 */ /* 0x000fe2000000000a */
[----:B-1----:R-:W-:Y:S01]  /*c4ae0*/  VIADD R5, R5, UR7 ;  /* 0x0000000705057c36 */ /* 0x002fe20008000000 */
[----:B------:R-:W-:Y:S01]  /*c4af0*/  SHF.R.U32.HI R13, RZ, 0x8, R11 ;  /* 0x00000008ff0d7819 */ /* 0x000fe2000001160b */
[----:B------:R-:W-:-:S02]  /*c4b00*/  IMAD.MOV.U32 R41, RZ, RZ, R46 ;  /* 0x000000ffff297224 */ /* 0x000fc400078e002e */
[----:B------:R0:W-:Y:S01]  /*c4b10*/  STL [R1+0x12a0], R8 ;  /* 0x0012a00801007387 */ /* 0x0001e20000100800 */
[----:B------:R-:W-:-:S03]  /*c4b20*/  ULDC UR7, c[0x0][0x248] ;  /* 0x0000920000077ab9 */ /* 0x000fc60000000800 */
[----:B------:R1:W-:Y:S04]  /*c4b30*/  STL [R1+0x21c], R5 ;  /* 0x00021c0501007387 */ /* 0x0003e80000100800 */
[----:B------:R-:W3:Y:S04]  /*c4b40*/  LDL.LU R60, [R1+0x2f4] ;  /* 0x0002f400013c7983 */ /* 0x000ee80000300800 */
[----:B------:R-:W4:Y:S04]  /*c4b50*/  LDL.LU R52, [R1+0x25c] ;  /* 0x00025c0001347983 */ /* 0x000f280000300800 */
[----:B------:R-:W3:Y:S01]  /*c4b60*/  LDL.LU R46, [R1+0x254] ;  /* 0x00025400012e7983 */ /* 0x000ee20000300800 */
[----:B0-----:R-:W-:Y:S01]  /*c4b70*/  SHF.R.U32.HI R8, RZ, 0x8, R10 ;  /* 0x00000008ff087819 */ /* 0x001fe2000001160a */
[----:B-1----:R-:W-:Y:S01]  /*c4b80*/  VIADD R5, R5, UR8 ;  /* 0x0000000805057c36 */ /* 0x002fe20008000000 */
[----:B------:R-:W-:Y:S01]  /*c4b90*/  LOP3.LUT R11, R12, 0xffff, RZ, 0xc0, !PT ;  /* 0x0000ffff0c0b7812 */ /* 0x000fe200078ec0ff */
[----:B------:R-:W-:Y:S01]  /*c4ba0*/  ULDC UR8, c[0x0][0x248] ;  /* 0x0000920000087ab9 */ /* 0x000fe20000000800 */
[----:B------:R-:W-:-:S02]  /*c4bb0*/  LOP3.LUT R10, R9, 0xffff, RZ, 0xc0, !PT ;  /* 0x0000ffff090a7812 */ /* 0x000fc400078ec0ff */
[----:B------:R0:W-:Y:S02]  /*c4bc0*/  STL [R1+0x218], R5 ;  /* 0x0002180501007387 */ /* 0x0001e40000100800 */
[----:B------:R-:W-:Y:S02]  /*c4bd0*/  PRMT R10, R11, 0x3340, R10 ;  /* 0x000033400b0a7816 */ /* 0x000fe4000000000a */
[----:B------:R-:W-:Y:S02]  /*c4be0*/  LOP3.LUT R9, R13, 0xffff, RZ, 0xc0, !PT ;  /* 0x0000ffff0d097812 */ /* 0x000fe400078ec0ff */
[----:B------:R-:W-:Y:S01]  /*c4bf0*/  LOP3.LUT R8, R8, 0xffff, RZ, 0xc0, !PT ;  /* 0x0000ffff08087812 */ /* 0x000fe200078ec0ff */
[----:B0-----:R-:W-:Y:S01]  /*c4c00*/  VIADD R5, R5, UR5 ;  /* 0x0000000505057c36 */ /* 0x001fe20008000000 */
        /* <DEDUP_REMOVED lines=15> */
[----:B------:R-:W-:-:S03]  /*c4d00*/  ULDC UR6, c[0x0][0x248] ;  /* 0x0000920000067ab9 */ /* 0x000fc60000000800 */
[----:B------:R-:W-:Y:S01]  /*c4d10*/  VIADD R35, R5, UR4 ;  /* 0x0000000405237c36 */ /* 0x000fe20008000000 */
[----:B------:R0:W-:Y:S01]  /*c4d20*/  STL [R1+0x234], R5 ;  /* 0x0002340501007387 */ /* 0x0001e20000100800 */
[----:B------:R-:W-:-:S03]  /*c4d30*/  ULDC UR4, c[0x0][0x248] ;  /* 0x0000920000047ab9 */ /* 0x000fc60000000800 */
[----:B------:R-:W3:Y:S01]  /*c4d40*/  LDL.LU R24, [R1+0x308] ;  /* 0x0003080001187983 */ /* 0x000ee20000300800 */
[----:B--2---:R-:W-:Y:S02]  /*c4d50*/  LOP3.LUT R9, R32, 0xffff, RZ, 0xc0, !PT ;  /* 0x0000ffff20097812 */ /* 0x004fe400078ec0ff */
[----:B----4-:R-:W-:-:S04]  /*c4d60*/  LOP3.LUT R8, R52, 0xffff, RZ, 0xc0, !PT ;  /* 0x0000ffff34087812 */ /* 0x010fc800078ec0ff */
[----:B0-----:R-:W-:Y:S02]  /*c4d70*/  PRMT R5, R9, 0x3340, R8 ;  /* 0x0000334009057816 */ /* 0x001fe40000000008 */
[----:B---3--:R-:W-:Y:S02]  /*c4d80*/  LOP3.LUT R10, R46, 0xffff, RZ, 0xc0, !PT ;  /* 0x0000ffff2e0a7812 */ /* 0x008fe400078ec0ff */
[----:B------:R-:W2:Y:S04]  /*c4d90*/  LDL.LU R46, [R1+0x300] ;  /* 0x00030000012e7983 */ /* 0x000ea80000300800 */
[----:B------:R0:W-:Y:S04]  /*c4da0*/  STL [R1+0x1288], R5 ;  /* 0x0012880501007387 */ /* 0x0001e80000100800 */
[----:B------:R-:W3:Y:S04]  /*c4db0*/  LDL.LU R28, [R1+0x270] ;  /* 0x00027000011c7983 */ /* 0x000ee80000300800 */
[----:B------:R-:W4:Y:S01]  /*c4dc0*/  LDL.LU R52, [R1+0x260] ;  /* 0x0002600001347983 */ /* 0x000f220000300800 */
[----:B------:R-:W-:-:S02]  /*c4dd0*/  LOP3.LUT R11, R60, 0xffff, RZ, 0xc0, !PT ;  /* 0x0000ffff3c0b7812 */ /* 0x000fc400078ec0ff */
[----:B------:R-:W-:Y:S02]  /*c4de0*/  SHF.R.U32.HI R12, RZ, 0x8, R9 ;  /* 0x00000008ff0c7819 */ /* 0x000fe40000011609 */
[----:B------:R-:W-:Y:S02]  /*c4df0*/  SHF.R.U32.HI R9, RZ, 0x8, R8 ;  /* 0x00000008ff097819 */ /* 0x000fe40000011608 */
[----:B------:R-:W-:Y:S01]  /*c4e00*/  PRMT R8, R11, 0x3340, R10 ;  /* 0x000033400b087816 */ /* 0x000fe2000000000a */
[----:B0-----:R-:W-:Y:S01]  /*c4e10*/  VIADD R5, R35, UR7 ;  /* 0x0000000723057c36 */ /* 0x001fe20008000000 */
[----:B------:R-:W-:Y:S01]  /*c4e20*/  SHF.R.U32.HI R13, RZ, 0x8, R11 ;  /* 0x00000008ff0d7819 */ /* 0x000fe2000001160b */
[----:B------:R-:W-:Y:S02]  /*c4e30*/  IMAD.MOV.U32 R30, RZ, RZ, R41 ;  /* 0x000000ffff1e7224 */ /* 0x000fe400078e0029 */
[----:B------:R0:W-:Y:S01]  /*c4e40*/  STL [R1+0x1294], R8 ;  /* 0x0012940801007387 */ /* 0x0001e20000100800 */
[----:B------:R-:W-:Y:S01]  /*c4e50*/  LOP3.LUT R11, R12, 0xffff, RZ, 0xc0, !PT ;  /* 0x0000ffff0c0b7812 */ /* 0x000fe200078ec0ff */
[----:B------:R-:W-:Y:S01]  /*c4e60*/  VIADD R60, R5, UR8 ;  /* 0x00000008053c7c36 */ /* 0x000fe20008000000 */
[----:B------:R-:W-:Y:S01]  /*c4e70*/  ULDC UR7, c[0x0][0x248] ;  /* 0x0000920000077ab9 */ /* 0x000fe20000000800 */
[----:B------:R1:W-:Y:S01]  /*c4e80*/  STL [R1+0x23c], R5 ;  /* 0x00023c0501007387 */ /* 0x0003e20000100800 */
[----:B------:R-:W-:Y:S01]  /*c4e90*/  IMAD.MOV.U32 R32, RZ, RZ, R38 ;  /* 0x000000ffff207224 */ /* 0x000fe200078e0026 */
[----:B------:R-:W-:Y:S01]  /*c4ea0*/  ULDC UR8, c[0x0][0x248] ;  /* 0x0000920000087ab9 */ /* 0x000fe20000000800 */
[----:B0-----:R-:W-:-:S02]  /*c4eb0*/  SHF.R.U32.HI R8, RZ, 0x8, R10 ;  /* 0x00000008ff087819 */ /* 0x001fc4000001160a */
[----:B------:R-:W-:Y:S02]  /*c4ec0*/  LOP3.LUT R10, R9, 0xffff, RZ, 0xc0, !PT ;  /* 0x0000ffff090a7812 */ /* 0x000fe400078ec0ff */
[----:B------:R-:W-:Y:S02]  /*c4ed0*/  LOP3.LUT R9, R13, 0xffff, RZ, 0xc0, !PT ;  /* 0x0000ffff0d097812 */ /* 0x000fe400078ec0ff */
[----:B-1----:R-:W-:Y:S02]  /*c4ee0*/  PRMT R5, R11, 0x3340, R10 ;  /* 0x000033400b057816 */ /* 0x002fe4000000000a */
[----:B------:R-:W-:-:S03]  /*c4ef0*/  LOP3.LUT R8, R8, 0xffff, RZ, 0xc0, !PT ;  /* 0x0000ffff08087812 */ /* 0x000fc600078ec0ff */
[----:B------:R0:W-:Y:S02]  /*c4f00*/  STL [R1+0x117c], R5 ;  /* 0x00117c0501007387 */ /* 0x0001e40000100800 */
[----:B0-----:R-:W-:-:S05]  /*c4f10*/  PRMT R5, R9, 0x3340, R8 ;  /* 0x0000334009057816 */ /* 0x001fca0000000008 */
[----:B------:R0:W-:Y:S01]  /*c4f20*/  STL [R1+0x1180], R5 ;  /* 0x0011800501007387 */ /* 0x0001e20000100800 */
[----:B------:R-:W-:Y:S02]  /*c4f30*/  LOP3.LUT R9, R24, 0xffff, RZ, 0xc0, !PT ;  /* 0x0000ffff18097812 */ /* 0x000fe400078ec0ff */
[----:B--2---:R-:W-:Y:S02]  /*c4f40*/  LOP3.LUT R11, R46, 0xffff, RZ, 0xc0, !PT ;  /* 0x0000ffff2e0b7812 */ /* 0x004fe400078ec0ff */
[----:B---3--:R-:W-:-:S04]  /*c4f50*/  LOP3.LUT R8, R28, 0xffff, RZ, 0xc0, !PT ;  /* 0x0000ffff1c087812 */ /* 0x008fc800078ec0ff */
[----:B0-----:R-:W-:Y:S02]  /*c4f60*/  PRMT R5, R9, 0x3340, R8 ;  /* 0x0000334009057816 */ /* 0x001fe40000000008 */
[----:B----4-:R-:W-:-:S03]  /*c4f70*/  LOP3.LUT R10, R52, 0xffff, RZ, 0xc0, !PT ;  /* 0x0000ffff340a7812 */ /* 0x010fc600078ec0ff */
[----:B------:R0:W-:Y:S04]  /*c4f80*/  STL [R1+0x129c], R5 ;  /* 0x00129c0501007387 */ /* 0x0001e80000100800 */
[----:B------:R-:W2:Y:S01]  /*c4f90*/  LDL.LU R20, [R1+0x30c] ;  /* 0x00030c0001147983 */ /* 0x000ea20000300800 */
[----:B0-----:R-:W-:-:S05]  /*c4fa0*/  PRMT R5, R11, 0x3340, R10 ;  /* 0x000033400b057816 */ /* 0x001fca000000000a */
[----:B------:R0:W-:Y:S04]  /*c4fb0*/  STL [R1+0x12ac], R5 ;  /* 0x0012ac0501007387 */ /* 0x0001e80000100800 */
[----:B------:R-:W3:Y:S04]  /*c4fc0*/  LDL.LU R22, [R1+0x304] ;  /* 0x0003040001167983 */ /* 0x000ee80000300800 */
[----:B------:R-:W4:Y:S04]  /*c4fd0*/  LDL.LU R24, [R1+0x280] ;  /* 0x0002800001187983 */ /* 0x000f280000300800 */
[----:B------:R-:W3:Y:S01]  /*c4fe0*/  LDL.LU R28, [R1+0x26c] ;  /* 0x00026c00011c7983 */ /* 0x000ee20000300800 */
[----:B------:R-:W-:Y:S01]  /*c4ff0*/  VIADD R33, R60, UR5 ;  /* 0x000000053c217c36 */ /* 0x000fe20008000000 */
[----:B------:R-:W-:-:S03]  /*c5000*/  ULDC UR5, c[0x0][0x248] ;  /* 0x0000920000057ab9 */ /* 0x000fc60000000800 */
[----:B------:R-:W-:Y:S01]  /*c5010*/  VIADD R41, R33, UR4 ;  /* 0x0000000421297c36 */ /* 0x000fe20008000000 */
[----:B------:R-:W-:-:S03]  /*c5020*/  ULDC UR4, c[0x0][0x248] ;  /* 0x0000920000047ab9 */ /* 0x000fc60000000800 */
[----:B------:R-:W-:Y:S01]  /*c5030*/  VIADD R48, R41, UR4 ;  /* 0x0000000429307c36 */ /* 0x000fe20008000000 */
[----:B------:R-:W-:-:S03]  /*c5040*/  ULDC UR4, c[0x0][0x248] ;  /* 0x0000920000047ab9 */ /* 0x000fc60000000800 */
[----:B------:R-:W-:Y:S01]  /*c5050*/  VIADD R38, R48, UR5 ;  /* 0x0000000530267c36 */ /* 0x000fe20008000000 */
[----:B------:R-:W-:Y:S01]  /*c5060*/  SHF.R.U32.HI R13, RZ, 0x8, R8 ;  /* 0x00000008ff0d7819 */ /* 0x000fe20000011608 */
[----:B------:R-:W-:Y:S02]  /*c5070*/  ULDC UR5, c[0x0][0x248] ;  /* 0x0000920000057ab9 */ /* 0x000fe40000000800 */
[----:B------:R-:W-:Y:S01]  /*c5080*/  VIADD R46, R38, UR6 ;  /* 0x00000006262e7c36 */ /* 0x000fe20008000000 */
[----:B------:R-:W-:Y:S01]  /*c5090*/  SHF.R.U32.HI R12, RZ, 0x8, R11 ;  /* 0x00000008ff0c7819 */ /* 0x000fe2000001160b */
[----:B------:R-:W-:Y:S02]  /*c50a0*/  ULDC UR6, c[0x0][0x248] ;  /* 0x0000920000067ab9 */ /* 0x000fe40000000800 */
[----:B------:R-:W-:Y:S01]  /*c50b0*/  VIADD R52, R46, UR4 ;  /* 0x000000042e347c36 */ /* 0x000fe20008000000 */
[----:B------:R-:W-:Y:S01]  /*c50c0*/  SHF.R.U32.HI R14, RZ, 0x8, R9 ;  /* 0x00000008ff0e7819 */ /* 0x000fe20000011609 */
[----:B------:R-:W-:-:S02]  /*c50d0*/  ULDC UR4, c[0x0][0x248] ;  /* 0x0000920000047ab9 */ /* 0x000fc40000000800 */
[----:B------:R-:W-:Y:S01]  /*c50e0*/  VIADD R8, R52, UR7 ;  /* 0x0000000734087c36 */ /* 0x000fe20008000000 */
[----:B------:R-:W-:Y:S01]  /*c50f0*/  SHF.R.U32.HI R11, RZ, 0x8, R10 ;  /* 0x00000008ff0b7819 */ /* 0x000fe2000001160a */
[----:B------:R-:W-:Y:S02]  /*c5100*/  ULDC UR7, c[0x0][0x248] ;  /* 0x0000920000077ab9 */ /* 0x000fe40000000800 */
[----:B------:R-:W-:Y:S01]  /*c5110*/  VIADD R9, R8, UR8 ;  /* 0x0000000808097c36 */ /* 0x000fe20008000000 */
[----:B------:R-:W-:Y:S01]  /*c5120*/  LOP3.LUT R12, R12, 0xffff, RZ, 0xc0, !PT ;  /* 0x0000ffff0c0c7812 */ /* 0x000fe200078ec0ff */
[----:B------:R-:W-:Y:S01]  /*c5130*/  ULDC UR8, c[0x0][0x248] ;  /* 0x0000920000087ab9 */ /* 0x000fe20000000800 */
[----:B------:R-:W-:Y:S01]  /*c5140*/  LOP3.LUT R11, R11, 0xffff, RZ, 0xc0, !PT ;  /* 0x0000ffff0b0b7812 */ /* 0x000fe200078ec0ff */
[----:B------:R-:W-:Y:S01]  /*c5150*/  VIADD R10, R9, UR5 ;  /* 0x00000005090a7c36 */ /* 0x000fe20008000000 */
[----:B------:R-:W-:Y:S02]  /*c5160*/  LOP3.LUT R14, R14, 0xffff, RZ, 0xc0, !PT ;  /* 0x0000ffff0e0e7812 */ /* 0x000fe400078ec0ff */
[----:B------:R-:W-:Y:S01]  /*c5170*/  LOP3.LUT R13, R13, 0xffff, RZ, 0xc0, !PT ;  /* 0x0000ffff0d0d7812 */ /* 0x000fe200078ec0ff */
[----:B------:R1:W-:Y:S01]  /*c5180*/  STL.64 [R1+0x4498], R8 ;  /* 0x0044980801007387 */ /* 0x0003e20000100a00 */
[----:B0-----:R-:W-:Y:S01]  /*c5190*/  PRMT R5, R12, 0x3340, R11 ;  /* 0x000033400c057816 */ /* 0x001fe2000000000b */
[----:B------:R-:W-:Y:S01]  /*c51a0*/  VIADD R11, R10, UR4 ;  /* 0x000000040a0b7c36 */ /* 0x000fe20008000000 */
[----:B------:R-:W-:Y:S01]  /*c51b0*/  ULDC UR4, c[0x0][0x248] ;  /* 0x0000920000047ab9 */ /* 0x000fe20000000800 */
[----:B------:R-:W-:-:S02]  /*c51c0*/  ULDC UR5, c[0x0][0x248] ;  /* 0x0000920000057ab9 */ /* 0x000fc40000000800 */
[----:B------:R-:W-:Y:S01]  /*c51d0*/  VIADD R12, R11, UR4 ;  /* 0x000000040b0c7c36 */ /* 0x000fe20008000000 */
[----:B------:R-:W-:Y:S01]  /*c51e0*/  ULDC UR4, c[0x0][0x248] ;  /* 0x0000920000047ab9 */ /* 0x000fe20000000800 */
[----:B-1----:R-:W-:Y:S02]  /*c51f0*/  PRMT R8, R14, 0x3340, R13 ;  /* 0x000033400e087816 */ /* 0x002fe4000000000d */
[----:B------:R-:W-:Y:S01]  /*c5200*/  VIADD R13, R12, UR5 ;  /* 0x000000050c0d7c36 */ /* 0x000fe20008000000 */
[----:B------:R-:W-:Y:S02]  /*c5210*/  ULDC UR5, c[0x0][0x248] ;  /* 0x0000920000057ab9 */ /* 0x000fe40000000800 */
[----:B------:R-:W-:Y:S04]  /*c5220*/  STL [R1+0x1184], R8 ;  /* 0x0011840801007387 */ /* 0x000fe80000100800 */
[----:B------:R0:W-:Y:S04]  /*c5230*/  STL [R1+0x1194], R5 ;  /* 0x0011940501007387 */ /* 0x0001e80000100800 */
[----:B------:R-:W-:Y:S04]  /*c5240*/  STL.64 [R1+0x44a0], R10 ;  /* 0x0044a00a01007387 */ /* 0x000fe80000100a00 */
[----:B------:R-:W-:Y:S01]  /*c5250*/  STL.64 [R1+0x4488], R12 ;  /* 0x0044880c01007387 */ /* 0x000fe20000100a00 */
[----:B------:R-:W-:Y:S01]  /*c5260*/  VIADD R14, R13, UR6 ;  /* 0x000000060d0e7c36 */ /* 0x000fe20008000000 */
[----:B------:R-:W-:-:S03]  /*c5270*/  ULDC UR6, c[0x0][0x244] ;  /* 0x0000910000067ab9 */ /* 0x000fc60000000800 */
[----:B------:R-:W-:Y:S01]  /*c5280*/  VIADD R15, R14, UR4 ;  /* 0x000000040e0f7c36 */ /* 0x000fe20008000000 */
[----:B------:R-:W-:Y:S01]  /*c5290*/  ULDC UR4, c[0x0][0x248] ;  /* 0x0000920000047ab9 */ /* 0x000fe20000000800 */
[----:B--2---:R-:W-:Y:S02]  /*c52a0*/  LOP3.LUT R17, R20, 0xffff, RZ, 0xc0, !PT ;  /* 0x0000ffff14117812 */ /* 0x004fe400078ec0ff */
[----:B----4-:R-:W-:-:S04]  /*c52b0*/  LOP3.LUT R16, R24, 0xffff, RZ, 0xc0, !PT ;  /* 0x0000ffff18107812 */ /* 0x010fc800078ec0ff */
[----:B0-----:R-:W-:-:S05]  /*c52c0*/  PRMT R5, R17, 0x3340, R16 ;  /* 0x0000334011057816 */ /* 0x001fca0000000010 */
[----:B------:R0:W-:Y:S04]  /*c52d0*/  STL [R1+0x12b0], R5 ;  /* 0x0012b00501007387 */ /* 0x0001e80000100800 */
[----:B0-----:R-:W2:Y:S01]  /*c52e0*/  LDL R5, [R1+0xea4] ;  /* 0x000ea40001057983 */ /* 0x001ea20000100800 */
[----:B---3--:R-:W-:Y:S01]  /*c52f0*/  LOP3.LUT R18, R28, 0xffff, RZ, 0xc0, !PT ;  /* 0x0000ffff1c127812 */ /* 0x008fe200078ec0ff */
[----:B------:R-:W-:Y:S02]  /*c5300*/  IMAD.MOV.U32 R28, RZ, RZ, R3 ;  /* 0x000000ffff1c7224 */ /* 0x000fe400078e0003 */
[----:B------:R-:W-:Y:S01]  /*c5310*/  IMAD.MOV.U32 R3, RZ, RZ, R0 ;  /* 0x000000ffff037224 */ /* 0x000fe200078e0000 */
[----:B------:R-:W-:Y:S04]  /*c5320*/  STL.64 [R1+0x4490], R14 ;  /* 0x0044900e01007387 */ /* 0x000fe80000100a00 */
[----:B------:R-:W3:Y:S01]  /*c5330*/  LDL R0, [R1+0xea0] ;  /* 0x000ea00001007983 */ /* 0x000ee20000100800 */
[----:B------:R-:W-:-:S02]  /*c5340*/  LOP3.LUT R19, R22, 0xffff, RZ, 0xc0, !PT ;  /* 0x0000ffff16137812 */ /* 0x000fc400078ec0ff */
[----:B------:R-:W-:Y:S01]  /*c5350*/  SHF.R.U32.HI R21, RZ, 0x8, R16 ;  /* 0x00000008ff157819 */ /* 0x000fe20000011610 */
[----:B------:R-:W-:Y:S01]  /*c5360*/  VIADD R16, R15, UR7 ;  /* 0x000000070f107c36 */ /* 0x000fe20008000000 */
[----:B------:R-:W-:Y:S02]  /*c5370*/  SHF.R.U32.HI R20, RZ, 0x8, R19 ;  /* 0x00000008ff147819 */ /* 0x000fe40000011613 */
[--C-:B------:R-:W-:Y:S02]  /*c5380*/  PRMT R8, R19, 0x3340, R18.reuse ;  /* 0x0000334013087816 */ /* 0x100fe40000000012 */
[----:B------:R-:W-:Y:S01]  /*c5390*/  SHF.R.U32.HI R22, RZ, 0x8, R17 ;  /* 0x00000008ff167819 */ /* 0x000fe20000011611 */
[----:B------:R-:W-:Y:S01]  /*c53a0*/  VIADD R17, R16, UR8 ;  /* 0x0000000810117c36 */ /* 0x000fe20008000000 */
[----:B------:R-:W-:Y:S02]  /*c53b0*/  SHF.R.U32.HI R19, RZ, 0x8, R18 ;  /* 0x00000008ff137819 */ /* 0x000fe40000011612 */
[----:B------:R-:W-:Y:S01]  /*c53c0*/  LOP3.LUT R20, R20, 0xffff, RZ, 0xc0, !PT ;  /* 0x0000ffff14147812 */ /* 0x000fe200078ec0ff */
[----:B------:R-:W-:Y:S01]  /*c53d0*/  VIADD R18, R17, UR5 ;  /* 0x0000000511127c36 */ /* 0x000fe20008000000 */
[----:B------:R-:W-:Y:S01]  /*c53e0*/  LOP3.LUT R19, R19, 0xffff, RZ, 0xc0, !PT ;  /* 0x0000ffff13137812 */ /* 0x000fe200078ec0ff */
[----:B------:R0:W-:Y:S01]  /*c53f0*/  STL [R1+0x12d8], R8 ;  /* 0x0012d80801007387 */ /* 0x0001e20000100800 */
[----:B------:R-:W-:Y:S01]  /*c5400*/  LOP3.LUT R22, R22, 0xffff, RZ, 0xc0, !PT ;  /* 0x0000ffff16167812 */ /* 0x000fe200078ec0ff */
[----:B------:R-:W-:Y:S01]  /*c5410*/  ULDC UR5, c[0x0][0x248] ;  /* 0x0000920000057ab9 */ /* 0x000fe20000000800 */
[----:B------:R-:W-:Y:S01]  /*c5420*/  LOP3.LUT R21, R21, 0xffff, RZ, 0xc0, !PT ;  /* 0x0000ffff15157812 */ /* 0x000fe200078ec0ff */
[----:B------:R-:W-:Y:S01]  /*c5430*/  ULDC UR8, c[0x0][0x248] ;  /* 0x0000920000087ab9 */ /* 0x000fe20000000800 */
[----:B0-----:R-:W-:Y:S01]  /*c5440*/  PRMT R8, R20, 0x3340, R19 ;  /* 0x0000334014087816 */ /* 0x001fe20000000013 */
[----:B------:R-:W-:Y:S01]  /*c5450*/  VIADD R19, R18, UR4 ;  /* 0x0000000412137c36 */ /* 0x000fe20008000000 */
[----:B------:R-:W-:Y:S01]  /*c5460*/  PRMT R9, R22, 0x3340, R21 ;  /* 0x0000334016097816 */ /* 0x000fe20000000015 */
[----:B------:R-:W-:-:S02]  /*c5470*/  ULDC UR4, c[0x0][0x244] ;  /* 0x0000910000047ab9 */ /* 0x000fc40000000800 */
[----:B------:R-:W-:Y:S01]  /*c5480*/  VIADD R20, R19, UR5 ;  /* 0x0000000513147c36 */ /* 0x000fe20008000000 */
[----:B------:R-:W-:Y:S01]  /*c5490*/  ULDC UR5, c[0x0][0x248] ;  /* 0x0000920000057ab9 */ /* 0x000fe20000000800 */
[----:B------:R-:W-:Y:S02]  /*c54a0*/  STL.64 [R1+0x4478], R16 ;  /* 0x0044781001007387 */ /* 0x000fe40000100a00 */
[----:B------:R-:W-:Y:S02]  /*c54b0*/  VIADD R21, R20, UR5 ;  /* 0x0000000514157c36 */ /* 0x000fe40008000000 */
[----:B------:R-:W-:Y:S02]  /*c54c0*/  STL [R1+0x119c], R9 ;  /* 0x00119c0901007387 */ /* 0x000fe40000100800 */
[----:B------:R-:W-:Y:S01]  /*c54d0*/  VIADD R22, R21, UR8 ;  /* 0x0000000815167c36 */ /* 0x000fe20008000000 */
[----:B------:R-:W-:Y:S01]  /*c54e0*/  ULDC UR8, c[0x0][0x248] ;  /* 0x0000920000087ab9 */ /* 0x000fe20000000800 */
[----:B------:R0:W-:Y:S01]  /*c54f0*/  STL [R1+0x11a4], R8 ;  /* 0x0011a40801007387 */ /* 0x0001e20000100800 */
[----:B------:R-:W-:-:S02]  /*c5500*/  IMAD.MOV.U32 R54, RZ, RZ, R28 ;  /* 0x000000ffff367224 */ /* 0x000fc400078e001c */
[----:B0-----:R-:W-:Y:S02]  /*c5510*/  IMAD.MOV.U32 R8, RZ, RZ, R23 ;  /* 0x000000ffff087224 */ /* 0x001fe400078e0017 */
[----:B------:R-:W-:Y:S02]  /*c5520*/  IMAD.MOV.U32 R9, RZ, RZ, R32 ;  /* 0x000000ffff097224 */ /* 0x000fe400078e0020 */
[----:B------:R-:W-:Y:S02]  /*c5530*/  IMAD.MOV.U32 R16, RZ, RZ, R33 ;  /* 0x000000ffff107224 */ /* 0x000fe400078e0021 */
[----:B------:R-:W-:Y:S01]  /*c5540*/  IMAD.MOV.U32 R13, RZ, RZ, R34 ;  /* 0x000000ffff0d7224 */ /* 0x000fe200078e0022 */
[----:B------:R0:W-:Y:S04]  /*c5550*/  STL.64 [R1+0x4468], R18 ;  /* 0x0044681201007387 */ /* 0x0001e80000100a00 */
[----:B------:R1:W-:Y:S01]  /*c5560*/  STL.64 [R1+0x4470], R20 ;  /* 0x0044701401007387 */ /* 0x0003e20000100a00 */
[----:B0-----:R-:W-:-:S02]  /*c5570*/  IMAD.MOV.U32 R18, RZ, RZ, R35 ;  /* 0x000000ffff127224 */ /* 0x001fc400078e0023 */
[----:B--2---:R-:W-:Y:S01]  /*c5580*/  IMAD R26, R5, UR4, RZ ;  /* 0x00000004051a7c24 */ /* 0x004fe2000f8e02ff */
[----:B------:R-:W-:-:S04]  /*c5590*/  ULDC.64 UR4, c[0x0][0x220] ;  /* 0x0000880000047ab9 */ /* 0x000fc80000000a00 */
[----:B------:R-:W-:Y:S01]  /*c55a0*/  IADD3 R23, P3, R26, UR4, RZ ;  /* 0x000000041a177c10 */ /* 0x000fe2000ff7e0ff */
[----:B------:R-:W-:Y:S02]  /*c55b0*/  ULDC UR4, c[0x0][0x248] ;  /* 0x0000920000047ab9 */ /* 0x000fe40000000800 */
[----:B------:R-:W-:Y:S01]  /*c55c0*/  VIADD R25, R22, UR4 ;  /* 0x0000000416197c36 */ /* 0x000fe20008000000 */
[----:B------:R-:W-:-:S03]  /*c55d0*/  ULDC UR4, c[0x0][0x248] ;  /* 0x0000920000047ab9 */ /* 0x000fc60000000800 */
[----:B------:R-:W-:Y:S01]  /*c55e0*/  VIADD R28, R25, UR4 ;  /* 0x00000004191c7c36 */ /* 0x000fe20008000000 */
[----:B------:R-:W-:Y:S01]  /*c55f0*/  ULDC UR4, c[0x0][0x248] ;  /* 0x0000920000047ab9 */ /* 0x000fe20000000800 */
[----:B---3--:R-:W-:Y:S01]  /*c5600*/  IMAD R27, R0, UR6, RZ ;  /* 0x00000006001b7c24 */ /* 0x008fe2000f8e02ff */
[----:B------:R-:W-:Y:S01]  /*c5610*/  LEA.HI.X.SX32 R26, R26, UR5, 0x1, P3 ;  /* 0x000000051a1a7c11 */ /* 0x000fe200098f0eff */
[----:B------:R-:W-:Y:S01]  /*c5620*/  VIADD R29, R28, UR4 ;  /* 0x000000041c1d7c36 */ /* 0x000fe20008000000 */
[----:B------:R-:W-:Y:S01]  /*c5630*/  ULDC UR5, c[0x0][0x248] ;  /* 0x0000920000057ab9 */ /* 0x000fe20000000800 */
[----:B------:R-:W-:Y:S01]  /*c5640*/  IMAD.MOV.U32 R5, RZ, RZ, R30 ;  /* 0x000000ffff057224 */ /* 0x000fe200078e001e */
[----:B------:R-:W-:Y:S01]  /*c5650*/  ULDC.64 UR6, c[0x0][0x220] ;  /* 0x0000880000067ab9 */ /* 0x000fe20000000a00 */
[----:B------:R-:W-:Y:S01]  /*c5660*/  VIADD R30, R29, UR5 ;  /* 0x000000051d1e7c36 */ /* 0x000fe20008000000 */
[C---:B------:R-:W-:Y:S01]  /*c5670*/  IADD3 R24, P4, R27.reuse, UR6, RZ ;  /* 0x000000061b187c10 */ /* 0x040fe2000ff9e0ff */
[----:B------:R-:W-:Y:S01]  /*c5680*/  ULDC UR6, c[0x0][0x248] ;  /* 0x0000920000067ab9 */ /* 0x000fe20000000800 */
[----:B------:R-:W-:Y:S01]  /*c5690*/  ULDC UR4, c[0x0][0x248] ;  /* 0x0000920000047ab9 */ /* 0x000fe20000000800 */
[----:B------:R-:W-:Y:S01]  /*c56a0*/  VIADD R31, R30, UR6 ;  /* 0x000000061e1f7c36 */ /* 0x000fe20008000000 */
[----:B------:R-:W-:Y:S01]  /*c56b0*/  LEA.HI.X.SX32 R27, R27, UR7, 0x1, P4 ;  /* 0x000000071b1b7c11 */ /* 0x000fe2000a0f0eff */
[----:B------:R-:W-:Y:S01]  /*c56c0*/  ULDC UR7, c[0x0][0x248] ;  /* 0x0000920000077ab9 */ /* 0x000fe20000000800 */
[----:B------:R-:W-:Y:S01]  /*c56d0*/  ULDC UR5, c[0x0][0x248] ;  /* 0x0000920000057ab9 */ /* 0x000fe20000000800 */
[----:B------:R-:W-:Y:S01]  /*c56e0*/  VIADD R32, R31, UR4 ;  /* 0x000000041f207c36 */ /* 0x000fe20008000000 */
[----:B------:R0:W-:Y:S01]  /*c56f0*/  STL.64 [R1+0x4458], R28 ;  /* 0x0044581c01007387 */ /* 0x0001e20000100a00 */
[----:B------:R-:W-:Y:S01]  /*c5700*/  IMAD.MOV.U32 R19, RZ, RZ, R38 ;  /* 0x000000ffff137224 */ /* 0x000fe200078e0026 */
[----:B------:R-:W-:Y:S01]  /*c5710*/  ULDC UR4, c[0x0][0x248] ;  /* 0x0000920000047ab9 */ /* 0x000fe20000000800 */
[----:B------:R-:W-:Y:S01]  /*c5720*/  VIADD R33, R32, UR7 ;  /* 0x0000000720217c36 */ /* 0x000fe20008000000 */
[----:B------:R-:W-:Y:S01]  /*c5730*/  STL.64 [R1+0x4450], R30 ;  /* 0x0044501e01007387 */ /* 0x000fe20000100a00 */
[----:B------:R-:W-:Y:S01]  /*c5740*/  IMAD.MOV.U32 R11, RZ, RZ, R41 ;  /* 0x000000ffff0b7224 */ /* 0x000fe200078e0029 */
[----:B------:R-:W-:Y:S01]  /*c5750*/  ULDC UR6, c[0x0][0x248] ;  /* 0x0000920000067ab9 */ /* 0x000fe20000000800 */
[----:B------:R-:W-:Y:S01]  /*c5760*/  VIADD R34, R33, UR8 ;  /* 0x0000000821227c36 */ /* 0x000fe20008000000 */
[----:B------:R-:W-:Y:S01]  /*c5770*/  STL.64 [R1+0x4440], R32 ;  /* 0x0044402001007387 */ /* 0x000fe20000100a00 */
[----:B-1----:R-:W-:Y:S01]  /*c5780*/  IMAD.MOV.U32 R20, RZ, RZ, R42 ;  /* 0x000000ffff147224 */ /* 0x002fe200078e002a */
[----:B------:R-:W-:Y:S01]  /*c5790*/  ULDC UR8, c[0x0][0x248] ;  /* 0x0000920000087ab9 */ /* 0x000fe20000000800 */
[----:B------:R-:W-:Y:S01]  /*c57a0*/  VIADD R35, R34, UR5 ;  /* 0x0000000522237c36 */ /* 0x000fe20008000000 */
[----:B------:R-:W-:Y:S01]  /*c57b0*/  ULDC UR5, c[0x0][0x248] ;  /* 0x0000920000057ab9 */ /* 0x000fe20000000800 */
[----:B0-----:R-:W-:Y:S01]  /*c57c0*/  IMAD.MOV.U32 R28, RZ, RZ, R37 ;  /* 0x000000ffff1c7224 */ /* 0x001fe200078e0025 */
[----:B------:R-:W-:-:S02]  /*c57d0*/  ULDC UR7, c[0x0][0x248] ;  /* 0x0000920000077ab9 */ /* 0x000fc40000000800 */
[----:B------:R0:W-:Y:S04]  /*c57e0*/  STL.64 [R1+0x4448], R34 ;  /* 0x0044482201007387 */ /* 0x0001e80000100a00 */
[----:B0-----:R-:W2:Y:S01]  /*c57f0*/  LDL.LU R34, [R1+0x278] ;  /* 0x0002780001227983 */ /* 0x001ea20000300800 */
[----:B------:R-:W-:Y:S02]  /*c5800*/  IMAD.MOV.U32 R31, RZ, RZ, R8 ;  /* 0x000000ffff1f7224 */ /* 0x000fe400078e0008 */
[----:B------:R-:W-:Y:S02]  /*c5810*/  IMAD.MOV.U32 R8, RZ, RZ, R49 ;  /* 0x000000ffff087224 */ /* 0x000fe400078e0031 */
[----:B------:R-:W-:Y:S02]  /*c5820*/  IMAD.MOV.U32 R49, RZ, RZ, R36 ;  /* 0x000000ffff317224 */ /* 0x000fe400078e0024 */
[----:B------:R-:W-:Y:S01]  /*c5830*/  VIADD R36, R35, UR9 ;  /* 0x0000000923247c36 */ /* 0x000fe20008000000 */
[----:B------:R-:W-:-:S03]  /*c5840*/  ULDC UR9, c[0x0][0x248] ;  /* 0x0000920000097ab9 */ /* 0x000fc60000000800 */
[----:B------:R-:W-:Y:S01]  /*c5850*/  VIADD R37, R36, UR10 ;  /* 0x0000000a24257c36 */ /* 0x000fe20008000000 */
[----:B------:R-:W-:-:S03]  /*c5860*/  ULDC UR10, c[0x0][0x248] ;  /* 0x00009200000a7ab9 */ /* 0x000fc60000000800 */
[----:B------:R-:W-:Y:S02]  /*c5870*/  VIADD R38, R37, UR11 ;  /* 0x0000000b25267c36 */ /* 0x000fe40008000000 */
[----:B------:R-:W-:Y:S02]  /*c5880*/  IMAD.MOV.U32 R29, RZ, RZ, R39 ;  /* 0x000000ffff1d7224 */ /* 0x000fe400078e0027 */
[----:B------:R-:W-:Y:S02]  /*c5890*/  IMAD.MOV.U32 R35, RZ, RZ, R40 ;  /* 0x000000ffff237224 */ /* 0x000fe400078e0028 */
[----:B------:R-:W-:Y:S02]  /*c58a0*/  IMAD.MOV.U32 R33, RZ, RZ, R43 ;  /* 0x000000ffff217224 */ /* 0x000fe400078e002b */
[----:B------:R-:W-:Y:S02]  /*c58b0*/  IMAD.MOV.U32 R21, RZ, RZ, R55 ;  /* 0x000000ffff157224 */ /* 0x000fe400078e0037 */
[----:B------:R-:W-:-:S02]  /*c58c0*/  IMAD.MOV.U32 R10, RZ, RZ, R48 ;  /* 0x000000ffff0a7224 */ /* 0x000fc400078e0030 */
[----:B------:R-:W-:Y:S02]  /*c58d0*/  IMAD.MOV.U32 R17, RZ, RZ, R46 ;  /* 0x000000ffff117224 */ /* 0x000fe400078e002e */
[----:B------:R-:W-:Y:S01]  /*c58e0*/  IMAD.MOV.U32 R32, RZ, RZ, R47 ;  /* 0x000000ffff207224 */ /* 0x000fe200078e002f */
[----:B------:R-:W-:Y:S01]  /*c58f0*/  STL.64 [R1+0x4430], R36 ;  /* 0x0044302401007387 */ /* 0x000fe20000100a00 */
[----:B------:R-:W-:Y:S01]  /*c5900*/  VIADD R39, R38, UR12 ;  /* 0x0000000c26277c36 */ /* 0x000fe20008000000 */
[----:B------:R-:W-:Y:S01]  /*c5910*/  ULDC UR12, c[0x0][0x248] ;  /* 0x00009200000c7ab9 */ /* 0x000fe20000000800 */
[----:B------:R-:W-:Y:S01]  /*c5920*/  IMAD.MOV.U32 R15, RZ, RZ, R9 ;  /* 0x000000ffff0f7224 */ /* 0x000fe200078e0009 */
[----:B------:R-:W-:Y:S01]  /*c5930*/  ULDC UR11, c[0x0][0x248] ;  /* 0x00009200000b7ab9 */ /* 0x000fe20000000800 */
[----:B------:R-:W-:Y:S02]  /*c5940*/  VIADD R40, R39, UR13 ;  /* 0x0000000d27287c36 */ /* 0x000fe40008000000 */
[----:B------:R-:W-:-:S02]  /*c5950*/  IMAD.MOV.U32 R55, RZ, RZ, R44 ;  /* 0x000000ffff377224 */ /* 0x000fc400078e002c */
[----:B------:R-:W-:Y:S01]  /*c5960*/  IMAD.MOV.U32 R48, RZ, RZ, R45 ;  /* 0x000000ffff307224 */ /* 0x000fe200078e002d */
[----:B------:R0:W-:Y:S01]  /*c5970*/  STL.64 [R1+0x4428], R38 ;  /* 0x0044282601007387 */ /* 0x0001e20000100a00 */
[----:B------:R-:W-:Y:S01]  /*c5980*/  VIADD R41, R40, UR14 ;  /* 0x0000000e28297c36 */ /* 0x000fe20008000000 */
[----:B------:R-:W-:Y:S01]  /*c5990*/  ULDC UR14, c[0x0][0x248] ;  /* 0x00009200000e7ab9 */ /* 0x000fe20000000800 */
[----:B------:R-:W-:Y:S01]  /*c59a0*/  IMAD.MOV.U32 R9, RZ, RZ, R59 ;  /* 0x000000ffff097224 */ /* 0x000fe200078e003b */
[----:B------:R-:W-:Y:S01]  /*c59b0*/  ULDC UR13, c[0x0][0x248] ;  /* 0x00009200000d7ab9 */ /* 0x000fe20000000800 */
[----:B------:R-:W-:Y:S01]  /*c59c0*/  VIADD R42, R41, UR15 ;  /* 0x0000000f292a7c36 */ /* 0x000fe20008000000 */
[----:B------:R-:W-:Y:S01]  /*c59d0*/  STL.64 [R1+0x4438], R40 ;  /* 0x0044382801007387 */ /* 0x000fe20000100a00 */
[----:B------:R-:W-:Y:S01]  /*c59e0*/  IMAD.MOV.U32 R12, RZ, RZ, R2 ;  /* 0x000000ffff0c7224 */ /* 0x000fe200078e0002 */
[----:B------:R-:W-:Y:S01]  /*c59f0*/  ULDC UR15, c[0x0][0x248] ;  /* 0x00009200000f7ab9 */ /* 0x000fe20000000800 */
[----:B------:R-:W-:Y:S01]  /*c5a00*/  VIADD R43, R42, UR16 ;  /* 0x000000102a2b7c36 */ /* 0x000fe20008000000 */
[----:B------:R-:W-:-:S03]  /*c5a10*/  ULDC UR16, c[0x0][0x248] ;  /* 0x0000920000107ab9 */ /* 0x000fc60000000800 */
[----:B------:R-:W-:Y:S01]  /*c5a20*/  VIADD R44, R43, UR17 ;  /* 0x000000112b2c7c36 */ /* 0x000fe20008000000 */
[----:B------:R-:W-:Y:S01]  /*c5a30*/  STL.64 [R1+0x4460], R42 ;  /* 0x0044602a01007387 */ /* 0x000fe20000100a00 */
[----:B0-----:R-:W-:Y:S01]  /*c5a40*/  IADD3 R38, P6, R57, R24, RZ ;  /* 0x0000001839267210 */ /* 0x001fe20007fde0ff */
[----:B------:R-:W-:Y:S01]  /*c5a50*/  IMAD.MOV.U32 R30, RZ, RZ, R50 ;  /* 0x000000ffff1e7224 */ /* 0x000fe200078e0032 */
[----:B------:R-:W-:Y:S01]  /*c5a60*/  ULDC UR17, c[0x0][0x248] ;  /* 0x0000920000117ab9 */ /* 0x000fe20000000800 */
[----:B------:R-:W-:Y:S01]  /*c5a70*/  VIADD R45, R44, UR18 ;  /* 0x000000122c2d7c36 */ /* 0x000fe20008000000 */
[----:B------:R-:W-:-:S03]  /*c5a80*/  ULDC UR18, c[0x0][0x248] ;  /* 0x0000920000127ab9 */ /* 0x000fc60000000800 */
[----:B------:R-:W-:Y:S01]  /*c5a90*/  VIADD R46, R45, UR43 ;  /* 0x0000002b2d2e7c36 */ /* 0x000fe20008000000 */
[----:B------:R0:W-:Y:S01]  /*c5aa0*/  STL.64 [R1+0x4480], R44 ;  /* 0x0044802c01007387 */ /* 0x0001e20000100a00 */
[----:B------:R-:W-:Y:S01]  /*c5ab0*/  IMAD.MOV.U32 R14, RZ, RZ, R56 ;  /* 0x000000ffff0e7224 */ /* 0x000fe200078e0038 */
[----:B------:R-:W-:Y:S01]  /*c5ac0*/  ULDC UR43, c[0x0][0x248] ;  /* 0x00009200002b7ab9 */ /* 0x000fe20000000800 */
[----:B------:R-:W-:Y:S01]  /*c5ad0*/  VIADD R47, R46, UR46 ;  /* 0x0000002e2e2f7c36 */ /* 0x000fe20008000000 */
[----:B------:R-:W-:-:S03]  /*c5ae0*/  ULDC UR46, c[0x0][0x248] ;  /* 0x00009200002e7ab9 */ /* 0x000fc60000000800 */
[----:B------:R-:W-:Y:S01]  /*c5af0*/  VIADD R59, R47, UR51 ;  /* 0x000000332f3b7c36 */ /* 0x000fe20008000000 */
[----:B------:R-:W-:Y:S01]  /*c5b00*/  STL.64 [R1+0x44a8], R46 ;  /* 0x0044a82e01007387 */ /* 0x000fe20000100a00 */
[----:B------:R-:W-:-:S03]  /*c5b10*/  ULDC UR51, c[0x0][0x248] ;  /* 0x0000920000337ab9 */ /* 0x000fc60000000800 */
[----:B------:R1:W-:Y:S01]  /*c5b20*/  STL.64 [R1+0x44b0], R58 ;  /* 0x0044b03a01007387 */ /* 0x0003e20000100a00 */
[-C--:B0-----:R-:W-:Y:S01]  /*c5b30*/  IADD3 R44, P5, R57, R23.reuse, RZ ;  /* 0x00000017392c7210 */ /* 0x081fe20007fbe0ff */
[----:B------:R-:W-:Y:S01]  /*c5b40*/  VIADD R2, R59, UR42 ;  /* 0x0000002a3b027c36 */ /* 0x000fe20008000000 */
[----:B------:R-:W-:Y:S01]  /*c5b50*/  ULDC UR42, c[0x0][0x248] ;  /* 0x00009200002a7ab9 */ /* 0x000fe20000000800 */
[----:B--2---:R-:W-:Y:S02]  /*c5b60*/  SHF.R.S32.HI R37, RZ, 0x1f, R34 ;  /* 0x0000001fff257819 */ /* 0x004fe40000011422 */
[C---:B-1----:R-:W-:Y:S02]  /*c5b70*/  IADD3 R58, P3, R34.reuse, R23, RZ ;  /* 0x00000017223a7210 */ /* 0x042fe40007f7e0ff */
[----:B------:R-:W-:Y:S02]  /*c5b80*/  IADD3 R46, P4, R34, R24, RZ ;  /* 0x00000018222e7210 */ /* 0x000fe40007f9e0ff */
[----:B------:R-:W-:Y:S01]  /*c5b90*/  SHF.R.S32.HI R34, RZ, 0x1f, R57 ;  /* 0x0000001fff227819 */ /* 0x000fe20000011439 */
[C---:B------:R-:W-:Y:S01]  /*c5ba0*/  IMAD.X R59, R37.reuse, 0x1, R26, P3 ;  /* 0x00000001253b7824 */ /* 0x040fe200018e061a */
[----:B------:R-:W2:Y:S01]  /*c5bb0*/  LDL.LU R57, [R1+0x44d8] ;  /* 0x0044d80001397983 */ /* 0x000ea20000300800 */
[----:B------:R-:W-:-:S02]  /*c5bc0*/  IMAD.X R47, R37, 0x1, R27, P4 ;  /* 0x00000001252f7824 */ /* 0x000fc400020e061b */
[C---:B------:R-:W-:Y:S01]  /*c5bd0*/  IMAD.X R45, R34.reuse, 0x1, R26, P5 ;  /* 0x00000001222d7824 */ /* 0x040fe200028e061a */
[----:B------:R-:W-:Y:S01]  /*c5be0*/  STL.64 [R1+0x1158], R58 ;  /* 0x0011583a01007387 */ /* 0x000fe20000100a00 */
[----:B------:R-:W-:-:S03]  /*c5bf0*/  IMAD.X R39, R34, 0x1, R27, P6 ;  /* 0x0000000122277824 */ /* 0x000fc600030e061b */
[----:B------:R-:W-:Y:S04]  /*c5c00*/  STL.64 [R1+0x1150], R46 ;  /* 0x0011502e01007387 */ /* 0x000fe80000100a00 */
[----:B------:R-:W-:Y:S04]  /*c5c10*/  STL.64 [R1+0x1148], R44 ;  /* 0x0011482c01007387 */ /* 0x000fe80000100a00 */
[----:B------:R-:W3:Y:S04]  /*c5c20*/  LDL.LU R34, [R1+0xf4] ;  /* 0x0000f40001227983 */ /* 0x000ee80000300800 */
[----:B------:R0:W-:Y:S04]  /*c5c30*/  STL.64 [R1+0x1140], R38 ;  /* 0x0011402601007387 */ /* 0x0001e80000100a00 */
[----:B0-----:R-:W4:Y:S01]  /*c5c40*/  LDL.LU R39, [R1+0xbc] ;  /* 0x0000bc0001277983 */ /* 0x001f220000300800 */
[----:B---3--:R-:W-:-:S02]  /*c5c50*/  SHF.R.S32.HI R37, RZ, 0x1f, R34 ;  /* 0x0000001fff257819 */ /* 0x008fc40000011422 */
[C---:B------:R-:W-:Y:S02]  /*c5c60*/  IADD3 R58, P3, R34.reuse, R23, RZ ;  /* 0x00000017223a7210 */ /* 0x040fe40007f7e0ff */
[----:B------:R-:W-:-:S03]  /*c5c70*/  IADD3 R46, P4, R34, R24, RZ ;  /* 0x00000018222e7210 */ /* 0x000fc60007f9e0ff */
[C---:B------:R-:W-:Y:S02]  /*c5c80*/  IMAD.X R59, R37.reuse, 0x1, R26, P3 ;  /* 0x00000001253b7824 */ /* 0x040fe400018e061a */
[----:B------:R-:W-:Y:S01]  /*c5c90*/  IMAD.X R47, R37, 0x1, R27, P4 ;  /* 0x00000001252f7824 */ /* 0x000fe200020e061b */
[----:B----4-:R-:W-:Y:S02]  /*c5ca0*/  SHF.R.S32.HI R34, RZ, 0x1f, R39 ;  /* 0x0000001fff227819 */ /* 0x010fe40000011427 */
[C---:B------:R-:W-:Y:S02]  /*c5cb0*/  IADD3 R44, P5, R39.reuse, R23, RZ ;  /* 0x00000017272c7210 */ /* 0x040fe40007fbe0ff */
[----:B------:R-:W-:-:S03]  /*c5cc0*/  IADD3 R38, P6, R39, R24, RZ ;  /* 0x0000001827267210 */ /* 0x000fc60007fde0ff */
        /* <DEDUP_REMOVED lines=304> */
[C---:B------:R-:W-:Y:S02]  /*c6fd0*/  IMAD.X R45, R34.reuse, 0x1, R26, P5 ;  /* 0x00000001222d7824 */ /* 0x040fe400028e061a */
[----:B------:R-:W-:Y:S01]  /*c6fe0*/  IMAD.X R39, R34, 0x1, R27, P6 ;  /* 0x0000000122277824 */ /* 0x000fe200030e061b */
[----:B------:R-:W-:Y:S04]  /*c6ff0*/  STL.64 [R1+0xed8], R58 ;  /* 0x000ed83a01007387 */ /* 0x000fe80000100a00 */
[----:B------:R-:W-:Y:S04]  /*c7000*/  STL.64 [R1+0xed0], R46 ;  /* 0x000ed02e01007387 */ /* 0x000fe80000100a00 */
[----:B------:R-:W-:Y:S04]  /*c7010*/  STL.64 [R1+0xec8], R44 ;  /* 0x000ec82c01007387 */ /* 0x000fe80000100a00 */
[----:B------:R0:W-:Y:S04]  /*c7020*/  STL.64 [R1+0xec0], R38 ;  /* 0x000ec02601007387 */ /* 0x0001e80000100a00 */
[----:B0-----:R-:W3:Y:S01]  /*c7030*/  LDL.LU R39, [R1+0x4] ;  /* 0x0000040001277983 */ /* 0x001ee20000300800 */
[----:B------:R-:W-:-:S02]  /*c7040*/  IMAD.MOV.U32 R34, RZ, RZ, R32 ;  /* 0x000000ffff227224 */ /* 0x000fc400078e0020 */
[----:B------:R-:W-:Y:S02]  /*c7050*/  IMAD.MOV.U32 R32, RZ, RZ, R30 ;  /* 0x000000ffff207224 */ /* 0x000fe400078e001e */
[----:B------:R-:W-:Y:S02]  /*c7060*/  IMAD.MOV.U32 R30, RZ, RZ, R4 ;  /* 0x000000ffff1e7224 */ /* 0x000fe400078e0004 */
[----:B------:R-:W-:Y:S02]  /*c7070*/  IMAD.MOV.U32 R37, RZ, RZ, R35 ;  /* 0x000000ffff257224 */ /* 0x000fe400078e0023 */
[----:B------:R-:W-:Y:S02]  /*c7080*/  IMAD.MOV.U32 R35, RZ, RZ, R33 ;  /* 0x000000ffff237224 */ /* 0x000fe400078e0021 */
[----:B------:R-:W-:Y:S02]  /*c7090*/  IMAD.MOV.U32 R33, RZ, RZ, R13 ;  /* 0x000000ffff217224 */ /* 0x000fe400078e000d */
[----:B------:R-:W-:-:S02]  /*c70a0*/  IMAD.MOV.U32 R13, RZ, RZ, R8 ;  /* 0x000000ffff0d7224 */ /* 0x000fc400078e0008 */
[----:B------:R-:W-:Y:S01]  /*c70b0*/  IMAD.MOV.U32 R8, RZ, RZ, R5 ;  /* 0x000000ffff087224 */ /* 0x000fe200078e0005 */
[----:B---3--:R-:W-:Y:S02]  /*c70c0*/  SHF.R.S32.HI R58, RZ, 0x1f, R39 ;  /* 0x0000001fff3a7819 */ /* 0x008fe40000011427 */
[C---:B------:R-:W-:Y:S02]  /*c70d0*/  IADD3 R4, P3, R39.reuse, R23, RZ ;  /* 0x0000001727047210 */ /* 0x040fe40007f7e0ff */
[----:B------:R-:W-:Y:S02]  /*c70e0*/  IADD3 R46, P4, R39, R24, RZ ;  /* 0x00000018272e7210 */ /* 0x000fe40007f9e0ff */
[----:B------:R-:W3:Y:S01]  /*c70f0*/  LDL.LU R39, [R1] ;  /* 0x0000000001277983 */ /* 0x000ee20000300800 */
[----:B------:R-:W-:-:S05]  /*c7100*/  IMAD.X R5, R58, 0x1, R26, P3 ;  /* 0x000000013a057824 */ /* 0x000fca00018e061a */
[----:B------:R0:W-:Y:S04]  /*c7110*/  STL.64 [R1+0xeb8], R4 ;  /* 0x000eb80401007387 */ /* 0x0001e80000100a00 */
[----:B0-----:R-:W4:Y:S01]  /*c7120*/  LDL.LU.64 R4, [R1+0x44d0] ;  /* 0x0044d00001047983 */ /* 0x001f220000300a00 */
[----:B------:R-:W-:Y:S01]  /*c7130*/  IMAD.X R47, R58, 0x1, R27, P4 ;  /* 0x000000013a2f7824 */ /* 0x000fe200020e061b */
[----:B------:R-:W-:-:S04]  /*c7140*/  IADD3 R58, P3, R61, R23, RZ ;  /* 0x000000173d3a7210 */ /* 0x000fc80007f7e0ff */
[----:B------:R0:W-:Y:S02]  /*c7150*/  STL.64 [R1+0xeb0], R46 ;  /* 0x000eb02e01007387 */ /* 0x0001e40000100a00 */
[-C--:B0-----:R-:W-:Y:S02]  /*c7160*/  IADD3 R46, P4, R61, R24.reuse, RZ ;  /* 0x000000183d2e7210 */ /* 0x081fe40007f9e0ff */
[----:B---3--:R-:W-:Y:S02]  /*c7170*/  SHF.R.S32.HI R43, RZ, 0x1f, R39 ;  /* 0x0000001fff2b7819 */ /* 0x008fe40000011427 */
[C---:B------:R-:W-:Y:S02]  /*c7180*/  IADD3 R44, P5, R39.reuse, R23, RZ ;  /* 0x00000017272c7210 */ /* 0x040fe40007fbe0ff */
[----:B------:R-:W-:-:S03]  /*c7190*/  IADD3 R38, P6, R39, R24, RZ ;  /* 0x0000001827267210 */ /* 0x000fc60007fde0ff */
[C---:B------:R-:W-:Y:S02]  /*c71a0*/  IMAD.X R45, R43.reuse, 0x1, R26, P5 ;  /* 0x000000012b2d7824 */ /* 0x040fe400028e061a */
[----:B------:R-:W-:Y:S01]  /*c71b0*/  IMAD.X R39, R43, 0x1, R27, P6 ;  /* 0x000000012b277824 */ /* 0x000fe200030e061b */
[----:B------:R-:W-:Y:S02]  /*c71c0*/  SHF.R.S32.HI R43, RZ, 0x1f, R61 ;  /* 0x0000001fff2b7819 */ /* 0x000fe4000001143d */
[----:B------:R0:W-:Y:S04]  /*c71d0*/  STL.64 [R1+0xea8], R44 ;  /* 0x000ea82c01007387 */ /* 0x0001e80000100a00 */
[----:B------:R1:W-:Y:S01]  /*c71e0*/  STL.64 [R1+0xe98], R38 ;  /* 0x000e982601007387 */ /* 0x0003e20000100a00 */
[----:B----4-:R-:W-:Y:S01]  /*c71f0*/  SHF.R.S32.HI R61, RZ, 0x1f, R4 ;  /* 0x0000001fff3d7819 */ /* 0x010fe20000011404 */
[C---:B------:R-:W-:Y:S01]  /*c7200*/  IMAD.X R59, R43.reuse, 0x1, R26, P3 ;  /* 0x000000012b3b7824 */ /* 0x040fe200018e061a */
[C---:B0-----:R-:W-:Y:S01]  /*c7210*/  IADD3 R44, P5, R4.reuse, R23, RZ ;  /* 0x00000017042c7210 */ /* 0x041fe20007fbe0ff */
[----:B------:R-:W-:Y:S01]  /*c7220*/  IMAD.X R47, R43, 0x1, R27, P4 ;  /* 0x000000012b2f7824 */ /* 0x000fe200020e061b */
[----:B-1----:R-:W-:-:S03]  /*c7230*/  IADD3 R38, P6, R4, R24, RZ ;  /* 0x0000001804267210 */ /* 0x002fc60007fde0ff */
[C---:B------:R-:W-:Y:S01]  /*c7240*/  IMAD.X R45, R61.reuse, 0x1, R26, P5 ;  /* 0x000000013d2d7824 */ /* 0x040fe200028e061a */
[----:B------:R-:W-:Y:S01]  /*c7250*/  STL.64 [R1+0xe90], R58 ;  /* 0x000e903a01007387 */ /* 0x000fe20000100a00 */
[----:B------:R-:W-:-:S03]  /*c7260*/  IMAD.X R39, R61, 0x1, R27, P6 ;  /* 0x000000013d277824 */ /* 0x000fc600030e061b */
[----:B------:R-:W-:Y:S04]  /*c7270*/  STL.64 [R1+0xe88], R46 ;  /* 0x000e882e01007387 */ /* 0x000fe80000100a00 */
[----:B------:R-:W-:Y:S04]  /*c7280*/  STL.64 [R1+0xe80], R44 ;  /* 0x000e802c01007387 */ /* 0x000fe80000100a00 */
[----:B------:R0:W-:Y:S02]  /*c7290*/  STL.64 [R1+0xe78], R38 ;  /* 0x000e782601007387 */ /* 0x0001e40000100a00 */
[----:B0-----:R-:W-:-:S02]  /*c72a0*/  IMAD.MOV.U32 R39, RZ, RZ, R37 ;  /* 0x000000ffff277224 */ /* 0x001fc400078e0025 */
[----:B------:R-:W-:Y:S02]  /*c72b0*/  IMAD.MOV.U32 R37, RZ, RZ, R34 ;  /* 0x000000ffff257224 */ /* 0x000fe400078e0022 */
[----:B------:R-:W-:Y:S02]  /*c72c0*/  IMAD.MOV.U32 R34, RZ, RZ, R35 ;  /* 0x000000ffff227224 */ /* 0x000fe400078e0023 */
[----:B------:R-:W-:Y:S02]  /*c72d0*/  IMAD.MOV.U32 R35, RZ, RZ, R32 ;  /* 0x000000ffff237224 */ /* 0x000fe400078e0020 */
[----:B------:R-:W-:Y:S02]  /*c72e0*/  IMAD.MOV.U32 R32, RZ, RZ, R33 ;  /* 0x000000ffff207224 */ /* 0x000fe400078e0021 */
[----:B------:R-:W-:Y:S02]  /*c72f0*/  IMAD.MOV.U32 R33, RZ, RZ, R30 ;  /* 0x000000ffff217224 */ /* 0x000fe400078e001e */
[----:B------:R-:W-:-:S02]  /*c7300*/  IMAD.MOV.U32 R30, RZ, RZ, R31 ;  /* 0x000000ffff1e7224 */ /* 0x000fc400078e001f */
[----:B------:R-:W-:Y:S02]  /*c7310*/  IMAD.MOV.U32 R31, RZ, RZ, R28 ;  /* 0x000000ffff1f7224 */ /* 0x000fe400078e001c */
[----:B------:R-:W-:Y:S02]  /*c7320*/  IMAD.MOV.U32 R28, RZ, RZ, R29 ;  /* 0x000000ffff1c7224 */ /* 0x000fe400078e001d */
[----:B------:R-:W3:Y:S01]  /*c7330*/  LDL.LU R29, [R1+0xc4] ;  /* 0x0000c400011d7983 */ /* 0x000ee20000300800 */
[----:B------:R-:W-:Y:S02]  /*c7340*/  SHF.R.S32.HI R4, RZ, 0x1f, R5 ;  /* 0x0000001fff047819 */ /* 0x000fe40000011405 */
[C---:B------:R-:W-:Y:S02]  /*c7350*/  IADD3 R58, P3, R5.reuse, R23, RZ ;  /* 0x00000017053a7210 */ /* 0x040fe40007f7e0ff */
[----:B------:R-:W-:Y:S02]  /*c7360*/  IADD3 R46, P4, R5, R24, RZ ;  /* 0x00000018052e7210 */ /* 0x000fe40007f9e0ff */
[----:B------:R-:W-:-:S02]  /*c7370*/  SHF.R.S32.HI R5, RZ, 0x1f, R39 ;  /* 0x0000001fff057819 */ /* 0x000fc40000011427 */
[C---:B------:R-:W-:Y:S02]  /*c7380*/  IADD3 R44, P5, R39.reuse, R23, RZ ;  /* 0x00000017272c7210 */ /* 0x040fe40007fbe0ff */
[----:B------:R-:W-:Y:S01]  /*c7390*/  IADD3 R38, P6, R39, R24, RZ ;  /* 0x0000001827267210 */ /* 0x000fe20007fde0ff */
[C-C-:B------:R-:W-:Y:S02]  /*c73a0*/  IMAD.X R59, R4.reuse, 0x1, R26.reuse, P3 ;  /* 0x00000001043b7824 */ /* 0x140fe400018e061a */
[--C-:B------:R-:W-:Y:S02]  /*c73b0*/  IMAD.X R47, R4, 0x1, R27.reuse, P4 ;  /* 0x00000001042f7824 */ /* 0x100fe400020e061b */
[C---:B------:R-:W-:Y:S02]  /*c73c0*/  IMAD.X R45, R5.reuse, 0x1, R26, P5 ;  /* 0x00000001052d7824 */ /* 0x040fe400028e061a */
[----:B------:R-:W-:Y:S01]  /*c73d0*/  IMAD.X R39, R5, 0x1, R27, P6 ;  /* 0x0000000105277824 */ /* 0x000fe200030e061b */
[----:B------:R-:W-:Y:S04]  /*c73e0*/  STL.64 [R1+0xe70], R58 ;  /* 0x000e703a01007387 */ /* 0x000fe80000100a00 */
        /* <DEDUP_REMOVED lines=11> */
[----:B---3--:R-:W-:Y:S02]  /*c74a0*/  IMAD.MOV.U32 R28, RZ, RZ, R29 ;  /* 0x000000ffff1c7224 */ /* 0x008fe400078e001d */
[----:B------:R-:W-:Y:S02]  /*c74b0*/  IMAD.MOV.U32 R29, RZ, RZ, R20 ;  /* 0x000000ffff1d7224 */ /* 0x000fe400078e0014 */
[----:B------:R-:W3:Y:S01]  /*c74c0*/  LDL.LU R20, [R1+0xcc] ;  /* 0x0000cc0001147983 */ /* 0x000ee20000300800 */
[----:B------:R-:W-:Y:S02]  /*c74d0*/  SHF.R.S32.HI R4, RZ, 0x1f, R39 ;  /* 0x0000001fff047819 */ /* 0x000fe40000011427 */
[C---:B------:R-:W-:Y:S02]  /*c74e0*/  IADD3 R58, P3, R39.reuse, R23, RZ ;  /* 0x00000017273a7210 */ /* 0x040fe40007f7e0ff */
[----:B------:R-:W-:Y:S01]  /*c74f0*/  IADD3 R46, P4, R39, R24, RZ ;  /* 0x00000018272e7210 */ /* 0x000fe20007f9e0ff */
[----:B------:R-:W-:-:S02]  /*c7500*/  IMAD.MOV.U32 R39, RZ, RZ, R37 ;  /* 0x000000ffff277224 */ /* 0x000fc400078e0025 */
        /* <DEDUP_REMOVED lines=8> */
[----:B---3--:R-:W-:Y:S02]  /*c7590*/  IMAD.MOV.U32 R29, RZ, RZ, R20 ;  /* 0x000000ffff1d7224 */ /* 0x008fe400078e0014 */
[----:B------:R-:W3:Y:S01]  /*c75a0*/  LDL.LU R20, [R1+0xd8] ;  /* 0x0000d80001147983 */ /* 0x000ee20000300800 */
[----:B------:R-:W-:Y:S02]  /*c75b0*/  SHF.R.S32.HI R5, RZ, 0x1f, R39 ;  /* 0x0000001fff057819 */ /* 0x000fe40000011427 */
[C---:B------:R-:W-:Y:S02]  /*c75c0*/  IADD3 R44, P5, R39.reuse, R23, RZ ;  /* 0x00000017272c7210 */ /* 0x040fe40007fbe0ff */
[----:B------:R-:W-:Y:S01]  /*c75d0*/  IADD3 R38, P6, R39, R24, RZ ;  /* 0x0000001827267210 */ /* 0x000fe20007fde0ff */
[----:B------:R-:W-:-:S02]  /*c75e0*/  IMAD.X R59, R4, 0x1, R26, P3 ;  /* 0x00000001043b7824 */ /* 0x000fc400018e061a */
        /* <DEDUP_REMOVED lines=67> */
[----:B------:R-:W-:Y:S02]  /*c7a20*/  IMAD.MOV.U32 R20, RZ, RZ, R21 ;  /* 0x000000ffff147224 */ /* 0x000fe400078e0015 */
[----:B------:R-:W3:Y:S01]  /*c7a30*/  LDL.LU R21, [R1+0xe8] ;  /* 0x0000e80001157983 */ /* 0x000ee20000300800 */
[----:B------:R-:W-:Y:S02]  /*c7a40*/  SHF.R.S32.HI R5, RZ, 0x1f, R39 ;  /* 0x0000001fff057819 */ /* 0x000fe40000011427 */
[----:B------:R-:W-:-:S02]  /*c7a50*/  IADD3 R44, P5, R39, R23, RZ ;  /* 0x00000017272c7210 */ /* 0x000fc40007fbe0ff */
        /* <DEDUP_REMOVED lines=92> */
[----:B------:R-:W-:Y:S02]  /*c8020*/  IMAD.MOV.U32 R18, RZ, RZ, R19 ;  /* 0x000000ffff127224 */ /* 0x000fe400078e0013 */
[----:B------:R-:W3:Y:S01]  /*c8030*/  LDL.LU R19, [R1+0xf8] ;  /* 0x0000f80001137983 */ /* 0x000ee20000300800 */
[----:B------:R-:W-:-:S02]  /*c8040*/  SHF.R.S32.HI R4, RZ, 0x1f, R39 ;  /* 0x0000001fff047819 */ /* 0x000fc40000011427 */
[C---:B------:R-:W-:Y:S02]  /*c8050*/  IADD3 R58, P3, R39.reuse, R23, RZ ;  /* 0x00000017273a7210 */ /* 0x040fe40007f7e0ff */
[----:B------:R-:W-:Y:S01]  /*c8060*/  IADD3 R46, P4, R39, R24, RZ ;  /* 0x00000018272e7210 */ /* 0x000fe20007f9e0ff */
[----:B------:R-:W-:Y:S02]  /*c8070*/  IMAD.MOV.U32 R39, RZ, RZ, R37 ;  /* 0x000000ffff277224 */ /* 0x000fe400078e0025 */
[----:B------:R-:W-:Y:S02]  /*c8080*/  IMAD.MOV.U32 R37, RZ, RZ, R34 ;  /* 0x000000ffff257224 */ /* 0x000fe400078e0022 */
[----:B------:R-:W-:Y:S02]  /*c8090*/  IMAD.MOV.U32 R34, RZ, RZ, R35 ;  /* 0x000000ffff227224 */ /* 0x000fe400078e0023 */
[----:B------:R-:W-:Y:S02]  /*c80a0*/  IMAD.MOV.U32 R35, RZ, RZ, R32 ;  /* 0x000000ffff237224 */ /* 0x000fe400078e0020 */
[----:B------:R-:W-:-:S02]  /*c80b0*/  IMAD.MOV.U32 R32, RZ, RZ, R33 ;  /* 0x000000ffff207224 */ /* 0x000fc400078e0021 */
[----:B------:R-:W-:Y:S02]  /*c80c0*/  IMAD.MOV.U32 R33, RZ, RZ, R30 ;  /* 0x000000ffff217224 */ /* 0x000fe400078e001e */
[----:B------:R-:W-:Y:S02]  /*c80d0*/  IMAD.MOV.U32 R30, RZ, RZ, R31 ;  /* 0x000000ffff1e7224 */ /* 0x000fe400078e001f */
[----:B------:R-:W-:Y:S02]  /*c80e0*/  IMAD.MOV.U32 R31, RZ, RZ, R28 ;  /* 0x000000ffff1f7224 */ /* 0x000fe400078e001c */
[----:B------:R-:W-:Y:S02]  /*c80f0*/  IMAD.MOV.U32 R28, RZ, RZ, R29 ;  /* 0x000000ffff1c7224 */ /* 0x000fe400078e001d */
[----:B---3--:R-:W-:Y:S02]  /*c8100*/  IMAD.MOV.U32 R29, RZ, RZ, R19 ;  /* 0x000000ffff1d7224 */ /* 0x008fe400078e0013 */
[----:B------:R-:W-:-:S02]  /*c8110*/  IMAD.MOV.U32 R19, RZ, RZ, R16 ;  /* 0x000000ffff137224 */ /* 0x000fc400078e0010 */
[----:B------:R-:W3:Y:S01]  /*c8120*/  LDL.LU R16, [R1+0x104] ;  /* 0x0001040001107983 */ /* 0x000ee20000300800 */
[----:B------:R-:W-:Y:S02]  /*c8130*/  SHF.R.S32.HI R5, RZ, 0x1f, R39 ;  /* 0x0000001fff057819 */ /* 0x000fe40000011427 */
[C---:B------:R-:W-:Y:S02]  /*c8140*/  IADD3 R44, P5, R39.reuse, R23, RZ ;  /* 0x00000017272c7210 */ /* 0x040fe40007fbe0ff */
[----:B------:R-:W-:Y:S01]  /*c8150*/  IADD3 R38, P6, R39, R24, RZ ;  /* 0x0000001827267210 */ /* 0x000fe20007fde0ff */
[C-C-:B------:R-:W-:Y:S02]  /*c8160*/  IMAD.X R59, R4.reuse, 0x1, R26.reuse, P3 ;  /* 0x00000001043b7824 */ /* 0x140fe400018e061a */
[----:B------:R-:W-:Y:S02]  /*c8170*/  IMAD.X R47, R4, 0x1, R27, P4 ;  /* 0x00000001042f7824 */ /* 0x000fe400020e061b */
[----:B------:R-:W-:-:S02]  /*c8180*/  IMAD.X R45, R5, 0x1, R26, P5 ;  /* 0x00000001052d7824 */ /* 0x000fc400028e061a */
        /* <DEDUP_REMOVED lines=19> */
[-C--:B------:R-:W-:Y:S01]  /*c82c0*/  IADD3 R46, P4, R39, R24.reuse, RZ ;  /* 0x00000018272e7210 */ /* 0x080fe20007f9e0ff */
[----:B------:R-:W-:Y:S02]  /*c82d0*/  IMAD.MOV.U32 R39, RZ, RZ, R37 ;  /* 0x000000ffff277224 */ /* 0x000fe400078e0025 */
[----:B------:R-:W-:Y:S02]  /*c82e0*/  IMAD.MOV.U32 R37, RZ, RZ, R34 ;  /* 0x000000ffff257224 */ /* 0x000fe400078e0022 */
[----:B------:R-:W-:Y:S01]  /*c82f0*/  IMAD.MOV.U32 R34, RZ, RZ, R35 ;  /* 0x000000ffff227224 */ /* 0x000fe200078e0023 */
[----:B------:R-:W-:Y:S01]  /*c8300*/  SHF.R.S32.HI R5, RZ, 0x1f, R39 ;  /* 0x0000001fff057819 */ /* 0x000fe20000011427 */
[----:B------:R-:W-:Y:S01]  /*c8310*/  IMAD.MOV.U32 R35, RZ, RZ, R32 ;  /* 0x000000ffff237224 */ /* 0x000fe200078e0020 */
[C---:B------:R-:W-:Y:S01]  /*c8320*/  IADD3 R44, P5, R39.reuse, R23, RZ ;  /* 0x00000017272c7210 */ /* 0x040fe20007fbe0ff */
[----:B------:R-:W-:Y:S01]  /*c8330*/  IMAD.MOV.U32 R32, RZ, RZ, R33 ;  /* 0x000000ffff207224 */ /* 0x000fe200078e0021 */
[----:B------:R-:W-:Y:S01]  /*c8340*/  IADD3 R38, P6, R39, R24, RZ ;  /* 0x0000001827267210 */ /* 0x000fe20007fde0ff */
[----:B------:R-:W-:-:S02]  /*c8350*/  IMAD.MOV.U32 R33, RZ, RZ, R30 ;  /* 0x000000ffff217224 */ /* 0x000fc400078e001e */
[----:B------:R-:W-:Y:S02]  /*c8360*/  IMAD.MOV.U32 R30, RZ, RZ, R31 ;  /* 0x000000ffff1e7224 */ /* 0x000fe400078e001f */
[----:B------:R-:W-:Y:S02]  /*c8370*/  IMAD.MOV.U32 R31, RZ, RZ, R28 ;  /* 0x000000ffff1f7224 */ /* 0x000fe400078e001c */
[C-C-:B------:R-:W-:Y:S02]  /*c8380*/  IMAD.X R59, R4.reuse, 0x1, R26.reuse, P3 ;  /* 0x00000001043b7824 */ /* 0x140fe400018e061a */
[----:B------:R-:W-:Y:S02]  /*c8390*/  IMAD.MOV.U32 R28, RZ, RZ, R29 ;  /* 0x000000ffff1c7224 */ /* 0x000fe400078e001d */
[----:B------:R-:W-:Y:S02]  /*c83a0*/  IMAD.X R47, R4, 0x1, R27, P4 ;  /* 0x00000001042f7824 */ /* 0x000fe400020e061b */
[----:B------:R-:W-:-:S02]  /*c83b0*/  IMAD.X R45, R5, 0x1, R26, P5 ;  /* 0x00000001052d7824 */ /* 0x000fc400028e061a */
[----:B------:R-:W-:Y:S02]  /*c83c0*/  IMAD.X R39, R5, 0x1, R27, P6 ;  /* 0x0000000105277824 */ /* 0x000fe400030e061b */
[----:B---3--:R-:W-:Y:S02]  /*c83d0*/  IMAD.MOV.U32 R29, RZ, RZ, R17 ;  /* 0x000000ffff1d7224 */ /* 0x008fe400078e0011 */
[----:B------:R-:W-:Y:S02]  /*c83e0*/  IMAD.MOV.U32 R17, RZ, RZ, R14 ;  /* 0x000000ffff117224 */ /* 0x000fe400078e000e */
[----:B------:R-:W3:Y:S04]  /*c83f0*/  LDL.LU R14, [R1+0x1168] ;  /* 0x00116800010e7983 */ /* 0x000ee80000300800 */
[----:B------:R-:W-:Y:S04]  /*c8400*/  STL.64 [R1+0xd90], R58 ;  /* 0x000d903a01007387 */ /* 0x000fe80000100a00 */
[----:B------:R-:W-:Y:S04]  /*c8410*/  STL.64 [R1+0xd88], R46 ;  /* 0x000d882e01007387 */ /* 0x000fe80000100a00 */
[----:B------:R-:W-:Y:S04]  /*c8420*/  STL.64 [R1+0xd80], R44 ;  /* 0x000d802c01007387 */ /* 0x000fe80000100a00 */
[----:B------:R0:W-:Y:S02]  /*c8430*/  STL.64 [R1+0xd78], R38 ;  /* 0x000d782601007387 */ /* 0x0001e40000100a00 */
[----:B0-----:R-:W-:-:S02]  /*c8440*/  IMAD.MOV.U32 R39, RZ, RZ, R37 ;  /* 0x000000ffff277224 */ /* 0x001fc400078e0025 */
        /* <DEDUP_REMOVED lines=18> */
[----:B------:R-:W-:Y:S01]  /*c8570*/  IMAD.MOV.U32 R30, RZ, RZ, R31 ;  /* 0x000000ffff1e7224 */ /* 0x000fe200078e001f */
[----:B------:R-:W4:Y:S01]  /*c8580*/  LDL.LU R13, [R1+0x12b4] ;  /* 0x0012b400010d7983 */ /* 0x000f220000300800 */
[----:B------:R-:W-:-:S03]  /*c8590*/  IMAD.MOV.U32 R31, RZ, RZ, R28 ;  /* 0x000000ffff1f7224 */ /* 0x000fc600078e001c */
[----:B------:R-:W2:Y:S01]  /*c85a0*/  LDL.LU R28, [R1+0x10c] ;  /* 0x00010c00011c7983 */ /* 0x000ea20000300800 */
        /* <DEDUP_REMOVED lines=18> */
[----:B--2---:R-:W-:Y:S02]  /*c86d0*/  IMAD.MOV.U32 R31, RZ, RZ, R28 ;  /* 0x000000ffff1f7224 */ /* 0x004fe400078e001c */
[----:B------:R-:W2:Y:S01]  /*c86e0*/  LDL.LU R28, [R1+0x108] ;  /* 0x00010800011c7983 */ /* 0x000ea20000300800 */
[----:B------:R-:W-:Y:S02]  /*c86f0*/  SHF.R.S32.HI R4, RZ, 0x1f, R39 ;  /* 0x0000001fff047819 */ /* 0x000fe40000011427 */
[C---:B------:R-:W-:Y:S02]  /*c8700*/  IADD3 R58, P3, R39.reuse, R23, RZ ;  /* 0x00000017273a7210 */ /* 0x040fe40007f7e0ff */
[----:B------:R-:W-:Y:S01]  /*c8710*/  IADD3 R46, P4, R39, R24, RZ ;  /* 0x00000018272e7210 */ /* 0x000fe20007f9e0ff */
[----:B------:R-:W-:Y:S02]  /*c8720*/  IMAD.MOV.U32 R39, RZ, RZ, R37 ;  /* 0x000000ffff277224 */ /* 0x000fe400078e0025 */
[----:B------:R-:W-:-:S02]  /*c8730*/  IMAD.MOV.U32 R37, RZ, RZ, R34 ;  /* 0x000000ffff257224 */ /* 0x000fc400078e0022 */
[----:B------:R-:W-:Y:S02]  /*c8740*/  IMAD.MOV.U32 R34, RZ, RZ, R35 ;  /* 0x000000ffff227224 */ /* 0x000fe400078e0023 */
[----:B------:R-:W-:Y:S02]  /*c8750*/  IMAD.MOV.U32 R35, RZ, RZ, R32 ;  /* 0x000000ffff237224 */ /* 0x000fe400078e0020 */
[----:B------:R-:W-:Y:S02]  /*c8760*/  IMAD.MOV.U32 R32, RZ, RZ, R33 ;  /* 0x000000ffff207224 */ /* 0x000fe400078e0021 */
[----:B------:R-:W-:Y:S02]  /*c8770*/  IMAD.MOV.U32 R33, RZ, RZ, R30 ;  /* 0x000000ffff217224 */ /* 0x000fe400078e001e */
[----:B------:R-:W-:Y:S02]  /*c8780*/  IMAD.MOV.U32 R30, RZ, RZ, R31 ;  /* 0x000000ffff1e7224 */ /* 0x000fe400078e001f */
[----:B--2---:R-:W-:-:S02]  /*c8790*/  IMAD.MOV.U32 R31, RZ, RZ, R28 ;  /* 0x000000ffff1f7224 */ /* 0x004fc400078e001c */
        /* <DEDUP_REMOVED lines=58> */
[----:B------:R-:W-:Y:S01]  /*c8b40*/  IMAD.MOV.U32 R34, RZ, RZ, R35 ;  /* 0x000000ffff227224 */ /* 0x000fe200078e0023 */
[----:B------:R-:W-:Y:S01]  /*c8b50*/  SHF.R.S32.HI R5, RZ, 0x1f, R39 ;  /* 0x0000001fff057819 */ /* 0x000fe20000011427 */
[----:B------:R-:W-:Y:S01]  /*c8b60*/  IMAD.MOV.U32 R35, RZ, RZ, R32 ;  /* 0x000000ffff237224 */ /* 0x000fe200078e0020 */
[C---:B------:R-:W-:Y:S01]  /*c8b70*/  IADD3 R44, P5, R39.reuse, R23, RZ ;  /* 0x00000017272c7210 */ /* 0x040fe20007fbe0ff */
[----:B------:R-:W-:Y:S01]  /*c8b80*/  IMAD.MOV.U32 R32, RZ, RZ, R33 ;  /* 0x000000ffff207224 */ /* 0x000fe200078e0021 */
[----:B------:R-:W-:Y:S01]  /*c8b90*/  IADD3 R38, P6, R39, R24, RZ ;  /* 0x0000001827267210 */ /* 0x000fe20007fde0ff */
[----:B------:R-:W-:Y:S02]  /*c8ba0*/  IMAD.MOV.U32 R33, RZ, RZ, R30 ;  /* 0x000000ffff217224 */ /* 0x000fe400078e001e */
[----:B------:R-:W-:Y:S02]  /*c8bb0*/  IMAD.X R59, R4, 0x1, R26, P3 ;  /* 0x00000001043b7824 */ /* 0x000fe400018e061a */
[----:B------:R-:W-:-:S02]  /*c8bc0*/  IMAD.MOV.U32 R30, RZ, RZ, R31 ;  /* 0x000000ffff1e7224 */ /* 0x000fc400078e001f */
[--C-:B------:R-:W-:Y:S02]  /*c8bd0*/  IMAD.X R47, R4, 0x1, R27.reuse, P4 ;  /* 0x00000001042f7824 */ /* 0x100fe400020e061b */
[C---:B------:R-:W-:Y:S02]  /*c8be0*/  IMAD.X R45, R5.reuse, 0x1, R26, P5 ;  /* 0x00000001052d7824 */ /* 0x040fe400028e061a */
[----:B------:R-:W-:Y:S02]  /*c8bf0*/  IMAD.X R39, R5, 0x1, R27, P6 ;  /* 0x0000000105277824 */ /* 0x000fe400030e061b */
[----:B--2---:R-:W-:Y:S02]  /*c8c00*/  IMAD.MOV.U32 R31, RZ, RZ, R28 ;  /* 0x000000ffff1f7224 */ /* 0x004fe400078e001c */
[----:B------:R-:W-:Y:S02]  /*c8c10*/  IMAD.MOV.U32 R28, RZ, RZ, R7 ;  /* 0x000000ffff1c7224 */ /* 0x000fe400078e0007 */
[----:B------:R-:W2:Y:S04]  /*c8c20*/  LDL.LU R7, [R1+0x44cc] ;  /* 0x0044cc0001077983 */ /* 0x000ea80000300800 */
        /* <DEDUP_REMOVED lines=16> */
[----:B------:R-:W-:-:S03]  /*c8d30*/  IADD3 R46, P4, R39, R24, RZ ;  /* 0x00000018272e7210 */ /* 0x000fc60007f9e0ff */
[C---:B------:R-:W-:Y:S02]  /*c8d40*/  IMAD.X R59, R4.reuse, 0x1, R26, P3 ;  /* 0x00000001043b7824 */ /* 0x040fe400018e061a */
[----:B------:R-:W-:-:S03]  /*c8d50*/  IMAD.X R47, R4, 0x1, R27, P4 ;  /* 0x00000001042f7824 */ /* 0x000fc600020e061b */
[----:B------:R-:W-:Y:S04]  /*c8d60*/  STL.64 [R1+0xcf0], R58 ;  /* 0x000cf03a01007387 */ /* 0x000fe80000100a00 */
[----:B------:R-:W-:Y:S01]  /*c8d70*/  STL.64 [R1+0xce8], R46 ;  /* 0x000ce82e01007387 */ /* 0x000fe20000100a00 */
[----:B---3--:R-:W-:Y:S02]  /*c8d80*/  SHF.R.S32.HI R5, RZ, 0x1f, R6 ;  /* 0x0000001fff057819 */ /* 0x008fe40000011406 */
[C---:B------:R-:W-:Y:S02]  /*c8d90*/  IADD3 R44, P5, R6.reuse, R23, RZ ;  /* 0x00000017062c7210 */ /* 0x040fe40007fbe0ff */
[----:B------:R-:W-:-:S03]  /*c8da0*/  IADD3 R38, P6, R6, R24, RZ ;  /* 0x0000001806267210 */ /* 0x000fc60007fde0ff */
[C---:B------:R-:W-:Y:S02]  /*c8db0*/  IMAD.X R45, R5.reuse, 0x1, R26, P5 ;  /* 0x00000001052d7824 */ /* 0x040fe400028e061a */
[----:B------:R-:W-:-:S03]  /*c8dc0*/  IMAD.X R39, R5, 0x1, R27, P6 ;  /* 0x0000000105277824 */ /* 0x000fc600030e061b */
[----:B------:R-:W-:Y:S04]  /*c8dd0*/  STL.64 [R1+0xce0], R44 ;  /* 0x000ce02c01007387 */ /* 0x000fe80000100a00 */
[----:B------:R0:W-:Y:S02]  /*c8de0*/  STL.64 [R1+0xcd8], R38 ;  /* 0x000cd82601007387 */ /* 0x0001e40000100a00 */
[----:B0-----:R-:W-:Y:S02]  /*c8df0*/  IMAD.MOV.U32 R39, RZ, RZ, R37 ;  /* 0x000000ffff277224 */ /* 0x001fe400078e0025 */
[----:B------:R-:W-:Y:S02]  /*c8e00*/  IMAD.MOV.U32 R37, RZ, RZ, R34 ;  /* 0x000000ffff257224 */ /* 0x000fe400078e0022 */
[----:B------:R-:W-:-:S02]  /*c8e10*/  IMAD.MOV.U32 R34, RZ, RZ, R35 ;  /* 0x000000ffff227224 */ /* 0x000fc400078e0023 */
[----:B------:R-:W-:Y:S02]  /*c8e20*/  IMAD.MOV.U32 R35, RZ, RZ, R32 ;  /* 0x000000ffff237224 */ /* 0x000fe400078e0020 */
[----:B------:R-:W-:Y:S02]  /*c8e30*/  IMAD.MOV.U32 R32, RZ, RZ, R33 ;  /* 0x000000ffff207224 */ /* 0x000fe400078e0021 */
[----:B------:R-:W-:Y:S02]  /*c8e40*/  IMAD.MOV.U32 R33, RZ, RZ, R30 ;  /* 0x000000ffff217224 */ /* 0x000fe400078e001e */
[----:B------:R-:W-:Y:S02]  /*c8e50*/  IMAD.MOV.U32 R30, RZ, RZ, R31 ;  /* 0x000000ffff1e7224 */ /* 0x000fe400078e001f */
[----:B------:R-:W-:Y:S02]  /*c8e60*/  IMAD.MOV.U32 R31, RZ, RZ, R28 ;  /* 0x000000ffff1f7224 */ /* 0x000fe400078e001c */
[----:B------:R-:W-:-:S02]  /*c8e70*/  IMAD.MOV.U32 R28, RZ, RZ, R29 ;  /* 0x000000ffff1c7224 */ /* 0x000fc400078e001d */
[----:B------:R-:W3:Y:S01]  /*c8e80*/  LDL.LU R29, [R1+0x128] ;  /* 0x00012800011d7983 */ /* 0x000ee20000300800 */
[----:B--2---:R-:W-:Y:S02]  /*c8e90*/  SHF.R.S32.HI R4, RZ, 0x1f, R7 ;  /* 0x0000001fff047819 */ /* 0x004fe40000011407 */
[CC--:B------:R-:W-:Y:S02]  /*c8ea0*/  IADD3 R58, P3, R7.reuse, R23.reuse, RZ ;  /* 0x00000017073a7210 */ /* 0x0c0fe40007f7e0ff */
[-C--:B------:R-:W-:Y:S02]  /*c8eb0*/  IADD3 R46, P4, R7, R24.reuse, RZ ;  /* 0x00000018072e7210 */ /* 0x080fe40007f9e0ff */
        /* <DEDUP_REMOVED lines=21> */
[----:B------:R-:W2:Y:S01]  /*c9010*/  LDL.LU R20, [R1+0x130] ;  /* 0x0001300001147983 */ /* 0x000ea20000300800 */
        /* <DEDUP_REMOVED lines=12> */
[----:B--2---:R-:W-:Y:S02]  /*c90e0*/  IMAD.MOV.U32 R29, RZ, RZ, R20 ;  /* 0x000000ffff1d7224 */ /* 0x004fe400078e0014 */
[----:B------:R-:W2:Y:S01]  /*c90f0*/  LDL.LU R20, [R1+0x13c] ;  /* 0x00013c0001147983 */ /* 0x000ea20000300800 */
        /* <DEDUP_REMOVED lines=1137> */
[----:B------:R-:W-:Y:S02]  /*cd810*/  IMAD.MOV.U32 R20, RZ, RZ, R21 ;  /* 0x000000ffff147224 */ /* 0x000fe400078e0015 */
[----:B------:R-:W-:Y:S02]  /*cd820*/  IMAD.MOV.U32 R21, RZ, RZ, R18 ;  /* 0x000000ffff157224 */ /* 0x000fe400078e0012 */
[----:B------:R-:W2:Y:S01]  /*cd830*/  LDL.LU R18, [R1+0x23c] ;  /* 0x00023c0001127983 */ /* 0x000ea20000300800 */
        /* <DEDUP_REMOVED lines=15> */
[----:B------:R-:W-:Y:S02]  /*cd930*/  IMAD.MOV.U32 R29, RZ, RZ, R20 ;  /* 0x000000ffff1d7224 */ /* 0x000fe400078e0014 */
[----:B------:R-:W-:-:S02]  /*cd940*/  IMAD.MOV.U32 R20, RZ, RZ, R21 ;  /* 0x000000ffff147224 */ /* 0x000fc400078e0015 */
[C-C-:B------:R-:W-:Y:S02]  /*cd950*/  IMAD.X R59, R4.reuse, 0x1, R26.reuse, P3 ;  /* 0x00000001043b7824 */ /* 0x140fe400018e061a */
[--C-:B------:R-:W-:Y:S02]  /*cd960*/  IMAD.X R47, R4, 0x1, R27.reuse, P4 ;  /* 0x00000001042f7824 */ /* 0x100fe400020e061b */
[C---:B------:R-:W-:Y:S02]  /*cd970*/  IMAD.X R45, R5.reuse, 0x1, R26, P5 ;  /* 0x00000001052d7824 */ /* 0x040fe400028e061a */
[----:B------:R-:W-:Y:S02]  /*cd980*/  IMAD.X R39, R5, 0x1, R27, P6 ;  /* 0x0000000105277824 */ /* 0x000fe400030e061b */
[----:B--2---:R-:W-:Y:S02]  /*cd990*/  IMAD.MOV.U32 R21, RZ, RZ, R18 ;  /* 0x000000ffff157224 */ /* 0x004fe400078e0012 */
[----:B------:R-:W-:-:S02]  /*cd9a0*/  IMAD.MOV.U32 R18, RZ, RZ, R19 ;  /* 0x000000ffff127224 */ /* 0x000fc400078e0013 */
        /* <DEDUP_REMOVED lines=8> */
[----:B------:R-:W-:Y:S01]  /*cda30*/  IMAD.MOV.U32 R34, RZ, RZ, R35 ;  /* 0x000000ffff227224 */ /* 0x000fe200078e0023 */
[----:B------:R-:W-:Y:S01]  /*cda40*/  SHF.R.S32.HI R4, RZ, 0x1f, R39 ;  /* 0x0000001fff047819 */ /* 0x000fe20000011427 */
[----:B------:R-:W-:Y:S01]  /*cda50*/  IMAD.MOV.U32 R35, RZ, RZ, R32 ;  /* 0x000000ffff237224 */ /* 0x000fe200078e0020 */
[C---:B------:R-:W-:Y:S01]  /*cda60*/  IADD3 R58, P3, R39.reuse, R23, RZ ;  /* 0x00000017273a7210 */ /* 0x040fe20007f7e0ff */
[----:B------:R-:W-:Y:S01]  /*cda70*/  IMAD.MOV.U32 R32, RZ, RZ, R33 ;  /* 0x000000ffff207224 */ /* 0x000fe200078e0021 */
        /* <DEDUP_REMOVED lines=20> */
[----:B------:R-:W-:Y:S01]  /*cdbc0*/  IMAD.MOV.U32 R29, RZ, RZ, R20 ;  /* 0x000000ffff1d7224 */ /* 0x000fe200078e0014 */
[----:B------:R-:W3:Y:S01]  /*cdbd0*/  LDL.LU R52, [R1+0x44c0] ;  /* 0x0044c00001347983 */ /* 0x000ee20000300800 */
[----:B------:R-:W-:-:S02]  /*cdbe0*/  IMAD.MOV.U32 R20, RZ, RZ, R21 ;  /* 0x000000ffff147224 */ /* 0x000fc400078e0015 */
[----:B------:R-:W-:Y:S02]  /*cdbf0*/  IMAD.MOV.U32 R21, RZ, RZ, R18 ;  /* 0x000000ffff157224 */ /* 0x000fe400078e0012 */
[----:B------:R-:W-:Y:S02]  /*cdc00*/  IMAD.MOV.U32 R18, RZ, RZ, R19 ;  /* 0x000000ffff127224 */ /* 0x000fe400078e0013 */
[----:B------:R-:W-:Y:S02]  /*cdc10*/  IMAD.MOV.U32 R19, RZ, RZ, R16 ;  /* 0x000000ffff137224 */ /* 0x000fe400078e0010 */
[----:B------:R-:W-:Y:S02]  /*cdc20*/  IMAD.MOV.U32 R16, RZ, RZ, R17 ;  /* 0x000000ffff107224 */ /* 0x000fe400078e0011 */
[----:B------:R-:W4:Y:S01]  /*cdc30*/  LDL.LU R17, [R1+0x12cc] ;  /* 0x0012cc0001117983 */ /* 0x000f220000300800 */
        /* <DEDUP_REMOVED lines=25> */
[----:B----4-:R-:W-:Y:S02]  /*cddd0*/  IMAD.MOV.U32 R16, RZ, RZ, R17 ;  /* 0x000000ffff107224 */ /* 0x010fe400078e0011 */
[----:B------:R-:W-:Y:S02]  /*cdde0*/  IMAD.MOV.U32 R17, RZ, RZ, R14 ;  /* 0x000000ffff117224 */ /* 0x000fe400078e000e */
[----:B------:R-:W4:Y:S01]  /*cddf0*/  LDL.LU R14, [R1+0x1230] ;  /* 0x00123000010e7983 */ /* 0x000f220000300800 */
        /* <DEDUP_REMOVED lines=18> */
[----:B----4-:R-:W-:Y:S02]  /*cdf20*/  IMAD.MOV.U32 R17, RZ, RZ, R14 ;  /* 0x000000ffff117224 */ /* 0x010fe400078e000e */
[----:B------:R-:W-:Y:S02]  /*cdf30*/  IMAD.MOV.U32 R14, RZ, RZ, R15 ;  /* 0x000000ffff0e7224 */ /* 0x000fe400078e000f */
[----:B------:R-:W-:Y:S02]  /*cdf40*/  IMAD.MOV.U32 R15, RZ, RZ, R12 ;  /* 0x000000ffff0f7224 */ /* 0x000fe400078e000c */
[----:B------:R-:W4:Y:S01]  /*cdf50*/  LDL.LU R12, [R1+0x1484] ;  /* 0x00148400010c7983 */ /* 0x000f220000300800 */
        /* <DEDUP_REMOVED lines=28> */
[----:B----4-:R-:W-:Y:S02]  /*ce120*/  IMAD.MOV.U32 R15, RZ, RZ, R12 ;  /* 0x000000ffff0f7224 */ /* 0x010fe400078e000c */
[----:B------:R-:W-:-:S02]  /*ce130*/  IMAD.MOV.U32 R12, RZ, RZ, R13 ;  /* 0x000000ffff0c7224 */ /* 0x000fc400078e000d */
[----:B------:R-:W-:Y:S02]  /*ce140*/  IMAD.MOV.U32 R13, RZ, RZ, R8 ;  /* 0x000000ffff0d7224 */ /* 0x000fe400078e0008 */
[----:B------:R-:W4:Y:S01]  /*ce150*/  LDL.LU R8, [R1+0x1178] ;  /* 0x0011780001087983 */ /* 0x000f220000300800 */
        /* <DEDUP_REMOVED lines=25> */
[--C-:B------:R-:W-:Y:S02]  /*ce2f0*/  IMAD.X R47, R4, 0x1, R27.reuse, P4 ;  /* 0x00000001042f7824 */ /* 0x100fe400020e061b */
[C---:B------:R-:W-:Y:S02]  /*ce300*/  IMAD.X R45, R5.reuse, 0x1, R26, P5 ;  /* 0x00000001052d7824 */ /* 0x040fe400028e061a */
[----:B------:R-:W-:-:S02]  /*ce310*/  IMAD.X R39, R5, 0x1, R27, P6 ;  /* 0x0000000105277824 */ /* 0x000fc400030e061b */
[----:B----4-:R-:W-:Y:S02]  /*ce320*/  IMAD.MOV.U32 R13, RZ, RZ, R8 ;  /* 0x000000ffff0d7224 */ /* 0x010fe400078e0008 */
[----:B------:R-:W-:Y:S02]  /*ce330*/  IMAD.MOV.U32 R8, RZ, RZ, R9 ;  /* 0x000000ffff087224 */ /* 0x000fe400078e0009 */
[----:B------:R-:W-:Y:S02]  /*ce340*/  IMAD.MOV.U32 R9, RZ, RZ, R53 ;  /* 0x000000ffff097224 */ /* 0x000fe400078e0035 */
[----:B------:R-:W4:Y:S04]  /*ce350*/  LDL.LU R53, [R1+0x1160] ;  /* 0x0011600001357983 */ /* 0x000f280000300800 */
        /* <DEDUP_REMOVED lines=50> */
[C---:B------:R-:W-:Y:S02]  /*ce680*/  IMAD.X R59, R4.reuse, 0x1, R26, P3 ;  /* 0x00000001043b7824 */ /* 0x040fe400018e061a */
[----:B------:R-:W-:Y:S02]  /*ce690*/  IMAD.MOV.U32 R13, RZ, RZ, R8 ;  /* 0x000000ffff0d7224 */ /* 0x000fe400078e0008 */
[----:B------:R-:W-:Y:S02]  /*ce6a0*/  IMAD.MOV.U32 R8, RZ, RZ, R9 ;  /* 0x000000ffff087224 */ /* 0x000fe400078e0009 */
[----:B------:R-:W-:Y:S02]  /*ce6b0*/  IMAD.X R47, R4, 0x1, R27, P4 ;  /* 0x00000001042f7824 */ /* 0x000fe400020e061b */
[----:B------:R-:W-:-:S02]  /*ce6c0*/  IMAD.X R45, R5, 0x1, R26, P5 ;  /* 0x00000001052d7824 */ /* 0x000fc400028e061a */
[----:B------:R-:W-:Y:S01]  /*ce6d0*/  IMAD.X R39, R5, 0x1, R27, P6 ;  /* 0x0000000105277824 */ /* 0x000fe200030e061b */
[----:B------:R-:W-:Y:S02]  /*ce6e0*/  SHF.R.S32.HI R4, RZ, 0x1f, R37 ;  /* 0x0000001fff047819 */ /* 0x000fe40000011425 */
[----:B------:R-:W-:Y:S01]  /*ce6f0*/  SHF.R.S32.HI R5, RZ, 0x1f, R34 ;  /* 0x0000001fff057819 */ /* 0x000fe20000011422 */
[----:B--2---:R-:W-:Y:S02]  /*ce700*/  IMAD.MOV.U32 R9, RZ, RZ, R60 ;  /* 0x000000ffff097224 */ /* 0x004fe400078e003c */
[----:B------:R-:W2:Y:S04]  /*ce710*/  LDL.LU R60, [R1+0x44b8] ;  /* 0x0044b800013c7983 */ /* 0x000ea80000300800 */
[----:B------:R0:W-:Y:S04]  /*ce720*/  STL.64 [R1+0x828], R58 ;  /* 0x0008283a01007387 */ /* 0x0001e80000100a00 */
[----:B------:R1:W-:Y:S04]  /*ce730*/  STL.64 [R1+0x820], R46 ;  /* 0x0008202e01007387 */ /* 0x0003e80000100a00 */
[----:B------:R3:W-:Y:S01]  /*ce740*/  STL.64 [R1+0x818], R44 ;  /* 0x0008182c01007387 */ /* 0x0007e20000100a00 */
[----:B0-----:R-:W-:-:S03]  /*ce750*/  IADD3 R58, P3, R37, R23, RZ ;  /* 0x00000017253a7210 */ /* 0x001fc60007f7e0ff */
[----:B------:R0:W-:Y:S01]  /*ce760*/  STL.64 [R1+0x810], R38 ;  /* 0x0008102601007387 */ /* 0x0001e20000100a00 */
[----:B-1----:R-:W-:Y:S01]  /*ce770*/  IADD3 R46, P4, R37, R24, RZ ;  /* 0x00000018252e7210 */ /* 0x002fe20007f9e0ff */
[----:B------:R-:W-:Y:S01]  /*ce780*/  IMAD.X R59, R4, 0x1, R26, P3 ;  /* 0x00000001043b7824 */ /* 0x000fe200018e061a */
[----:B---3--:R-:W-:-:S03]  /*ce790*/  IADD3 R44, P5, R34, R23, RZ ;  /* 0x00000017222c7210 */ /* 0x008fc60007fbe0ff */
[--C-:B------:R-:W-:Y:S01]  /*ce7a0*/  IMAD.X R47, R4, 0x1, R27.reuse, P4 ;  /* 0x00000001042f7824 */ /* 0x100fe200020e061b */
[-C--:B0-----:R-:W-:Y:S01]  /*ce7b0*/  IADD3 R38, P6, R34, R24.reuse, RZ ;  /* 0x0000001822267210 */ /* 0x081fe20007fde0ff */
[C---:B------:R-:W-:Y:S01]  /*ce7c0*/  IMAD.X R45, R5.reuse, 0x1, R26, P5 ;  /* 0x00000001052d7824 */ /* 0x040fe200028e061a */
[----:B------:R0:W-:Y:S03]  /*ce7d0*/  STL.64 [R1+0x808], R58 ;  /* 0x0008083a01007387 */ /* 0x0001e60000100a00 */
[----:B------:R-:W-:Y:S01]  /*ce7e0*/  IMAD.X R39, R5, 0x1, R27, P6 ;  /* 0x0000000105277824 */ /* 0x000fe200030e061b */
[----:B------:R-:W-:Y:S02]  /*ce7f0*/  SHF.R.S32.HI R4, RZ, 0x1f, R35 ;  /* 0x0000001fff047819 */ /* 0x000fe40000011423 */
[----:B------:R-:W-:Y:S01]  /*ce800*/  SHF.R.S32.HI R5, RZ, 0x1f, R32 ;  /* 0x0000001fff057819 */ /* 0x000fe20000011420 */
[----:B0-----:R-:W3:Y:S04]  /*ce810*/  LDL.LU.64 R58, [R1+0x44b0] ;  /* 0x0044b000013a7983 */ /* 0x001ee80000300a00 */
[----:B------:R0:W-:Y:S01]  /*ce820*/  STL.64 [R1+0x800], R46 ;  /* 0x0008002e01007387 */ /* 0x0001e20000100a00 */
[----:B------:R-:W-:-:S03]  /*ce830*/  IADD3 R34, P6, R32, R24, RZ ;  /* 0x0000001820227210 */ /* 0x000fc60007fde0ff */
[----:B------:R1:W-:Y:S04]  /*ce840*/  STL.64 [R1+0x7f8], R44 ;  /* 0x0007f82c01007387 */ /* 0x0003e80000100a00 */
[----:B------:R4:W-:Y:S01]  /*ce850*/  STL.64 [R1+0x7f0], R38 ;  /* 0x0007f02601007387 */ /* 0x0009e20000100a00 */
[C---:B0-----:R-:W-:Y:S02]  /*ce860*/  IADD3 R46, P3, R35.reuse, R23, RZ ;  /* 0x00000017232e7210 */ /* 0x041fe40007f7e0ff */
[----:B-1----:R-:W-:-:S03]  /*ce870*/  IADD3 R44, P4, R35, R24, RZ ;  /* 0x00000018232c7210 */ /* 0x002fc60007f9e0ff */
[--C-:B------:R-:W-:Y:S01]  /*ce880*/  IMAD.X R47, R4, 0x1, R26.reuse, P3 ;  /* 0x00000001042f7824 */ /* 0x100fe200018e061a */
[----:B----4-:R-:W-:Y:S01]  /*ce890*/  IADD3 R38, P5, R32, R23, RZ ;  /* 0x0000001720267210 */ /* 0x010fe20007fbe0ff */
[--C-:B------:R-:W-:Y:S02]  /*ce8a0*/  IMAD.X R45, R4, 0x1, R27.reuse, P4 ;  /* 0x00000001042d7824 */ /* 0x100fe400020e061b */
[C---:B------:R-:W-:Y:S02]  /*ce8b0*/  IMAD.X R35, R5.reuse, 0x1, R27, P6 ;  /* 0x0000000105237824 */ /* 0x040fe400030e061b */
[----:B------:R-:W-:Y:S01]  /*ce8c0*/  IMAD.X R39, R5, 0x1, R26, P5 ;  /* 0x0000000105277824 */ /* 0x000fe200028e061a */
[----:B------:R0:W-:Y:S01]  /*ce8d0*/  STL.64 [R1+0x7e8], R46 ;  /* 0x0007e82e01007387 */ /* 0x0001e20000100a00 */
[----:B------:R-:W-:Y:S02]  /*ce8e0*/  IMAD.MOV.U32 R32, RZ, RZ, R33 ;  /* 0x000000ffff207224 */ /* 0x000fe400078e0021 */
[----:B------:R-:W-:Y:S01]  /*ce8f0*/  IMAD.MOV.U32 R33, RZ, RZ, R30 ;  /* 0x000000ffff217224 */ /* 0x000fe200078e001e */
[----:B------:R-:W-:Y:S01]  /*ce900*/  STL.64 [R1+0x7e0], R44 ;  /* 0x0007e02c01007387 */ /* 0x000fe20000100a00 */
[----:B------:R-:W-:-:S03]  /*ce910*/  IMAD.MOV.U32 R30, RZ, RZ, R10 ;  /* 0x000000ffff1e7224 */ /* 0x000fc600078e000a */
[----:B------:R-:W-:Y:S04]  /*ce920*/  STL.64 [R1+0x7d8], R38 ;  /* 0x0007d82601007387 */ /* 0x000fe80000100a00 */
[----:B------:R1:W-:Y:S01]  /*ce930*/  STL.64 [R1+0x7d0], R34 ;  /* 0x0007d02201007387 */ /* 0x0003e20000100a00 */
[----:B------:R-:W-:Y:S02]  /*ce940*/  SHF.R.S32.HI R4, RZ, 0x1f, R11 ;  /* 0x0000001fff047819 */ /* 0x000fe4000001140b */
[C---:B0-----:R-:W-:Y:S02]  /*ce950*/  IADD3 R46, P3, R11.reuse, R23, RZ ;  /* 0x000000170b2e7210 */ /* 0x041fe40007f7e0ff */
[----:B------:R-:W-:Y:S01]  /*ce960*/  IADD3 R10, P4, R11, R24, RZ ;  /* 0x000000180b0a7210 */ /* 0x000fe20007f9e0ff */
[----:B-1----:R-:W-:-:S02]  /*ce970*/  IMAD.MOV.U32 R35, RZ, RZ, R32 ;  /* 0x000000ffff237224 */ /* 0x002fc400078e0020 */
        /* <DEDUP_REMOVED lines=12> */
[----:B------:R-:W-:Y:S01]  /*cea40*/  IMAD.X R11, R4, 0x1, R27, P4 ;  /* 0x00000001040b7824 */ /* 0x000fe200020e061b */
[----:B------:R-:W-:Y:S01]  /*cea50*/  SHF.R.S32.HI R4, RZ, 0x1f, R35 ;  /* 0x0000001fff047819 */ /* 0x000fe20000011423 */
[----:B------:R-:W-:Y:S02]  /*cea60*/  IMAD.MOV.U32 R29, RZ, RZ, R21 ;  /* 0x000000ffff1d7224 */ /* 0x000fe400078e0015 */
[----:B------:R-:W-:Y:S01]  /*cea70*/  IMAD.MOV.U32 R12, RZ, RZ, R8 ;  /* 0x000000ffff0c7224 */ /* 0x000fe200078e0008 */
[----:B------:R-:W-:Y:S01]  /*cea80*/  IADD3 R8, P3, R35, R23, RZ ;  /* 0x0000001723087210 */ /* 0x000fe20007f7e0ff */
[----:B------:R-:W-:-:S02]  /*cea90*/  IMAD.MOV.U32 R21, RZ, RZ, R19 ;  /* 0x000000ffff157224 */ /* 0x000fc400078e0013 */
[----:B------:R-:W-:Y:S02]  /*ceaa0*/  IMAD.MOV.U32 R19, RZ, RZ, R17 ;  /* 0x000000ffff137224 */ /* 0x000fe400078e0011 */
[----:B------:R-:W-:Y:S01]  /*ceab0*/  IMAD.MOV.U32 R17, RZ, RZ, R15 ;  /* 0x000000ffff117224 */ /* 0x000fe200078e000f */
[----:B------:R0:W-:Y:S01]  /*ceac0*/  STL.64 [R1+0x7c8], R46 ;  /* 0x0007c82e01007387 */ /* 0x0001e20000100a00 */
[C---:B------:R-:W-:Y:S02]  /*cead0*/  IMAD.X R45, R5.reuse, 0x1, R26, P5 ;  /* 0x00000001052d7824 */ /* 0x040fe400028e061a */
[----:B------:R-:W-:Y:S02]  /*ceae0*/  IMAD.MOV.U32 R15, RZ, RZ, R13 ;  /* 0x000000ffff0f7224 */ /* 0x000fe400078e000d */
[----:B------:R-:W-:Y:S02]  /*ceaf0*/  IMAD.X R39, R5, 0x1, R27, P6 ;  /* 0x0000000105277824 */ /* 0x000fe400030e061b */
[----:B------:R-:W-:-:S02]  /*ceb00*/  IMAD.MOV.U32 R13, RZ, RZ, R9 ;  /* 0x000000ffff0d7224 */ /* 0x000fc400078e0009 */
[----:B------:R-:W-:Y:S01]  /*ceb10*/  IMAD.X R9, R4, 0x1, R26, P3 ;  /* 0x0000000104097824 */ /* 0x000fe200018e061a */
[----:B0-----:R-:W4:Y:S04]  /*ceb20*/  LDL.LU.64 R46, [R1+0x44a8] ;  /* 0x0044a800012e7983 */ /* 0x001f280000300a00 */
[----:B------:R0:W-:Y:S04]  /*ceb30*/  STL.64 [R1+0x7c0], R10 ;  /* 0x0007c00a01007387 */ /* 0x0001e80000100a00 */
[----:B0-----:R-:W2:Y:S04]  /*ceb40*/  LDL.LU.64 R10, [R1+0x44a0] ;  /* 0x0044a000010a7983 */ /* 0x001ea80000300a00 */
[----:B------:R-:W-:Y:S04]  /*ceb50*/  STL.64 [R1+0x7b8], R44 ;  /* 0x0007b82c01007387 */ /* 0x000fe80000100a00 */
[----:B------:R-:W-:Y:S04]  /*ceb60*/  STL.64 [R1+0x7b0], R38 ;  /* 0x0007b02601007387 */ /* 0x000fe80000100a00 */
[----:B------:R0:W-:Y:S04]  /*ceb70*/  STL.64 [R1+0x7a8], R8 ;  /* 0x0007a80801007387 */ /* 0x0001e80000100a00 */
[----:B0-----:R-:W3:Y:S01]  /*ceb80*/  LDL.LU.64 R8, [R1+0x4498] ;  /* 0x0044980001087983 */ /* 0x001ee20000300a00 */
[----:B------:R-:W-:-:S02]  /*ceb90*/  IADD3 R44, P4, R35, R24, RZ ;  /* 0x00000018232c7210 */ /* 0x000fc40007f9e0ff */
[----:B------:R-:W-:Y:S02]  /*ceba0*/  SHF.R.S32.HI R5, RZ, 0x1f, R32 ;  /* 0x0000001fff057819 */ /* 0x000fe40000011420 */
[C---:B------:R-:W-:Y:S02]  /*cebb0*/  IADD3 R38, P5, R32.reuse, R23, RZ ;  /* 0x0000001720267210 */ /* 0x040fe40007fbe0ff */
[----:B------:R-:W-:Y:S01]  /*cebc0*/  IADD3 R34, P6, R32, R24, RZ ;  /* 0x0000001820227210 */ /* 0x000fe20007fde0ff */
[--C-:B------:R-:W-:Y:S02]  /*cebd0*/  IMAD.X R45, R4, 0x1, R27.reuse, P4 ;  /* 0x00000001042d7824 */ /* 0x100fe400020e061b */
[C---:B------:R-:W-:Y:S02]  /*cebe0*/  IMAD.X R39, R5.reuse, 0x1, R26, P5 ;  /* 0x0000000105277824 */ /* 0x040fe400028e061a */
[----:B------:R-:W-:Y:S01]  /*cebf0*/  IMAD.X R35, R5, 0x1, R27, P6 ;  /* 0x0000000105237824 */ /* 0x000fe200030e061b */
[----:B------:R0:W-:Y:S01]  /*cec00*/  STL.64 [R1+0x7a0], R44 ;  /* 0x0007a02c01007387 */ /* 0x0001e20000100a00 */
[----:B------:R-:W-:-:S03]  /*cec10*/  SHF.R.S32.HI R4, RZ, 0x1f, R33 ;  /* 0x0000001fff047819 */ /* 0x000fc60000011421 */
[----:B------:R1:W-:Y:S04]  /*cec20*/  STL.64 [R1+0x798], R38 ;  /* 0x0007982601007387 */ /* 0x0003e80000100a00 */
[----:B------:R3:W-:Y:S01]  /*cec30*/  STL.64 [R1+0x790], R34 ;  /* 0x0007902201007387 */ /* 0x0007e20000100a00 */
[C---:B0-----:R-:W-:Y:S02]  /*cec40*/  IADD3 R44, P3, R33.reuse, R23, RZ ;  /* 0x00000017212c7210 */ /* 0x041fe40007f7e0ff */
[----:B-1----:R-:W-:-:S03]  /*cec50*/  IADD3 R38, P4, R33, R24, RZ ;  /* 0x0000001821267210 */ /* 0x002fc60007f9e0ff */
        /* <DEDUP_REMOVED lines=9> */
[----:B------:R0:W-:Y:S01]  /*cecf0*/  STL.64 [R1+0x778], R34 ;  /* 0x0007782201007387 */ /* 0x0001e20000100a00 */
[----:B------:R-:W-:-:S03]  /*ced00*/  SHF.R.S32.HI R4, RZ, 0x1f, R9 ;  /* 0x0000001fff047819 */ /* 0x000fc60000011409 */
[----:B------:R1:W-:Y:S01]  /*ced10*/  STL.64 [R1+0x770], R32 ;  /* 0x0007702001007387 */ /* 0x0003e20000100a00 */
[----:B0-----:R-:W-:Y:S02]  /*ced20*/  IMAD.MOV.U32 R35, RZ, RZ, R31 ;  /* 0x000000ffff237224 */ /* 0x001fe400078e001f */
[----:B------:R-:W-:Y:S02]  /*ced30*/  IMAD.MOV.U32 R31, RZ, RZ, R29 ;  /* 0x000000ffff1f7224 */ /* 0x000fe400078e001d */
[----:B-1----:R-:W-:Y:S02]  /*ced40*/  IMAD.MOV.U32 R32, RZ, RZ, R21 ;  /* 0x000000ffff207224 */ /* 0x002fe400078e0015 */
[----:B------:R-:W-:Y:S01]  /*ced50*/  IMAD.MOV.U32 R21, RZ, RZ, R14 ;  /* 0x000000ffff157224 */ /* 0x000fe200078e000e */
[C---:B------:R-:W-:Y:S01]  /*ced60*/  IADD3 R14, P3, R9.reuse, R23, RZ ;  /* 0x00000017090e7210 */ /* 0x040fe20007f7e0ff */
[----:B------:R-:W-:Y:S02]  /*ced70*/  IMAD.MOV.U32 R29, RZ, RZ, R16 ;  /* 0x000000ffff1d7224 */ /* 0x000fe400078e0010 */
[----:B------:R-:W-:Y:S01]  /*ced80*/  IMAD.MOV.U32 R16, RZ, RZ, R12 ;  /* 0x000000ffff107224 */ /* 0x000fe200078e000c */
[----:B------:R-:W-:Y:S01]  /*ced90*/  IADD3 R12, P4, R9, R24, RZ ;  /* 0x00000018090c7210 */ /* 0x000fe20007f9e0ff */
[----:B------:R-:W-:-:S02]  /*ceda0*/  IMAD.MOV.U32 R34, RZ, RZ, R18 ;  /* 0x000000ffff227224 */ /* 0x000fc400078e0012 */
[----:B------:R-:W-:Y:S02]  /*cedb0*/  IMAD.MOV.U32 R33, RZ, RZ, R20 ;  /* 0x000000ffff217224 */ /* 0x000fe400078e0014 */
[----:B------:R-:W-:Y:S02]  /*cedc0*/  IMAD.MOV.U32 R18, RZ, RZ, R15 ;  /* 0x000000ffff127224 */ /* 0x000fe400078e000f */
[----:B------:R-:W-:Y:S02]  /*cedd0*/  IMAD.MOV.U32 R20, RZ, RZ, R17 ;  /* 0x000000ffff147224 */ /* 0x000fe400078e0011 */
[C---:B------:R-:W-:Y:S02]  /*cede0*/  IMAD.X R15, R4.reuse, 0x1, R26, P3 ;  /* 0x00000001040f7824 */ /* 0x040fe400018e061a */
[----:B------:R-:W-:Y:S02]  /*cedf0*/  IMAD.MOV.U32 R17, RZ, RZ, R13 ;  /* 0x000000ffff117224 */ /* 0x000fe400078e000d */
[----:B------:R-:W-:Y:S01]  /*cee00*/  IMAD.X R13, R4, 0x1, R27, P4 ;  /* 0x00000001040d7824 */ /* 0x000fe200020e061b */
[----:B------:R0:W-:Y:S04]  /*cee10*/  STL.64 [R1+0x768], R14 ;  /* 0x0007680e01007387 */ /* 0x0001e80000100a00 */
[----:B0-----:R-:W3:Y:S04]  /*cee20*/  LDL.LU.64 R14, [R1+0x4490] ;  /* 0x00449000010e7983 */ /* 0x001ee80000300a00 */
[----:B------:R0:W-:Y:S04]  /*cee30*/  STL.64 [R1+0x760], R12 ;  /* 0x0007600c01007387 */ /* 0x0001e80000100a00 */
[----:B0-----:R-:W4:Y:S01]  /*cee40*/  LDL.LU.64 R12, [R1+0x4488] ;  /* 0x00448800010c7983 */ /* 0x001f220000300a00 */
[----:B--2---:R-:W-:-:S02]  /*cee50*/  SHF.R.S32.HI R5, RZ, 0x1f, R10 ;  /* 0x0000001fff057819 */ /* 0x004fc4000001140a */
[C---:B------:R-:W-:Y:S02]  /*cee60*/  IADD3 R44, P5, R10.reuse, R23, RZ ;  /* 0x000000170a2c7210 */ /* 0x040fe40007fbe0ff */
[----:B------:R-:W-:-:S03]  /*cee70*/  IADD3 R38, P6, R10, R24, RZ ;  /* 0x000000180a267210 */ /* 0x000fc60007fde0ff */
[C---:B------:R-:W-:Y:S02]  /*cee80*/  IMAD.X R45, R5.reuse, 0x1, R26, P5 ;  /* 0x00000001052d7824 */ /* 0x040fe400028e061a */
[----:B------:R-:W-:Y:S01]  /*cee90*/  IMAD.X R39, R5, 0x1, R27, P6 ;  /* 0x0000000105277824 */ /* 0x000fe200030e061b */
[----:B------:R-:W-:Y:S02]  /*ceea0*/  SHF.R.S32.HI R4, RZ, 0x1f, R11 ;  /* 0x0000001fff047819 */ /* 0x000fe4000001140b */
[----:B------:R0:W-:Y:S01]  /*ceeb0*/  STL.64 [R1+0x758], R44 ;  /* 0x0007582c01007387 */ /* 0x0001e20000100a00 */
[----:B------:R-:W-:-:S03]  /*ceec0*/  IADD3 R6, P3, R11, R23, RZ ;  /* 0x000000170b067210 */ /* 0x000fc60007f7e0ff */
[----:B------:R1:W-:Y:S02]  /*ceed0*/  STL.64 [R1+0x750], R38 ;  /* 0x0007502601007387 */ /* 0x0003e40000100a00 */
[----:B------:R-:W-:Y:S02]  /*ceee0*/  IMAD.MOV.U32 R10, RZ, RZ, R6 ;  /* 0x000000ffff0a7224 */ /* 0x000fe400078e0006 */
[----:B------:R2:W-:Y:S01]  /*ceef0*/  STL [R1+0x748], R6 ;  /* 0x0007480601007387 */ /* 0x0005e20000100800 */
[----:B0-----:R-:W-:Y:S01]  /*cef00*/  IADD3 R44, P4, R11, R24, RZ ;  /* 0x000000180b2c7210 */ /* 0x001fe20007f9e0ff */
[----:B------:R-:W-:Y:S02]  /*cef10*/  IMAD.MOV.U32 R11, RZ, RZ, R7 ;  /* 0x000000ffff0b7224 */ /* 0x000fe400078e0007 */
[C---:B------:R-:W-:Y:S02]  /*cef20*/  IMAD.X R11, R4.reuse, 0x1, R26, P3 ;  /* 0x00000001040b7824 */ /* 0x040fe400018e061a */
[----:B------:R-:W-:-:S02]  /*cef30*/  IMAD.X R45, R4, 0x1, R27, P4 ;  /* 0x00000001042d7824 */ /* 0x000fc400020e061b */
[----:B------:R-:W-:Y:S01]  /*cef40*/  IMAD.MOV.U32 R37, RZ, RZ, R29 ;  /* 0x000000ffff257224 */ /* 0x000fe200078e001d */
[----:B------:R-:W-:Y:S01]  /*cef50*/  STL [R1+0x74c], R11 ;  /* 0x00074c0b01007387 */ /* 0x000fe20000100800 */
[----:B------:R-:W-:-:S03]  /*cef60*/  IMAD.MOV.U32 R29, RZ, RZ, R21 ;  /* 0x000000ffff1d7224 */ /* 0x000fc600078e0015 */
[----:B------:R0:W-:Y:S01]  /*cef70*/  STL.64 [R1+0x740], R44 ;  /* 0x0007402c01007387 */ /* 0x0001e20000100a00 */
[----:B------:R-:W-:Y:S02]  /*cef80*/  IMAD.MOV.U32 R21, RZ, RZ, R16 ;  /* 0x000000ffff157224 */ /* 0x000fe400078e0010 */
[----:B------:R-:W-:Y:S01]  /*cef90*/  VIADD R36, R2, UR50 ;  /* 0x0000003202247c36 */ /* 0x000fe20008000000 */
[----:B------:R-:W-:-:S03]  /*cefa0*/  ULDC UR50, c[0x0][0x248] ;  /* 0x0000920000327ab9 */ /* 0x000fc60000000800 */
[----:B------:R-:W-:Y:S01]  /*cefb0*/  VIADD R50, R36, UR49 ;  /* 0x0000003124327c36 */ /* 0x000fe20008000000 */
[----:B------:R-:W-:Y:S01]  /*cefc0*/  ULDC UR49, c[0x0][0x248] ;  /* 0x0000920000317ab9 */ /* 0x000fe20000000800 */
[----:B------:R-:W-:Y:S01]  /*cefd0*/  IMAD.MOV.U32 R61, RZ, RZ, R36 ;  /* 0x000000ffff3d7224 */ /* 0x000fe200078e0024 */
[----:B----4-:R-:W-:Y:S02]  /*cefe0*/  SHF.R.S32.HI R5, RZ, 0x1f, R12 ;  /* 0x0000001fff057819 */ /* 0x010fe4000001140c */
[C---:B-1----:R-:W-:Y:S02]  /*ceff0*/  IADD3 R38, P5, R12.reuse, R23, RZ ;  /* 0x000000170c267210 */ /* 0x042fe40007fbe0ff */
[----:B--2---:R-:W-:-:S03]  /*cf000*/  IADD3 R6, P6, R12, R24, RZ ;  /* 0x000000180c067210 */ /* 0x004fc60007fde0ff */
[C---:B------:R-:W-:Y:S01]  /*cf010*/  IMAD.X R39, R5.reuse, 0x1, R26, P5 ;  /* 0x0000000105277824 */ /* 0x040fe200028e061a */
[----:B------:R-:W-:Y:S01]  /*cf020*/  SHF.R.S32.HI R4, RZ, 0x1f, R13 ;  /* 0x0000001fff047819 */ /* 0x000fe2000001140d */
[----:B------:R-:W-:Y:S01]  /*cf030*/  IMAD.X R7, R5, 0x1, R27, P6 ;  /* 0x0000000105077824 */ /* 0x000fe200030e061b */
[CC--:B0-----:R-:W-:Y:S02]  /*cf040*/  IADD3 R44, P3, R13.reuse, R23.reuse, RZ ;  /* 0x000000170d2c7210 */ /* 0x0c1fe40007f7e0ff */
[----:B------:R0:W-:Y:S01]  /*cf050*/  STL.64 [R1+0x738], R38 ;  /* 0x0007382601007387 */ /* 0x0001e20000100a00 */
[----:B------:R-:W-:Y:S02]  /*cf060*/  IADD3 R16, P4, R13, R24, RZ ;  /* 0x000000180d107210 */ /* 0x000fe40007f9e0ff */
[----:B---3--:R-:W-:Y:S01]  /*cf070*/  SHF.R.S32.HI R5, RZ, 0x1f, R14 ;  /* 0x0000001fff057819 */ /* 0x008fe2000001140e */
[----:B------:R1:W-:Y:S01]  /*cf080*/  STL.64 [R1+0x730], R6 ;  /* 0x0007300601007387 */ /* 0x0003e20000100a00 */
[----:B------:R-:W-:Y:S01]  /*cf090*/  IADD3 R10, P5, R14, R23, RZ ;  /* 0x000000170e0a7210 */ /* 0x000fe20007fbe0ff */
[----:B------:R-:W-:-:S02]  /*cf0a0*/  IMAD.X R45, R4, 0x1, R26, P3 ;  /* 0x00000001042d7824 */ /* 0x000fc400018e061a */
[----:B0-----:R-:W-:Y:S02]  /*cf0b0*/  IMAD.MOV.U32 R39, RZ, RZ, R34 ;  /* 0x000000ffff277224 */ /* 0x001fe400078e0022 */
[----:B------:R-:W-:Y:S02]  /*cf0c0*/  IMAD.MOV.U32 R34, RZ, RZ, R20 ;  /* 0x000000ffff227224 */ /* 0x000fe400078e0014 */
[----:B------:R-:W-:Y:S01]  /*cf0d0*/  IMAD.MOV.U32 R20, RZ, RZ, R18 ;  /* 0x000000ffff147224 */ /* 0x000fe200078e0012 */
[----:B-1----:R-:W-:Y:S01]  /*cf0e0*/  IADD3 R6, P6, R14, R24, RZ ;  /* 0x000000180e067210 */ /* 0x002fe20007fde0ff */
[----:B------:R-:W-:Y:S02]  /*cf0f0*/  IMAD.MOV.U32 R18, RZ, RZ, R17 ;  /* 0x000000ffff127224 */ /* 0x000fe400078e0011 */
[----:B------:R-:W-:Y:S01]  /*cf100*/  IMAD.X R17, R4, 0x1, R27, P4 ;  /* 0x0000000104117824 */ /* 0x000fe200020e061b */
[----:B------:R0:W-:Y:S01]  /*cf110*/  STL.64 [R1+0x728], R44 ;  /* 0x0007282c01007387 */ /* 0x0001e20000100a00 */
[----:B------:R-:W-:-:S02]  /*cf120*/  IMAD.X R11, R5, 0x1, R26, P5 ;  /* 0x00000001050b7824 */ /* 0x000fc400028e061a */
[----:B------:R-:W-:Y:S01]  /*cf130*/  IMAD.X R7, R5, 0x1, R27, P6 ;  /* 0x0000000105077824 */ /* 0x000fe200030e061b */
[----:B------:R-:W-:Y:S01]  /*cf140*/  SHF.R.S32.HI R4, RZ, 0x1f, R15 ;  /* 0x0000001fff047819 */ /* 0x000fe2000001140f */
[----:B------:R-:W-:Y:S01]  /*cf150*/  IMAD.MOV.U32 R38, RZ, RZ, R20 ;  /* 0x000000ffff267224 */ /* 0x000fe200078e0014 */
[C---:B------:R-:W-:Y:S01]  /*cf160*/  IADD3 R20, P3, R15.reuse, R23, RZ ;  /* 0x000000170f147210 */ /* 0x040fe20007f7e0ff */
[----:B------:R-:W-:Y:S01]  /*cf170*/  IMAD.MOV.U32 R43, RZ, RZ, R18 ;  /* 0x000000ffff2b7224 */ /* 0x000fe200078e0012 */
[----:B0-----:R-:W2:Y:S04]  /*cf180*/  LDL.LU.64 R44, [R1+0x4480] ;  /* 0x00448000012c7983 */ /* 0x001ea80000300a00 */
[----:B------:R0:W-:Y:S01]  /*cf190*/  STL.64 [R1+0x720], R16 ;  /* 0x0007201001007387 */ /* 0x0001e20000100a00 */
[----:B------:R-:W-:Y:S01]  /*cf1a0*/  IADD3 R18, P4, R15, R24, RZ ;  /* 0x000000180f127210 */ /* 0x000fe20007f9e0ff */
[----:B------:R-:W-:-:S02]  /*cf1b0*/  IMAD.MOV.U32 R36, RZ, RZ, R34 ;  /* 0x000000ffff247224 */ /* 0x000fc400078e0022 */
[----:B------:R-:W-:Y:S01]  /*cf1c0*/  IMAD.MOV.U32 R34, RZ, RZ, R19 ;  /* 0x000000ffff227224 */ /* 0x000fe200078e0013 */
[----:B0-----:R-:W3:Y:S04]  /*cf1d0*/  LDL.LU.64 R16, [R1+0x4478] ;  /* 0x0044780001107983 */ /* 0x001ee80000300a00 */
[----:B------:R-:W-:Y:S04]  /*cf1e0*/  STL.64 [R1+0x718], R10 ;  /* 0x0007180a01007387 */ /* 0x000fe80000100a00 */
[----:B------:R0:W-:Y:S01]  /*cf1f0*/  STL.64 [R1+0x710], R6 ;  /* 0x0007100601007387 */ /* 0x0001e20000100a00 */
[----:B------:R-:W-:-:S02]  /*cf200*/  IMAD.X R19, R4, 0x1, R27, P4 ;  /* 0x0000000104137824 */ /* 0x000fc400020e061b */
[----:B0-----:R-:W-:Y:S02]  /*cf210*/  IMAD.MOV.U32 R6, RZ, RZ, R39 ;  /* 0x000000ffff067224 */ /* 0x001fe400078e0027 */
[----:B------:R-:W-:Y:S02]  /*cf220*/  IMAD.MOV.U32 R39, RZ, RZ, R29 ;  /* 0x000000ffff277224 */ /* 0x000fe400078e001d */
[----:B------:R-:W-:Y:S02]  /*cf230*/  IMAD.MOV.U32 R29, RZ, RZ, R21 ;  /* 0x000000ffff1d7224 */ /* 0x000fe400078e0015 */
[----:B------:R-:W-:-:S05]  /*cf240*/  IMAD.X R21, R4, 0x1, R26, P3 ;  /* 0x0000000104157824 */ /* 0x000fca00018e061a */
[----:B------:R0:W-:Y:S04]  /*cf250*/  STL.64 [R1+0x708], R20 ;  /* 0x0007081401007387 */ /* 0x0001e80000100a00 */
[----:B0-----:R-:W4:Y:S04]  /*cf260*/  LDL.LU.64 R20, [R1+0x4470] ;  /* 0x0044700001147983 */ /* 0x001f280000300a00 */
[----:B------:R0:W-:Y:S04]  /*cf270*/  STL.64 [R1+0x700], R18 ;  /* 0x0007001201007387 */ /* 0x0001e80000100a00 */
[----:B0-----:R-:W2:Y:S01]  /*cf280*/  LDL.LU.64 R18, [R1+0x4468] ;  /* 0x0044680001127983 */ /* 0x001ea20000300a00 */
[----:B------:R-:W-:Y:S01]  /*cf290*/  VIADD R42, R50, UR48 ;  /* 0x00000030322a7c36 */ /* 0x000fe20008000000 */
[----:B------:R-:W-:Y:S01]  /*cf2a0*/  ULDC UR48, c[0x0][0x248] ;  /* 0x0000920000307ab9 */ /* 0x000fe20000000800 */
[----:B------:R-:W-:-:S02]  /*cf2b0*/  IMAD.MOV.U32 R7, RZ, RZ, R61 ;  /* 0x000000ffff077224 */ /* 0x000fc400078e003d */
[----:B------:R-:W-:Y:S01]  /*cf2c0*/  VIADD R41, R42, UR47 ;  /* 0x0000002f2a297c36 */ /* 0x000fe20008000000 */
[----:B------:R-:W-:Y:S01]  /*cf2d0*/  ULDC UR47, c[0x0][0x248] ;  /* 0x00009200002f7ab9 */ /* 0x000fe20000000800 */
[----:B------:R-:W-:Y:S01]  /*cf2e0*/  IMAD.MOV.U32 R61, RZ, RZ, R28 ;  /* 0x000000ffff3d7224 */ /* 0x000fe200078e001c */
[----:B---3--:R-:W-:Y:S02]  /*cf2f0*/  SHF.R.S32.HI R5, RZ, 0x1f, R16 ;  /* 0x0000001fff057819 */ /* 0x008fe40000011410 */
[C---:B------:R-:W-:Y:S02]  /*cf300*/  IADD3 R14, P5, R16.reuse, R23, RZ ;  /* 0x00000017100e7210 */ /* 0x040fe40007fbe0ff */
[----:B------:R-:W-:-:S03]  /*cf310*/  IADD3 R10, P6, R16, R24, RZ ;  /* 0x00000018100a7210 */ /* 0x000fc60007fde0ff */
[----:B------:R-:W-:Y:S01]  /*cf320*/  IMAD.X R15, R5, 0x1, R26, P5 ;  /* 0x00000001050f7824 */ /* 0x000fe200028e061a */
[----:B------:R-:W-:Y:S01]  /*cf330*/  IADD3 R8, P3, R17, R23, RZ ;  /* 0x0000001711087210 */ /* 0x000fe20007f7e0ff */
[----:B------:R-:W-:Y:S01]  /*cf340*/  IMAD.X R11, R5, 0x1, R27, P6 ;  /* 0x00000001050b7824 */ /* 0x000fe200030e061b */
[----:B------:R-:W-:Y:S02]  /*cf350*/  SHF.R.S32.HI R4, RZ, 0x1f, R17 ;  /* 0x0000001fff047819 */ /* 0x000fe40000011411 */
[----:B------:R0:W-:Y:S01]  /*cf360*/  STL.64 [R1+0x6f8], R14 ;  /* 0x0006f80e01007387 */ /* 0x0001e20000100a00 */
[----:B------:R-:W-:-:S03]  /*cf370*/  IMAD.MOV.U32 R16, RZ, RZ, R8 ;  /* 0x000000ffff107224 */ /* 0x000fc600078e0008 */
[----:B------:R1:W-:Y:S04]  /*cf380*/  STL.64 [R1+0x6f0], R10 ;  /* 0x0006f00a01007387 */ /* 0x0003e80000100a00 */
[----:B------:R3:W-:Y:S01]  /*cf390*/  STL [R1+0x6e8], R8 ;  /* 0x0006e80801007387 */ /* 0x0007e20000100800 */
[----:B0-----:R-:W-:Y:S01]  /*cf3a0*/  IADD3 R14, P4, R17, R24, RZ ;  /* 0x00000018110e7210 */ /* 0x001fe20007f9e0ff */
[----:B------:R-:W-:Y:S02]  /*cf3b0*/  IMAD.MOV.U32 R17, RZ, RZ, R9 ;  /* 0x000000ffff117224 */ /* 0x000fe400078e0009 */
[C---:B------:R-:W-:Y:S02]  /*cf3c0*/  IMAD.X R17, R4.reuse, 0x1, R26, P3 ;  /* 0x0000000104117824 */ /* 0x040fe400018e061a */
[----:B------:R-:W-:-:S03]  /*cf3d0*/  IMAD.X R15, R4, 0x1, R27, P4 ;  /* 0x00000001040f7824 */ /* 0x000fc600020e061b */
[----:B------:R-:W-:Y:S04]  /*cf3e0*/  STL [R1+0x6ec], R17 ;  /* 0x0006ec1101007387 */ /* 0x000fe80000100800 */
[----:B------:R-:W-:Y:S01]  /*cf3f0*/  STL.64 [R1+0x6e0], R14 ;  /* 0x0006e00e01007387 */ /* 0x000fe20000100a00 */
[----:B--2---:R-:W-:Y:S02]  /*cf400*/  SHF.R.S32.HI R5, RZ, 0x1f, R18 ;  /* 0x0000001fff057819 */ /* 0x004fe40000011412 */
[C---:B-1----:R-:W-:Y:S02]  /*cf410*/  IADD3 R10, P5, R18.reuse, R23, RZ ;  /* 0x00000017120a7210 */ /* 0x042fe40007fbe0ff */
[----:B---3--:R-:W-:-:S03]  /*cf420*/  IADD3 R8, P6, R18, R24, RZ ;  /* 0x0000001812087210 */ /* 0x008fc60007fde0ff */
[C---:B------:R-:W-:Y:S02]  /*cf430*/  IMAD.X R11, R5.reuse, 0x1, R26, P5 ;  /* 0x00000001050b7824 */ /* 0x040fe400028e061a */
[----:B------:R-:W-:-:S03]  /*cf440*/  IMAD.X R9, R5, 0x1, R27, P6 ;  /* 0x0000000105097824 */ /* 0x000fc600030e061b */
[----:B------:R-:W-:Y:S01]  /*cf450*/  STL.64 [R1+0x6d8], R10 ;  /* 0x0006d80a01007387 */ /* 0x000fe20000100a00 */
[----:B------:R-:W-:-:S03]  /*cf460*/  SHF.R.S32.HI R4, RZ, 0x1f, R19 ;  /* 0x0000001fff047819 */ /* 0x000fc60000011413 */
[----:B------:R0:W-:Y:S01]  /*cf470*/  STL.64 [R1+0x6d0], R8 ;  /* 0x0006d00801007387 */ /* 0x0001e20000100a00 */
[C---:B------:R-:W-:Y:S01]  /*cf480*/  IADD3 R28, P4, R19.reuse, R24, RZ ;  /* 0x00000018131c7210 */ /* 0x040fe20007f9e0ff */
[----:B0-----:R-:W-:Y:S01]  /*cf490*/  IMAD.MOV.U32 R8, RZ, RZ, R42 ;  /* 0x000000ffff087224 */ /* 0x001fe200078e002a */
[----:B------:R-:W-:Y:S01]  /*cf4a0*/  IADD3 R42, P3, R19, R23, RZ ;  /* 0x00000017132a7210 */ /* 0x000fe20007f7e0ff */
[----:B------:R-:W-:Y:S02]  /*cf4b0*/  IMAD.MOV.U32 R10, RZ, RZ, R43 ;  /* 0x000000ffff0a7224 */ /* 0x000fe400078e002b */
[----:B------:R-:W-:Y:S02]  /*cf4c0*/  IMAD.MOV.U32 R9, RZ, RZ, R34 ;  /* 0x000000ffff097224 */ /* 0x000fe400078e0022 */
[----:B------:R-:W-:Y:S02]  /*cf4d0*/  IMAD.X R43, R4, 0x1, R26, P3 ;  /* 0x00000001042b7824 */ /* 0x000fe400018e061a */
[----:B------:R-:W-:-:S02]  /*cf4e0*/  IMAD.MOV.U32 R34, RZ, RZ, R29 ;  /* 0x000000ffff227224 */ /* 0x000fc400078e001d */
[----:B------:R-:W-:Y:S01]  /*cf4f0*/  IMAD.X R29, R4, 0x1, R27, P4 ;  /* 0x00000001041d7824 */ /* 0x000fe200020e061b */
[----:B------:R0:W-:Y:S04]  /*cf500*/  STL.64 [R1+0x6c8], R42 ;  /* 0x0006c82a01007387 */ /* 0x0001e80000100a00 */
[----:B0-----:R-:W2:Y:S04]  /*cf510*/  LDL.LU.64 R42, [R1+0x4460] ;  /* 0x00446000012a7983 */ /* 0x001ea80000300a00 */
[----:B------:R0:W-:Y:S04]  /*cf520*/  STL.64 [R1+0x6c0], R28 ;  /* 0x0006c01c01007387 */ /* 0x0001e80000100a00 */
[----:B0-----:R-:W3:Y:S01]  /*cf530*/  LDL.LU.64 R28, [R1+0x4458] ;  /* 0x00445800011c7983 */ /* 0x001ee20000300a00 */
[----:B----4-:R-:W-:-:S02]  /*cf540*/  SHF.R.S32.HI R5, RZ, 0x1f, R20 ;  /* 0x0000001fff057819 */ /* 0x010fc40000011414 */
[C---:B------:R-:W-:Y:S02]  /*cf550*/  IADD3 R16, P5, R20.reuse, R23, RZ ;  /* 0x0000001714107210 */ /* 0x040fe40007fbe0ff */
[----:B------:R-:W-:-:S03]  /*cf560*/  IADD3 R14, P6, R20, R24, RZ ;  /* 0x00000018140e7210 */ /* 0x000fc60007fde0ff */
[----:B------:R-:W-:Y:S01]  /*cf570*/  IMAD.X R17, R5, 0x1, R26, P5 ;  /* 0x0000000105117824 */ /* 0x000fe200028e061a */
[-C--:B------:R-:W-:Y:S01]  /*cf580*/  IADD3 R12, P3, R21, R23.reuse, RZ ;  /* 0x00000017150c7210 */ /* 0x080fe20007f7e0ff */
[----:B------:R-:W-:Y:S01]  /*cf590*/  IMAD.X R15, R5, 0x1, R27, P6 ;  /* 0x00000001050f7824 */ /* 0x000fe200030e061b */
[----:B------:R-:W-:Y:S02]  /*cf5a0*/  SHF.R.S32.HI R4, RZ, 0x1f, R21 ;  /* 0x0000001fff047819 */ /* 0x000fe40000011415 */
[----:B------:R0:W-:Y:S01]  /*cf5b0*/  STL.64 [R1+0x6b8], R16 ;  /* 0x0006b81001007387 */ /* 0x0001e20000100a00 */
[----:B------:R-:W-:Y:S01]  /*cf5c0*/  IMAD.MOV.U32 R20, RZ, RZ, R12 ;  /* 0x000000ffff147224 */ /* 0x000fe200078e000c */
[----:B------:R-:W-:Y:S02]  /*cf5d0*/  SHF.R.S32.HI R5, RZ, 0x1f, R22 ;  /* 0x0000001fff057819 */ /* 0x000fe40000011416 */
[----:B------:R1:W-:Y:S04]  /*cf5e0*/  STL.64 [R1+0x6b0], R14 ;  /* 0x0006b00e01007387 */ /* 0x0003e80000100a00 */
[----:B------:R4:W-:Y:S01]  /*cf5f0*/  STL [R1+0x6a8], R12 ;  /* 0x0006a80c01007387 */ /* 0x0009e20000100800 */
[----:B0-----:R-:W-:Y:S01]  /*cf600*/  IADD3 R16, P4, R21, R24, RZ ;  /* 0x0000001815107210 */ /* 0x001fe20007f9e0ff */
[----:B------:R-:W-:Y:S01]  /*cf610*/  IMAD.MOV.U32 R21, RZ, RZ, R13 ;  /* 0x000000ffff157224 */ /* 0x000fe200078e000d */
[----:B-1----:R-:W-:-:S02]  /*cf620*/  IADD3 R14, P5, R22, R23, RZ ;  /* 0x00000017160e7210 */ /* 0x002fc40007fbe0ff */
[----:B----4-:R-:W-:Y:S01]  /*cf630*/  IADD3 R12, P6, R22, R24, RZ ;  /* 0x00000018160c7210 */ /* 0x010fe20007fde0ff */
[C-C-:B------:R-:W-:Y:S02]  /*cf640*/  IMAD.X R21, R4.reuse, 0x1, R26.reuse, P3 ;  /* 0x0000000104157824 */ /* 0x140fe400018e061a */
[--C-:B------:R-:W-:Y:S02]  /*cf650*/  IMAD.X R17, R4, 0x1, R27.reuse, P4 ;  /* 0x0000000104117824 */ /* 0x100fe400020e061b */
[C---:B------:R-:W-:Y:S02]  /*cf660*/  IMAD.X R15, R5.reuse, 0x1, R26, P5 ;  /* 0x00000001050f7824 */ /* 0x040fe400028e061a */
[----:B------:R-:W-:Y:S01]  /*cf670*/  IMAD.X R13, R5, 0x1, R27, P6 ;  /* 0x00000001050d7824 */ /* 0x000fe200030e061b */
[----:B------:R0:W-:Y:S01]  /*cf680*/  STL [R1+0x6ac], R21 ;  /* 0x0006ac1501007387 */ /* 0x0001e20000100800 */
[----:B------:R-:W-:Y:S02]  /*cf690*/  IMAD.MOV.U32 R11, RZ, RZ, R9 ;  /* 0x000000ffff0b7224 */ /* 0x000fe400078e0009 */
[----:B------:R-:W-:Y:S01]  /*cf6a0*/  IMAD.MOV.U32 R9, RZ, RZ, R34 ;  /* 0x000000ffff097224 */ /* 0x000fe200078e0022 */
[----:B------:R-:W-:Y:S01]  /*cf6b0*/  STL.64 [R1+0x6a0], R16 ;  /* 0x0006a01001007387 */ /* 0x000fe20000100a00 */
[----:B------:R-:W-:Y:S01]  /*cf6c0*/  IMAD.MOV.U32 R34, RZ, RZ, R30 ;  /* 0x000000ffff227224 */ /* 0x000fe200078e001e */
[----:B------:R-:W-:-:S02]  /*cf6d0*/  SHF.R.S32.HI R4, RZ, 0x1f, R25 ;  /* 0x0000001fff047819 */ /* 0x000fc40000011419 */
[----:B------:R-:W-:Y:S01]  /*cf6e0*/  STL.64 [R1+0x698], R14 ;  /* 0x0006980e01007387 */ /* 0x000fe20000100a00 */
[----:B------:R-:W-:-:S03]  /*cf6f0*/  IADD3 R30, P3, R25, R23, RZ ;  /* 0x00000017191e7210 */ /* 0x000fc60007f7e0ff */
[----:B------:R1:W-:Y:S01]  /*cf700*/  STL.64 [R1+0x690], R12 ;  /* 0x0006900c01007387 */ /* 0x0003e20000100a00 */
[----:B------:R-:W-:-:S05]  /*cf710*/  IADD3 R20, P4, R25, R24, RZ ;  /* 0x0000001819147210 */ /* 0x000fca0007f9e0ff */
[C---:B0-----:R-:W-:Y:S02]  /*cf720*/  IMAD.X R21, R4.reuse, 0x1, R27, P4 ;  /* 0x0000000104157824 */ /* 0x041fe400020e061b */
[----:B-1----:R-:W-:Y:S02]  /*cf730*/  IMAD.MOV.U32 R12, RZ, RZ, R10 ;  /* 0x000000ffff0c7224 */ /* 0x002fe400078e000a */
[----:B------:R-:W-:Y:S02]  /*cf740*/  IMAD.MOV.U32 R10, RZ, RZ, R61 ;  /* 0x000000ffff0a7224 */ /* 0x000fe400078e003d */
[----:B------:R-:W-:Y:S02]  /*cf750*/  IMAD.MOV.U32 R61, RZ, RZ, R35 ;  /* 0x000000ffff3d7224 */ /* 0x000fe400078e0023 */
[----:B------:R-:W-:Y:S02]  /*cf760*/  IMAD.MOV.U32 R35, RZ, RZ, R31 ;  /* 0x000000ffff237224 */ /* 0x000fe400078e001f */
[----:B------:R-:W-:-:S02]  /*cf770*/  IMAD.X R31, R4, 0x1, R26, P3 ;  /* 0x00000001041f7824 */ /* 0x000fc400018e061a */
[----:B------:R-:W-:-:S03]  /*cf780*/  IMAD.MOV.U32 R13, RZ, RZ, R11 ;  /* 0x000000ffff0d7224 */ /* 0x000fc600078e000b */
[----:B------:R0:W-:Y:S01]  /*cf790*/  STL.64 [R1+0x688], R30 ;  /* 0x0006881e01007387 */ /* 0x0001e20000100a00 */
[----:B------:R-:W-:-:S03]  /*cf7a0*/  IMAD.MOV.U32 R11, RZ, RZ, R34 ;  /* 0x000000ffff0b7224 */ /* 0x000fc600078e0022 */
[----:B0-----:R-:W4:Y:S04]  /*cf7b0*/  LDL.LU.64 R30, [R1+0x4450] ;  /* 0x00445000011e7983 */ /* 0x001f280000300a00 */
[----:B------:R-:W-:Y:S01]  /*cf7c0*/  STL.64 [R1+0x680], R20 ;  /* 0x0006801401007387 */ /* 0x000fe20000100a00 */
[----:B---3--:R-:W-:Y:S02]  /*cf7d0*/  SHF.R.S32.HI R5, RZ, 0x1f, R28 ;  /* 0x0000001fff057819 */ /* 0x008fe4000001141c */
[C---:B------:R-:W-:Y:S02]  /*cf7e0*/  IADD3 R16, P5, R28.reuse, R23, RZ ;  /* 0x000000171c107210 */ /* 0x040fe40007fbe0ff */
[----:B------:R-:W-:-:S03]  /*cf7f0*/  IADD3 R14, P6, R28, R24, RZ ;  /* 0x000000181c0e7210 */ /* 0x000fc60007fde0ff */
[C---:B------:R-:W-:Y:S02]  /*cf800*/  IMAD.X R17, R5.reuse, 0x1, R26, P5 ;  /* 0x0000000105117824 */ /* 0x040fe400028e061a */
[----:B------:R-:W-:Y:S01]  /*cf810*/  IMAD.X R15, R5, 0x1, R27, P6 ;  /* 0x00000001050f7824 */ /* 0x000fe200030e061b */
[----:B------:R-:W-:Y:S02]  /*cf820*/  SHF.R.S32.HI R4, RZ, 0x1f, R29 ;  /* 0x0000001fff047819 */ /* 0x000fe4000001141d */
[----:B------:R0:W-:Y:S01]  /*cf830*/  STL.64 [R1+0x678], R16 ;  /* 0x0006781001007387 */ /* 0x0001e20000100a00 */
[----:B------:R-:W-:-:S03]  /*cf840*/  IADD3 R34, P3, R29, R23, RZ ;  /* 0x000000171d227210 */ /* 0x000fc60007f7e0ff */
[----:B------:R1:W-:Y:S01]  /*cf850*/  STL.64 [R1+0x670], R14 ;  /* 0x0006700e01007387 */ /* 0x0003e20000100a00 */
[----:B0-----:R-:W-:Y:S02]  /*cf860*/  IMAD.MOV.U32 R16, RZ, RZ, R10 ;  /* 0x000000ffff107224 */ /* 0x001fe400078e000a */
[----:B-1----:R-:W-:Y:S02]  /*cf870*/  IMAD.MOV.U32 R15, RZ, RZ, R9 ;  /* 0x000000ffff0f7224 */ /* 0x002fe400078e0009 */
[----:B------:R-:W-:Y:S01]  /*cf880*/  IMAD.MOV.U32 R9, RZ, RZ, R32 ;  /* 0x000000ffff097224 */ /* 0x000fe200078e0020 */
[----:B------:R-:W-:Y:S01]  /*cf890*/  IADD3 R32, P4, R29, R24, RZ ;  /* 0x000000181d207210 */ /* 0x000fe20007f9e0ff */
[----:B------:R-:W-:Y:S02]  /*cf8a0*/  IMAD.MOV.U32 R14, RZ, RZ, R12 ;  /* 0x000000ffff0e7224 */ /* 0x000fe400078e000c */
[----:B------:R-:W-:Y:S02]  /*cf8b0*/  IMAD.MOV.U32 R10, RZ, RZ, R35 ;  /* 0x000000ffff0a7224 */ /* 0x000fe400078e0023 */
[----:B------:R-:W-:-:S02]  /*cf8c0*/  IMAD.MOV.U32 R12, RZ, RZ, R61 ;  /* 0x000000ffff0c7224 */ /* 0x000fc400078e003d */
[C---:B------:R-:W-:Y:S02]  /*cf8d0*/  IMAD.X R35, R4.reuse, 0x1, R26, P3 ;  /* 0x0000000104237824 */ /* 0x040fe400018e061a */
[----:B------:R-:W-:Y:S02]  /*cf8e0*/  IMAD.MOV.U32 R61, RZ, RZ, R33 ;  /* 0x000000ffff3d7224 */ /* 0x000fe400078e0021 */
[----:B------:R-:W-:Y:S01]  /*cf8f0*/  IMAD.X R33, R4, 0x1, R27, P4 ;  /* 0x0000000104217824 */ /* 0x000fe200020e061b */
[----:B------:R0:W-:Y:S04]  /*cf900*/  STL.64 [R1+0x668], R34 ;  /* 0x0006682201007387 */ /* 0x0001e80000100a00 */
[----:B0-----:R-:W3:Y:S04]  /*cf910*/  LDL.LU.64 R34, [R1+0x4448] ;  /* 0x0044480001227983 */ /* 0x001ee80000300a00 */
[----:B------:R0:W-:Y:S04]  /*cf920*/  STL.64 [R1+0x660], R32 ;  /* 0x0006602001007387 */ /* 0x0001e80000100a00 */
[----:B0-----:R-:W2:Y:S01]  /*cf930*/  LDL.LU.64 R32, [R1+0x4440] ;  /* 0x0044400001207983 */ /* 0x001ea20000300a00 */
[----:B----4-:R-:W-:-:S02]  /*cf940*/  SHF.R.S32.HI R5, RZ, 0x1f, R30 ;  /* 0x0000001fff057819 */ /* 0x010fc4000001141e */
        /* <DEDUP_REMOVED lines=13> */
[----:B------:R-:W-:-:S02]  /*cfa20*/  IMAD.X R29, R4, 0x1, R27, P4 ;  /* 0x00000001041d7824 */ /* 0x000fc400020e061b */
[----:B------:R-:W-:Y:S01]  /*cfa30*/  VIADD R40, R41, UR8 ;  /* 0x0000000829287c36 */ /* 0x000fe20008000000 */
[----:B------:R-:W-:Y:S01]  /*cfa40*/  STL [R1+0x64c], R31 ;  /* 0x00064c1f01007387 */ /* 0x000fe20000100800 */
[----:B------:R-:W-:Y:S01]  /*cfa50*/  IMAD.MOV.U32 R17, RZ, RZ, R12 ;  /* 0x000000ffff117224 */ /* 0x000fe200078e000c */
[----:B------:R-:W-:Y:S02]  /*cfa60*/  ULDC UR8, c[0x0][0x248] ;  /* 0x0000920000087ab9 */ /* 0x000fe40000000800 */
[----:B------:R-:W-:Y:S01]  /*cfa70*/  STL.64 [R1+0x640], R28 ;  /* 0x0006401c01007387 */ /* 0x000fe20000100a00 */
[----:B------:R-:W-:Y:S01]  /*cfa80*/  VIADD R56, R40, UR5 ;  /* 0x0000000528387c36 */ /* 0x000fe20008000000 */
[----:B------:R-:W-:Y:S01]  /*cfa90*/  ULDC UR5, c[0x0][0x248] ;  /* 0x0000920000057ab9 */ /* 0x000fe20000000800 */
[----:B------:R-:W-:Y:S01]  /*cfaa0*/  IMAD.MOV.U32 R12, RZ, RZ, R37 ;  /* 0x000000ffff0c7224 */ /* 0x000fe200078e0025 */
[----:B--2---:R-:W-:Y:S02]  /*cfab0*/  SHF.R.S32.HI R5, RZ, 0x1f, R32 ;  /* 0x0000001fff057819 */ /* 0x004fe40000011420 */
[----:B-1----:R-:W-:-:S02]  /*cfac0*/  IADD3 R20, P5, R32, R23, RZ ;  /* 0x0000001720147210 */ /* 0x002fc40007fbe0ff */
[----:B----4-:R-:W-:-:S03]  /*cfad0*/  IADD3 R18, P6, R32, R24, RZ ;  /* 0x0000001820127210 */ /* 0x010fc60007fde0ff */
        /* <DEDUP_REMOVED lines=16> */
[C---:B------:R-:W-:Y:S02]  /*cfbe0*/  IMAD.X R41, R4.reuse, 0x1, R26, P3 ;  /* 0x0000000104297824 */ /* 0x040fe400018e061a */
[----:B------:R-:W-:-:S03]  /*cfbf0*/  IMAD.X R37, R4, 0x1, R27, P4 ;  /* 0x0000000104257824 */ /* 0x000fc600020e061b */
[----:B------:R0:W-:Y:S01]  /*cfc00*/  STL.64 [R1+0x628], R40 ;  /* 0x0006282801007387 */ /* 0x0001e20000100a00 */
[----:B------:R-:W-:Y:S01]  /*cfc10*/  IMAD.MOV.U32 R22, RZ, RZ, R20 ;  /* 0x000000ffff167224 */ /* 0x000fe200078e0014 */
[----:B---3--:R-:W-:Y:S01]  /*cfc20*/  SHF.R.S32.HI R5, RZ, 0x1f, R34 ;  /* 0x0000001fff057819 */ /* 0x008fe20000011422 */
[----:B------:R-:W-:Y:S01]  /*cfc30*/  IMAD.MOV.U32 R20, RZ, RZ, R8 ;  /* 0x000000ffff147224 */ /* 0x000fe200078e0008 */
[C---:B------:R-:W-:Y:S01]  /*cfc40*/  IADD3 R30, P5, R34.reuse, R23, RZ ;  /* 0x00000017221e7210 */ /* 0x040fe20007fbe0ff */
[----:B0-----:R-:W2:Y:S04]  /*cfc50*/  LDL.LU.64 R40, [R1+0x4438] ;  /* 0x0044380001287983 */ /* 0x001ea80000300a00 */
[----:B------:R0:W-:Y:S01]  /*cfc60*/  STL.64 [R1+0x620], R36 ;  /* 0x0006202401007387 */ /* 0x0001e20000100a00 */
[----:B------:R-:W-:Y:S01]  /*cfc70*/  IADD3 R28, P6, R34, R24, RZ ;  /* 0x00000018221c7210 */ /* 0x000fe20007fde0ff */
[----:B------:R-:W-:Y:S01]  /*cfc80*/  IMAD.MOV.U32 R8, RZ, RZ, R38 ;  /* 0x000000ffff087224 */ /* 0x000fe200078e0026 */
[----:B------:R-:W-:-:S02]  /*cfc90*/  SHF.R.S32.HI R4, RZ, 0x1f, R35 ;  /* 0x0000001fff047819 */ /* 0x000fc40000011423 */
[----:B------:R-:W-:Y:S01]  /*cfca0*/  IADD3 R38, P3, R35, R23, RZ ;  /* 0x0000001723267210 */ /* 0x000fe20007f7e0ff */
[----:B0-----:R-:W3:Y:S01]  /*cfcb0*/  LDL.LU.64 R36, [R1+0x4430] ;  /* 0x0044300001247983 */ /* 0x001ee20000300a00 */
[C-C-:B------:R-:W-:Y:S02]  /*cfcc0*/  IMAD.X R31, R5.reuse, 0x1, R26.reuse, P5 ;  /* 0x00000001051f7824 */ /* 0x140fe400028e061a */
[----:B------:R-:W-:Y:S02]  /*cfcd0*/  IMAD.MOV.U32 R21, RZ, RZ, R19 ;  /* 0x000000ffff157224 */ /* 0x000fe400078e0013 */
[----:B------:R-:W-:Y:S02]  /*cfce0*/  IMAD.X R29, R5, 0x1, R27, P6 ;  /* 0x00000001051d7824 */ /* 0x000fe400030e061b */
[----:B------:R-:W-:Y:S02]  /*cfcf0*/  IMAD.MOV.U32 R19, RZ, RZ, R39 ;  /* 0x000000ffff137224 */ /* 0x000fe400078e0027 */
[----:B------:R-:W-:Y:S01]  /*cfd00*/  IMAD.X R39, R4, 0x1, R26, P3 ;  /* 0x0000000104277824 */ /* 0x000fe200018e061a */
[----:B------:R-:W-:Y:S04]  /*cfd10*/  STL.64 [R1+0x618], R30 ;  /* 0x0006181e01007387 */ /* 0x000fe80000100a00 */
[----:B------:R-:W-:Y:S04]  /*cfd20*/  STL.64 [R1+0x610], R28 ;  /* 0x0006101c01007387 */ /* 0x000fe80000100a00 */
[----:B------:R0:W-:Y:S04]  /*cfd30*/  STL.64 [R1+0x608], R38 ;  /* 0x0006082601007387 */ /* 0x0001e80000100a00 */
[----:B0-----:R-:W4:Y:S01]  /*cfd40*/  LDL.LU.64 R38, [R1+0x4428] ;  /* 0x0044280001267983 */ /* 0x001f220000300a00 */
[----:B------:R-:W-:-:S05]  /*cfd50*/  IADD3 R34, P4, R35, R24, RZ ;  /* 0x0000001823227210 */ /* 0x000fca0007f9e0ff */
[----:B------:R-:W-:-:S05]  /*cfd60*/  IMAD.X R35, R4, 0x1, R27, P4 ;  /* 0x0000000104237824 */ /* 0x000fca00020e061b */
[----:B------:R-:W-:Y:S01]  /*cfd70*/  STL.64 [R1+0x600], R34 ;  /* 0x0006002201007387 */ /* 0x000fe20000100a00 */
[----:B------:R-:W-:Y:S02]  /*cfd80*/  IMAD.MOV.U32 R25, RZ, RZ, R22 ;  /* 0x000000ffff197224 */ /* 0x000fe400078e0016 */
[----:B------:R-:W-:Y:S01]  /*cfd90*/  IMAD.MOV.U32 R22, RZ, RZ, R55 ;  /* 0x000000ffff167224 */ /* 0x000fe200078e0037 */
[----:B---3--:R-:W-:Y:S02]  /*cfda0*/  SHF.R.S32.HI R5, RZ, 0x1f, R36 ;  /* 0x0000001fff057819 */ /* 0x008fe40000011424 */
[C---:B------:R-:W-:Y:S02]  /*cfdb0*/  IADD3 R30, P5, R36.reuse, R23, RZ ;  /* 0x00000017241e7210 */ /* 0x040fe40007fbe0ff */
[----:B------:R-:W-:-:S03]  /*cfdc0*/  IADD3 R28, P6, R36, R24, RZ ;  /* 0x00000018241c7210 */ /* 0x000fc60007fde0ff */
[C---:B------:R-:W-:Y:S02]  /*cfdd0*/  IMAD.X R31, R5.reuse, 0x1, R26, P5 ;  /* 0x00000001051f7824 */ /* 0x040fe400028e061a */
[----:B------:R-:W-:-:S03]  /*cfde0*/  IMAD.X R29, R5, 0x1, R27, P6 ;  /* 0x00000001051d7824 */ /* 0x000fc600030e061b */
[----:B------:R-:W-:Y:S01]  /*cfdf0*/  STL.64 [R1+0x5f8], R30 ;  /* 0x0005f81e01007387 */ /* 0x000fe20000100a00 */
[----:B------:R-:W-:-:S03]  /*cfe00*/  SHF.R.S32.HI R4, RZ, 0x1f, R37 ;  /* 0x0000001fff047819 */ /* 0x000fc60000011425 */
[----:B------:R0:W-:Y:S02]  /*cfe10*/  STL.64 [R1+0x5f0], R28 ;  /* 0x0005f01c01007387 */ /* 0x0001e40000100a00 */
[----:B0-----:R-:W-:Y:S02]  /*cfe20*/  IMAD.MOV.U32 R29, RZ, RZ, R19 ;  /* 0x000000ffff1d7224 */ /* 0x001fe400078e0013 */
[----:B------:R-:W-:Y:S01]  /*cfe30*/  IMAD.MOV.U32 R19, RZ, RZ, R48 ;  /* 0x000000ffff137224 */ /* 0x000fe200078e0030 */
[CC--:B------:R-:W-:Y:S01]  /*cfe40*/  IADD3 R48, P3, R37.reuse, R23.reuse, RZ ;  /* 0x0000001725307210 */ /* 0x0c0fe20007f7e0ff */
[----:B------:R-:W-:Y:S02]  /*cfe50*/  IMAD.MOV.U32 R28, RZ, RZ, R21 ;  /* 0x000000ffff1c7224 */ /* 0x000fe400078e0015 */
[----:B------:R-:W-:Y:S01]  /*cfe60*/  IMAD.MOV.U32 R21, RZ, RZ, R54 ;  /* 0x000000ffff157224 */ /* 0x000fe200078e0036 */
[-C--:B------:R-:W-:Y:S01]  /*cfe70*/  IADD3 R54, P4, R37, R24.reuse, RZ ;  /* 0x0000001825367210 */ /* 0x080fe20007f9e0ff */
[----:B------:R-:W-:Y:S01]  /*cfe80*/  IMAD.MOV.U32 R30, RZ, RZ, R20 ;  /* 0x000000ffff1e7224 */ /* 0x000fe200078e0014 */
[----:B----4-:R-:W-:Y:S01]  /*cfe90*/  SHF.R.S32.HI R5, RZ, 0x1f, R38 ;  /* 0x0000001fff057819 */ /* 0x010fe20000011426 */
[----:B------:R-:W-:Y:S01]  /*cfea0*/  IMAD.MOV.U32 R20, RZ, RZ, R49 ;  /* 0x000000ffff147224 */ /* 0x000fe200078e0031 */
[----:B------:R-:W-:Y:S01]  /*cfeb0*/  IADD3 R36, P5, R38, R23, RZ ;  /* 0x0000001726247210 */ /* 0x000fe20007fbe0ff */
[----:B------:R-:W-:Y:S01]  /*cfec0*/  IMAD.X R49, R4, 0x1, R26, P3 ;  /* 0x0000000104317824 */ /* 0x000fe200018e061a */
[----:B------:R-:W-:Y:S01]  /*cfed0*/  IADD3 R34, P6, R38, R24, RZ ;  /* 0x0000001826227210 */ /* 0x000fe20007fde0ff */
[----:B------:R-:W-:-:S02]  /*cfee0*/  IMAD.X R55, R4, 0x1, R27, P4 ;  /* 0x0000000104377824 */ /* 0x000fc400020e061b */
[C---:B------:R-:W-:Y:S01]  /*cfef0*/  IMAD.X R37, R5.reuse, 0x1, R26, P5 ;  /* 0x0000000105257824 */ /* 0x040fe200028e061a */
[----:B------:R0:W-:Y:S01]  /*cff00*/  STL.64 [R1+0x5e8], R48 ;  /* 0x0005e83001007387 */ /* 0x0001e20000100a00 */
[----:B------:R-:W-:Y:S01]  /*cff10*/  IMAD.X R35, R5, 0x1, R27, P6 ;  /* 0x0000000105237824 */ /* 0x000fe200030e061b */
[CC--:B------:R-:W-:Y:S02]  /*cff20*/  IADD3 R32, P3, R39.reuse, R23.reuse, RZ ;  /* 0x0000001727207210 */ /* 0x0c0fe40007f7e0ff */
[----:B------:R-:W-:Y:S02]  /*cff30*/  SHF.R.S32.HI R4, RZ, 0x1f, R39 ;  /* 0x0000001fff047819 */ /* 0x000fe40000011427 */
[----:B--2---:R-:W-:Y:S01]  /*cff40*/  SHF.R.S32.HI R5, RZ, 0x1f, R40 ;  /* 0x0000001fff057819 */ /* 0x004fe20000011428 */
[----:B------:R-:W-:Y:S01]  /*cff50*/  IMAD.MOV.U32 R38, RZ, RZ, R32 ;  /* 0x000000ffff267224 */ /* 0x000fe200078e0020 */
[----:B0-----:R-:W2:Y:S04]  /*cff60*/  LDL.LU.64 R48, [R1+0x4420] ;  /* 0x0044200001307983 */ /* 0x001ea80000300a00 */
[----:B------:R0:W-:Y:S04]  /*cff70*/  STL.64 [R1+0x5e0], R54 ;  /* 0x0005e03601007387 */ /* 0x0001e80000100a00 */
[----:B0-----:R-:W3:Y:S04]  /*cff80*/  LDL.LU.64 R54, [R1+0x4418] ;  /* 0x0044180001367983 */ /* 0x001ee80000300a00 */
[----:B------:R0:W-:Y:S04]  /*cff90*/  STL.64 [R1+0x5d8], R36 ;  /* 0x0005d82401007387 */ /* 0x0001e80000100a00 */
        /* <DEDUP_REMOVED lines=10> */
[----:B------:R-:W-:Y:S04]  /*d0040*/  STL [R1+0x5cc], R39 ;  /* 0x0005cc2701007387 */ /* 0x000fe80000100800 */
[----:B------:R0:W-:Y:S01]  /*d0050*/  STL.64 [R1+0x5c0], R36 ;  /* 0x0005c02401007387 */ /* 0x0001e20000100a00 */
[----:B------:R-:W-:-:S03]  /*d0060*/  SHF.R.S32.HI R4, RZ, 0x1f, R41 ;  /* 0x0000001fff047819 */ /* 0x000fc60000011429 */
[----:B------:R-:W-:Y:S01]  /*d0070*/  STL.64 [R1+0x5b8], R34 ;  /* 0x0005b82201007387 */ /* 0x000fe20000100a00 */
[----:B------:R-:W-:-:S03]  /*d0080*/  IMAD.MOV.U32 R31, RZ, RZ, R30 ;  /* 0x000000ffff1f7224 */ /* 0x000fc600078e001e */
[----:B------:R1:W-:Y:S01]  /*d0090*/  STL.64 [R1+0x5b0], R32 ;  /* 0x0005b02001007387 */ /* 0x0003e20000100a00 */
[----:B------:R-:W-:Y:S01]  /*d00a0*/  IMAD.MOV.U32 R30, RZ, RZ, R28 ;  /* 0x000000ffff1e7224 */ /* 0x000fe200078e001c */
[CC--:B------:R-:W-:Y:S01]  /*d00b0*/  IADD3 R38, P4, R41.reuse, R24.reuse, RZ ;  /* 0x0000001829267210 */ /* 0x0c0fe20007f9e0ff */
[----:B------:R-:W-:Y:S01]  /*d00c0*/  IMAD.MOV.U32 R28, RZ, RZ, R17 ;  /* 0x000000ffff1c7224 */ /* 0x000fe200078e0011 */
[----:B------:R-:W-:Y:S01]  /*d00d0*/  SHF.R.S32.HI R5, RZ, 0x1f, R42 ;  /* 0x0000001fff057819 */ /* 0x000fe2000001142a */
[----:B------:R-:W-:Y:S01]  /*d00e0*/  IMAD.MOV.U32 R17, RZ, RZ, R3 ;  /* 0x000000ffff117224 */ /* 0x000fe200078e0003 */
[CC--:B0-----:R-:W-:Y:S01]  /*d00f0*/  IADD3 R36, P5, R42.reuse, R23.reuse, RZ ;  /* 0x000000172a247210 */ /* 0x0c1fe20007fbe0ff */
[----:B-1----:R-:W-:Y:S01]  /*d0100*/  IMAD.MOV.U32 R32, RZ, RZ, R2 ;  /* 0x000000ffff207224 */ /* 0x002fe200078e0002 */
[----:B------:R-:W-:Y:S02]  /*d0110*/  IADD3 R2, P3, R41, R23, RZ ;  /* 0x0000001729027210 */ /* 0x000fe40007f7e0ff */
[----:B------:R-:W-:Y:S01]  /*d0120*/  IADD3 R34, P6, R42, R24, RZ ;  /* 0x000000182a227210 */ /* 0x000fe20007fde0ff */
[----:B------:R-:W-:-:S02]  /*d0130*/  IMAD.X R39, R4, 0x1, R27, P4 ;  /* 0x0000000104277824 */ /* 0x000fc400020e061b */
[--C-:B------:R-:W-:Y:S02]  /*d0140*/  IMAD.X R3, R4, 0x1, R26.reuse, P3 ;  /* 0x0000000104037824 */ /* 0x100fe400018e061a */
[C---:B------:R-:W-:Y:S02]  /*d0150*/  IMAD.X R37, R5.reuse, 0x1, R26, P5 ;  /* 0x0000000105257824 */ /* 0x040fe400028e061a */
[----:B------:R-:W-:Y:S01]  /*d0160*/  IMAD.X R35, R5, 0x1, R27, P6 ;  /* 0x0000000105237824 */ /* 0x000fe200030e061b */
[----:B------:R0:W-:Y:S01]  /*d0170*/  STL.64 [R1+0x5a8], R2 ;  /* 0x0005a80201007387 */ /* 0x0001e20000100a00 */
[----:B------:R-:W-:Y:S01]  /*d0180*/  SHF.R.S32.HI R4, RZ, 0x1f, R43 ;  /* 0x0000001fff047819 */ /* 0x000fe2000001142b */
[----:B------:R-:W-:Y:S01]  /*d0190*/  IMAD.MOV.U32 R33, RZ, RZ, R10 ;  /* 0x000000ffff217224 */ /* 0x000fe200078e000a */
[----:B------:R-:W-:Y:S01]  /*d01a0*/  IADD3 R42, P4, R43, R24, RZ ;  /* 0x000000182b2a7210 */ /* 0x000fe20007f9e0ff */
[----:B0-----:R-:W4:Y:S04]  /*d01b0*/  LDL.LU.64 R2, [R1+0x4410] ;  /* 0x0044100001027983 */ /* 0x001f280000300a00 */
[----:B------:R0:W-:Y:S04]  /*d01c0*/  STL.64 [R1+0x5a0], R38 ;  /* 0x0005a02601007387 */ /* 0x0001e80000100a00 */
[----:B------:R-:W-:Y:S04]  /*d01d0*/  STL.64 [R1+0x598], R36 ;  /* 0x0005982401007387 */ /* 0x000fe80000100a00 */
[----:B------:R1:W-:Y:S01]  /*d01e0*/  STL.64 [R1+0x590], R34 ;  /* 0x0005902201007387 */ /* 0x0003e20000100a00 */
[----:B------:R-:W-:Y:S01]  /*d01f0*/  IMAD.MOV.U32 R10, RZ, RZ, R9 ;  /* 0x000000ffff0a7224 */ /* 0x000fe200078e0009 */
[----:B------:R-:W-:Y:S01]  /*d0200*/  SHF.R.S32.HI R5, RZ, 0x1f, R44 ;  /* 0x0000001fff057819 */ /* 0x000fe2000001142c */
[----:B------:R-:W-:Y:S01]  /*d0210*/  IMAD.MOV.U32 R9, RZ, RZ, R51 ;  /* 0x000000ffff097224 */ /* 0x000fe200078e0033 */
[----:B0-----:R-:W-:Y:S01]  /*d0220*/  IADD3 R38, P5, R44, R23, RZ ;  /* 0x000000172c267210 */ /* 0x001fe20007fbe0ff */
[----:B-1----:R-:W-:-:S02]  /*d0230*/  IMAD.MOV.U32 R34, RZ, RZ, R32 ;  /* 0x000000ffff227224 */ /* 0x002fc400078e0020 */
[----:B------:R-:W-:Y:S01]  /*d0240*/  IMAD.MOV.U32 R32, RZ, RZ, R50 ;  /* 0x000000ffff207224 */ /* 0x000fe200078e0032 */
[----:B------:R-:W-:Y:S02]  /*d0250*/  IADD3 R50, P3, R43, R23, RZ ;  /* 0x000000172b327210 */ /* 0x000fe40007f7e0ff */
[----:B------:R-:W-:Y:S01]  /*d0260*/  IADD3 R36, P6, R44, R24, RZ ;  /* 0x000000182c247210 */ /* 0x000fe20007fde0ff */
[C-C-:B------:R-:W-:Y:S02]  /*d0270*/  IMAD.X R43, R4.reuse, 0x1, R27.reuse, P4 ;  /* 0x00000001042b7824 */ /* 0x140fe400020e061b */
[--C-:B------:R-:W-:Y:S02]  /*d0280*/  IMAD.X R51, R4, 0x1, R26.reuse, P3 ;  /* 0x0000000104337824 */ /* 0x100fe400018e061a */
[C---:B------:R-:W-:Y:S02]  /*d0290*/  IMAD.X R39, R5.reuse, 0x1, R26, P5 ;  /* 0x0000000105277824 */ /* 0x040fe400028e061a */
[----:B------:R-:W-:Y:S01]  /*d02a0*/  IMAD.X R37, R5, 0x1, R27, P6 ;  /* 0x0000000105257824 */ /* 0x000fe200030e061b */
[----:B------:R0:W-:Y:S01]  /*d02b0*/  STL.64 [R1+0x588], R50 ;  /* 0x0005883201007387 */ /* 0x0001e20000100a00 */
[----:B------:R-:W-:-:S03]  /*d02c0*/  SHF.R.S32.HI R4, RZ, 0x1f, R45 ;  /* 0x0000001fff047819 */ /* 0x000fc6000001142d */
[----:B0-----:R-:W2:Y:S04]  /*d02d0*/  LDL.LU.64 R50, [R1+0x4408] ;  /* 0x0044080001327983 */ /* 0x001ea80000300a00 */
[----:B------:R-:W-:Y:S04]  /*d02e0*/  STL.64 [R1+0x580], R42 ;  /* 0x0005802a01007387 */ /* 0x000fe80000100a00 */
[----:B------:R0:W-:Y:S04]  /*d02f0*/  STL.64 [R1+0x578], R38 ;  /* 0x0005782601007387 */ /* 0x0001e80000100a00 */
[----:B------:R1:W-:Y:S01]  /*d0300*/  STL.64 [R1+0x570], R36 ;  /* 0x0005702401007387 */ /* 0x0003e20000100a00 */
[----:B0-----:R-:W-:-:S02]  /*d0310*/  IMAD.MOV.U32 R38, RZ, RZ, R34 ;  /* 0x000000ffff267224 */ /* 0x001fc400078e0022 */
[----:B-1----:R-:W-:Y:S02]  /*d0320*/  IMAD.MOV.U32 R36, RZ, RZ, R32 ;  /* 0x000000ffff247224 */ /* 0x002fe400078e0020 */
[----:B------:R-:W-:Y:S01]  /*d0330*/  IMAD.MOV.U32 R32, RZ, RZ, R56 ;  /* 0x000000ffff207224 */ /* 0x000fe200078e0038 */
[----:B------:R-:W-:Y:S01]  /*d0340*/  IADD3 R56, P3, R45, R23, RZ ;  /* 0x000000172d387210 */ /* 0x000fe20007f7e0ff */
[----:B------:R-:W-:Y:S02]  /*d0350*/  IMAD.MOV.U32 R34, RZ, RZ, R7 ;  /* 0x000000ffff227224 */ /* 0x000fe400078e0007 */
[----:B------:R-:W-:Y:S02]  /*d0360*/  IMAD.MOV.U32 R7, RZ, RZ, R57 ;  /* 0x000000ffff077224 */ /* 0x000fe400078e0039 */
[----:B------:R-:W-:-:S05]  /*d0370*/  IMAD.X R57, R4, 0x1, R26, P3 ;  /* 0x0000000104397824 */ /* 0x000fca00018e061a */
[----:B------:R0:W-:Y:S04]  /*d0380*/  STL.64 [R1+0x568], R56 ;  /* 0x0005683801007387 */ /* 0x0001e80000100a00 */
[----:B0-----:R-:W3:Y:S01]  /*d0390*/  LDL.LU.64 R56, [R1+0x4400] ;  /* 0x0044000001387983 */ /* 0x001ee20000300a00 */
[----:B------:R-:W-:Y:S02]  /*d03a0*/  IMAD.MOV.U32 R37, RZ, RZ, R33 ;  /* 0x000000ffff257224 */ /* 0x000fe400078e0021 */
[----:B------:R-:W-:Y:S02]  /*d03b0*/  IMAD.MOV.U32 R33, RZ, RZ, R6 ;  /* 0x000000ffff217224 */ /* 0x000fe400078e0006 */
[----:B------:R-:W-:Y:S01]  /*d03c0*/  IMAD.MOV.U32 R6, RZ, RZ, R52 ;  /* 0x000000ffff067224 */ /* 0x000fe200078e0034 */
[----:B------:R-:W-:Y:S01]  /*d03d0*/  IADD3 R52, P4, R45, R24, RZ ;  /* 0x000000182d347210 */ /* 0x000fe20007f9e0ff */
[----:B------:R-:W-:-:S02]  /*d03e0*/  IMAD.MOV.U32 R35, RZ, RZ, R31 ;  /* 0x000000ffff237224 */ /* 0x000fc400078e001f */
[----:B------:R-:W-:Y:S02]  /*d03f0*/  IMAD.MOV.U32 R31, RZ, RZ, R53 ;  /* 0x000000ffff1f7224 */ /* 0x000fe400078e0035 */
[----:B------:R-:W-:-:S05]  /*d0400*/  IMAD.X R53, R4, 0x1, R27, P4 ;  /* 0x0000000104357824 */ /* 0x000fca00020e061b */
[----:B------:R0:W-:Y:S04]  /*d0410*/  STL.64 [R1+0x560], R52 ;  /* 0x0005603401007387 */ /* 0x0001e80000100a00 */
[----:B0-----:R-:W4:Y:S01]  /*d0420*/  LDL.LU.64 R52, [R1+0x43f8] ;  /* 0x0043f80001347983 */ /* 0x001f220000300a00 */
[----:B------:R-:W-:Y:S02]  /*d0430*/  SHF.R.S32.HI R5, RZ, 0x1f, R46 ;  /* 0x0000001fff057819 */ /* 0x000fe4000001142e */
[C---:B------:R-:W-:Y:S02]  /*d0440*/  IADD3 R44, P5, R46.reuse, R23, RZ ;  /* 0x000000172e2c7210 */ /* 0x040fe40007fbe0ff */
[----:B------:R-:W-:-:S03]  /*d0450*/  IADD3 R42, P6, R46, R24, RZ ;  /* 0x000000182e2a7210 */ /* 0x000fc60007fde0ff */
[----:B------:R-:W-:Y:S01]  /*d0460*/  IMAD.X R45, R5, 0x1, R26, P5 ;  /* 0x00000001052d7824 */ /* 0x000fe200028e061a */
[----:B------:R-:W-:Y:S02]  /*d0470*/  SHF.R.S32.HI R4, RZ, 0x1f, R47 ;  /* 0x0000001fff047819 */ /* 0x000fe4000001142f */
[----:B------:R-:W-:Y:S02]  /*d0480*/  IADD3 R40, P3, R47, R23, RZ ;  /* 0x000000172f287210 */ /* 0x000fe40007f7e0ff */
[----:B------:R0:W-:Y:S01]  /*d0490*/  STL.64 [R1+0x558], R44 ;  /* 0x0005582c01007387 */ /* 0x0001e20000100a00 */
[----:B------:R-:W-:Y:S02]  /*d04a0*/  IMAD.X R43, R5, 0x1, R27, P6 ;  /* 0x00000001052b7824 */ /* 0x000fe400030e061b */
[----:B------:R-:W-:Y:S02]  /*d04b0*/  IMAD.MOV.U32 R39, RZ, RZ, R38 ;  /* 0x000000ffff277224 */ /* 0x000fe400078e0026 */
[----:B------:R-:W-:Y:S01]  /*d04c0*/  IMAD.MOV.U32 R38, RZ, RZ, R37 ;  /* 0x000000ffff267224 */ /* 0x000fe200078e0025 */
[----:B0-----:R-:W-:Y:S01]  /*d04d0*/  IADD3 R44, P4, R47, R24, RZ ;  /* 0x000000182f2c7210 */ /* 0x001fe20007f9e0ff */
[----:B------:R-:W-:-:S02]  /*d04e0*/  IMAD.MOV.U32 R47, RZ, RZ, R41 ;  /* 0x000000ffff2f7224 */ /* 0x000fc400078e0029 */
[C---:B------:R-:W-:Y:S02]  /*d04f0*/  IMAD.X R47, R4.reuse, 0x1, R26, P3 ;  /* 0x00000001042f7824 */ /* 0x040fe400018e061a */
[----:B------:R-:W-:Y:S01]  /*d0500*/  IMAD.X R45, R4, 0x1, R27, P4 ;  /* 0x00000001042d7824 */ /* 0x000fe200020e061b */
[----:B------:R0:W-:Y:S01]  /*d0510*/  STL.64 [R1+0x550], R42 ;  /* 0x0005502a01007387 */ /* 0x0001e20000100a00 */
[----:B------:R-:W-:Y:S01]  /*d0520*/  IMAD.MOV.U32 R37, RZ, RZ, R36 ;  /* 0x000000ffff257224 */ /* 0x000fe200078e0024 */
[----:B------:R-:W-:Y:S01]  /*d0530*/  SHF.R.S32.HI R5, RZ, 0x1f, R59 ;  /* 0x0000001fff057819 */ /* 0x000fe2000001143b */
[----:B------:R-:W-:Y:S01]  /*d0540*/  IMAD.MOV.U32 R46, RZ, RZ, R40 ;  /* 0x000000ffff2e7224 */ /* 0x000fe200078e0028 */
[----:B------:R1:W-:Y:S01]  /*d0550*/  STL [R1+0x548], R40 ;  /* 0x0005482801007387 */ /* 0x0003e20000100800 */
[----:B------:R-:W-:Y:S02]  /*d0560*/  IMAD.MOV.U32 R36, RZ, RZ, R35 ;  /* 0x000000ffff247224 */ /* 0x000fe400078e0023 */
[----:B------:R-:W-:Y:S01]  /*d0570*/  IMAD.MOV.U32 R35, RZ, RZ, R34 ;  /* 0x000000ffff237224 */ /* 0x000fe200078e0022 */
[----:B------:R-:W-:Y:S01]  /*d0580*/  STL [R1+0x54c], R47 ;  /* 0x00054c2f01007387 */ /* 0x000fe20000100800 */
[----:B------:R-:W-:Y:S01]  /*d0590*/  IMAD.MOV.U32 R34, RZ, RZ, R33 ;  /* 0x000000ffff227224 */ /* 0x000fe200078e0021 */
[----:B0-----:R-:W-:-:S02]  /*d05a0*/  IADD3 R42, P5, R59, R23, RZ ;  /* 0x000000173b2a7210 */ /* 0x001fc40007fbe0ff */
[----:B------:R0:W-:Y:S01]  /*d05b0*/  STL.64 [R1+0x540], R44 ;  /* 0x0005402c01007387 */ /* 0x0001e20000100a00 */
[-C--:B-1----:R-:W-:Y:S01]  /*d05c0*/  IADD3 R40, P6, R59, R24.reuse, RZ ;  /* 0x000000183b287210 */ /* 0x082fe20007fde0ff */
[----:B------:R-:W-:Y:S01]  /*d05d0*/  IMAD.MOV.U32 R33, RZ, RZ, R32 ;  /* 0x000000ffff217224 */ /* 0x000fe200078e0020 */
[----:B------:R-:W-:Y:S01]  /*d05e0*/  SHF.R.S32.HI R4, RZ, 0x1f, R39 ;  /* 0x0000001fff047819 */ /* 0x000fe20000011427 */
[----:B------:R-:W-:Y:S01]  /*d05f0*/  IMAD.MOV.U32 R32, RZ, RZ, R31 ;  /* 0x000000ffff207224 */ /* 0x000fe200078e001f */
[----:B------:R-:W-:Y:S01]  /*d0600*/  IADD3 R46, P3, R39, R23, RZ ;  /* 0x00000017272e7210 */ /* 0x000fe20007f7e0ff */
[----:B------:R-:W-:Y:S02]  /*d0610*/  IMAD.X R43, R5, 0x1, R26, P5 ;  /* 0x00000001052b7824 */ /* 0x000fe400028e061a */
[----:B------:R-:W-:Y:S01]  /*d0620*/  IMAD.MOV.U32 R31, RZ, RZ, R30 ;  /* 0x000000ffff1f7224 */ /* 0x000fe200078e001e */
[----:B0-----:R-:W-:Y:S01]  /*d0630*/  IADD3 R44, P4, R39, R24, RZ ;  /* 0x00000018272c7210 */ /* 0x001fe20007f9e0ff */
[----:B------:R-:W-:-:S02]  /*d0640*/  IMAD.MOV.U32 R39, RZ, RZ, R38 ;  /* 0x000000ffff277224 */ /* 0x000fc400078e0026 */
[----:B------:R-:W-:Y:S02]  /*d0650*/  IMAD.MOV.U32 R38, RZ, RZ, R37 ;  /* 0x000000ffff267224 */ /* 0x000fe400078e0025 */
[----:B------:R-:W-:Y:S02]  /*d0660*/  IMAD.X R41, R5, 0x1, R27, P6 ;  /* 0x0000000105297824 */ /* 0x000fe400030e061b */
[----:B------:R-:W-:Y:S02]  /*d0670*/  IMAD.MOV.U32 R30, RZ, RZ, R29 ;  /* 0x000000ffff1e7224 */ /* 0x000fe400078e001d */
[----:B------:R-:W-:Y:S02]  /*d0680*/  IMAD.MOV.U32 R37, RZ, RZ, R36 ;  /* 0x000000ffff257224 */ /* 0x000fe400078e0024 */
[----:B------:R-:W-:Y:S02]  /*d0690*/  IMAD.MOV.U32 R29, RZ, RZ, R28 ;  /* 0x000000ffff1d7224 */ /* 0x000fe400078e001c */
[----:B------:R-:W-:-:S02]  /*d06a0*/  IMAD.MOV.U32 R36, RZ, RZ, R35 ;  /* 0x000000ffff247224 */ /* 0x000fc400078e0023 */
[----:B------:R-:W-:Y:S01]  /*d06b0*/  IMAD.MOV.U32 R35, RZ, RZ, R34 ;  /* 0x000000ffff237224 */ /* 0x000fe200078e0022 */
[----:B------:R0:W-:Y:S01]  /*d06c0*/  STL.64 [R1+0x3f8], R42 ;  /* 0x0003f82a01007387 */ /* 0x0001e20000100a00 */
[----:B------:R-:W-:Y:S02]  /*d06d0*/  IMAD.MOV.U32 R34, RZ, RZ, R33 ;  /* 0x000000ffff227224 */ /* 0x000fe400078e0021 */
[----:B------:R-:W-:Y:S01]  /*d06e0*/  IMAD.MOV.U32 R33, RZ, RZ, R30 ;  /* 0x000000ffff217224 */ /* 0x000fe200078e001e */
[----:B------:R1:W-:Y:S01]  /*d06f0*/  STL.64 [R1+0x208], R40 ;  /* 0x0002082801007387 */ /* 0x0003e20000100a00 */
[----:B------:R-:W-:Y:S01]  /*d0700*/  IMAD.MOV.U32 R30, RZ, RZ, R29 ;  /* 0x000000ffff1e7224 */ /* 0x000fe200078e001d */
[----:B------:R-:W-:Y:S01]  /*d0710*/  SHF.R.S32.HI R5, RZ, 0x1f, R39 ;  /* 0x0000001fff057819 */ /* 0x000fe20000011427 */
[----:B------:R-:W-:Y:S02]  /*d0720*/  IMAD.X R47, R4, 0x1, R26, P3 ;  /* 0x00000001042f7824 */ /* 0x000fe400018e061a */
[----:B------:R-:W-:-:S02]  /*d0730*/  IMAD.MOV.U32 R29, RZ, RZ, R18 ;  /* 0x000000ffff1d7224 */ /* 0x000fc400078e0012 */
[----:B------:R-:W-:Y:S01]  /*d0740*/  IMAD.X R45, R4, 0x1, R27, P4 ;  /* 0x00000001042d7824 */ /* 0x000fe200020e061b */
[C---:B0-----:R-:W-:Y:S01]  /*d0750*/  IADD3 R42, P5, R39.reuse, R23, RZ ;  /* 0x00000017272a7210 */ /* 0x041fe20007fbe0ff */
[----:B------:R-:W-:Y:S01]  /*d0760*/  IMAD.MOV.U32 R18, RZ, RZ, R17 ;  /* 0x000000ffff127224 */ /* 0x000fe200078e0011 */
[----:B-1----:R-:W-:Y:S01]  /*d0770*/  IADD3 R40, P6, R39, R24, RZ ;  /* 0x0000001827287210 */ /* 0x002fe20007fde0ff */
[----:B------:R-:W-:Y:S02]  /*d0780*/  IMAD.MOV.U32 R39, RZ, RZ, R38 ;  /* 0x000000ffff277224 */ /* 0x000fe400078e0026 */
[----:B------:R-:W-:Y:S02]  /*d0790*/  IMAD.MOV.U32 R38, RZ, RZ, R37 ;  /* 0x000000ffff267224 */ /* 0x000fe400078e0025 */
[----:B------:R-:W-:Y:S01]  /*d07a0*/  IMAD.MOV.U32 R37, RZ, RZ, R36 ;  /* 0x000000ffff257224 */ /* 0x000fe200078e0024 */
[----:B------:R-:W-:Y:S01]  /*d07b0*/  SHF.R.S32.HI R4, RZ, 0x1f, R39 ;  /* 0x0000001fff047819 */ /* 0x000fe20000011427 */
[----:B------:R-:W-:-:S02]  /*d07c0*/  IMAD.X R43, R5, 0x1, R26, P5 ;  /* 0x00000001052b7824 */ /* 0x000fc400028e061a */
[----:B------:R-:W-:Y:S02]  /*d07d0*/  IMAD.MOV.U32 R36, RZ, RZ, R35 ;  /* 0x000000ffff247224 */ /* 0x000fe400078e0023 */
[----:B------:R-:W-:Y:S02]  /*d07e0*/  IMAD.X R41, R5, 0x1, R27, P6 ;  /* 0x0000000105297824 */ /* 0x000fe400030e061b */
[----:B------:R-:W-:Y:S02]  /*d07f0*/  IMAD.MOV.U32 R35, RZ, RZ, R34 ;  /* 0x000000ffff237224 */ /* 0x000fe400078e0022 */
[----:B------:R-:W-:Y:S02]  /*d0800*/  IMAD.MOV.U32 R34, RZ, RZ, R30 ;  /* 0x000000ffff227224 */ /* 0x000fe400078e001e */
[----:B------:R-:W-:Y:S02]  /*d0810*/  IMAD.MOV.U32 R30, RZ, RZ, R29 ;  /* 0x000000ffff1e7224 */ /* 0x000fe400078e001d */
[----:B------:R-:W-:-:S02]  /*d0820*/  IMAD.MOV.U32 R29, RZ, RZ, R18 ;  /* 0x000000ffff1d7224 */ /* 0x000fc400078e0012 */
[----:B--2---:R-:W-:Y:S02]  /*d0830*/  IMAD.MOV.U32 R28, RZ, RZ, R51 ;  /* 0x000000ffff1c7224 */ /* 0x004fe400078e0033 */
[----:B------:R-:W2:Y:S01]  /*d0840*/  LDL.LU R51, [R1+0x43f0] ;  /* 0x0043f00001337983 */ /* 0x000ea20000300800 */
[----:B---3--:R-:W-:-:S03]  /*d0850*/  IMAD.MOV.U32 R17, RZ, RZ, R57 ;  /* 0x000000ffff117224 */ /* 0x008fc600078e0039 */
[----:B------:R-:W3:Y:S04]  /*d0860*/  LDL.LU R57, [R1+0x43ec] ;  /* 0x0043ec0001397983 */ /* 0x000ee80000300800 */
[----:B------:R0:W-:Y:S04]  /*d0870*/  STL.64 [R1+0x200], R46 ;  /* 0x0002002e01007387 */ /* 0x0001e80000100a00 */
[----:B------:R1:W-:Y:S01]  /*d0880*/  STL.64 [R1+0x1f8], R44 ;  /* 0x0001f82c01007387 */ /* 0x0003e20000100a00 */
[----:B------:R-:W-:Y:S01]  /*d0890*/  IMAD.MOV.U32 R18, RZ, RZ, R17 ;  /* 0x000000ffff127224 */ /* 0x000fe200078e0011 */
[----:B0-----:R-:W-:-:S02]  /*d08a0*/  IADD3 R46, P3, R39, R23, RZ ;  /* 0x00000017272e7210 */ /* 0x001fc40007f7e0ff */
[----:B-1----:R-:W-:Y:S01]  /*d08b0*/  IADD3 R44, P4, R39, R24, RZ ;  /* 0x00000018272c7210 */ /* 0x002fe20007f9e0ff */
[----:B------:R-:W-:Y:S01]  /*d08c0*/  IMAD.MOV.U32 R39, RZ, RZ, R38 ;  /* 0x000000ffff277224 */ /* 0x000fe200078e0026 */
[----:B------:R0:W-:Y:S01]  /*d08d0*/  STL.64 [R1+0x1f0], R42 ;  /* 0x0001f02a01007387 */ /* 0x0001e20000100a00 */
[----:B------:R-:W-:Y:S02]  /*d08e0*/  IMAD.MOV.U32 R38, RZ, RZ, R37 ;  /* 0x000000ffff267224 */ /* 0x000fe400078e0025 */
[----:B------:R-:W-:Y:S01]  /*d08f0*/  IMAD.MOV.U32 R37, RZ, RZ, R36 ;  /* 0x000000ffff257224 */ /* 0x000fe200078e0024 */
[----:B------:R1:W-:Y:S01]  /*d0900*/  STL.64 [R1+0x1e8], R40 ;  /* 0x0001e82801007387 */ /* 0x0003e20000100a00 */
[----:B------:R-:W-:Y:S01]  /*d0910*/  IMAD.MOV.U32 R17, RZ, RZ, R10 ;  /* 0x000000ffff117224 */ /* 0x000fe200078e000a */
[----:B------:R-:W-:Y:S01]  /*d0920*/  SHF.R.S32.HI R5, RZ, 0x1f, R39 ;  /* 0x0000001fff057819 */ /* 0x000fe20000011427 */
[----:B------:R-:W-:Y:S02]  /*d0930*/  IMAD.MOV.U32 R36, RZ, RZ, R35 ;  /* 0x000000ffff247224 */ /* 0x000fe400078e0023 */
[----:B------:R-:W-:-:S02]  /*d0940*/  IMAD.MOV.U32 R10, RZ, RZ, R58 ;  /* 0x000000ffff0a7224 */ /* 0x000fc400078e003a */
[----:B------:R-:W-:Y:S01]  /*d0950*/  IMAD.MOV.U32 R35, RZ, RZ, R30 ;  /* 0x000000ffff237224 */ /* 0x000fe200078e001e */
[C---:B0-----:R-:W-:Y:S01]  /*d0960*/  IADD3 R42, P5, R39.reuse, R23, RZ ;  /* 0x00000017272a7210 */ /* 0x041fe20007fbe0ff */
[----:B------:R-:W-:Y:S01]  /*d0970*/  IMAD.MOV.U32 R30, RZ, RZ, R29 ;  /* 0x000000ffff1e7224 */ /* 0x000fe200078e001d */
[----:B------:R-:W3:Y:S01]  /*d0980*/  LDL.LU R58, [R1+0x43e8] ;  /* 0x0043e800013a7983 */ /* 0x000ee20000300800 */
[----:B-1----:R-:W-:Y:S01]  /*d0990*/  IADD3 R40, P6, R39, R24, RZ ;  /* 0x0000001827287210 */ /* 0x002fe20007fde0ff */
[----:B------:R-:W-:Y:S02]  /*d09a0*/  IMAD.MOV.U32 R29, RZ, RZ, R18 ;  /* 0x000000ffff1d7224 */ /* 0x000fe400078e0012 */
[C---:B------:R-:W-:Y:S02]  /*d09b0*/  IMAD.X R47, R4.reuse, 0x1, R26, P3 ;  /* 0x00000001042f7824 */ /* 0x040fe400018e061a */
[----:B------:R-:W-:Y:S02]  /*d09c0*/  IMAD.MOV.U32 R18, RZ, RZ, R17 ;  /* 0x000000ffff127224 */ /* 0x000fe400078e0011 */
[----:B------:R-:W-:-:S02]  /*d09d0*/  IMAD.X R45, R4, 0x1, R27, P4 ;  /* 0x00000001042d7824 */ /* 0x000fc400020e061b */
[----:B------:R-:W-:Y:S02]  /*d09e0*/  IMAD.MOV.U32 R17, RZ, RZ, R10 ;  /* 0x000000ffff117224 */ /* 0x000fe400078e000a */
[C---:B------:R-:W-:Y:S02]  /*d09f0*/  IMAD.X R43, R5.reuse, 0x1, R26, P5 ;  /* 0x00000001052b7824 */ /* 0x040fe400028e061a */
[----:B------:R-:W-:Y:S02]  /*d0a00*/  IMAD.MOV.U32 R10, RZ, RZ, R60 ;  /* 0x000000ffff0a7224 */ /* 0x000fe400078e003c */
[----:B------:R-:W-:Y:S01]  /*d0a10*/  IMAD.X R41, R5, 0x1, R27, P6 ;  /* 0x0000000105297824 */ /* 0x000fe200030e061b */
[----:B------:R-:W3:Y:S01]  /*d0a20*/  LDL.LU R60, [R1+0x43e4] ;  /* 0x0043e400013c7983 */ /* 0x000ee20000300800 */
[----:B------:R-:W-:-:S03]  /*d0a30*/  SHF.R.S32.HI R4, RZ, 0x1f, R38 ;  /* 0x0000001fff047819 */ /* 0x000fc60000011426 */
[----:B------:R-:W-:Y:S04]  /*d0a40*/  STL.64 [R1+0x1e0], R46 ;  /* 0x0001e02e01007387 */ /* 0x000fe80000100a00 */
[----:B------:R0:W-:Y:S04]  /*d0a50*/  STL.64 [R1+0x1d8], R44 ;  /* 0x0001d82c01007387 */ /* 0x0001e80000100a00 */
[----:B------:R-:W-:Y:S04]  /*d0a60*/  STL.64 [R1+0x1d0], R42 ;  /* 0x0001d02a01007387 */ /* 0x000fe80000100a00 */
[----:B------:R1:W-:Y:S01]  /*d0a70*/  STL.64 [R1+0x1c8], R40 ;  /* 0x0001c82801007387 */ /* 0x0003e20000100a00 */
[----:B0-----:R-:W-:-:S02]  /*d0a80*/  IADD3 R44, P3, R38, R23, RZ ;  /* 0x00000017262c7210 */ /* 0x001fc40007f7e0ff */
[----:B------:R-:W-:-:S03]  /*d0a90*/  IADD3 R38, P4, R38, R24, RZ ;  /* 0x0000001826267210 */ /* 0x000fc60007f9e0ff */
[----:B------:R-:W-:Y:S02]  /*d0aa0*/  IMAD.X R45, R4, 0x1, R26, P3 ;  /* 0x00000001042d7824 */ /* 0x000fe400018e061a */
[----:B-1----:R-:W-:Y:S02]  /*d0ab0*/  IMAD.MOV.U32 R40, RZ, RZ, R37 ;  /* 0x000000ffff287224 */ /* 0x002fe400078e0025 */
[----:B------:R-:W-:Y:S02]  /*d0ac0*/  IMAD.MOV.U32 R37, RZ, RZ, R36 ;  /* 0x000000ffff257224 */ /* 0x000fe400078e0024 */
[----:B------:R-:W-:Y:S02]  /*d0ad0*/  IMAD.MOV.U32 R36, RZ, RZ, R35 ;  /* 0x000000ffff247224 */ /* 0x000fe400078e0023 */
[----:B------:R-:W-:Y:S02]  /*d0ae0*/  IMAD.MOV.U32 R35, RZ, RZ, R30 ;  /* 0x000000ffff237224 */ /* 0x000fe400078e001e */
[----:B------:R-:W-:-:S02]  /*d0af0*/  IMAD.MOV.U32 R30, RZ, RZ, R29 ;  /* 0x000000ffff1e7224 */ /* 0x000fc400078e001d */
[----:B------:R-:W-:Y:S02]  /*d0b00*/  IMAD.X R39, R4, 0x1, R27, P4 ;  /* 0x0000000104277824 */ /* 0x000fe400020e061b */
[----:B------:R-:W-:Y:S02]  /*d0b10*/  IMAD.MOV.U32 R29, RZ, RZ, R12 ;  /* 0x000000ffff1d7224 */ /* 0x000fe400078e000c */
[----:B----4-:R-:W-:Y:S02]  /*d0b20*/  IMAD.MOV.U32 R12, RZ, RZ, R52 ;  /* 0x000000ffff0c7224 */ /* 0x010fe400078e0034 */
[----:B------:R-:W4:Y:S01]  /*d0b30*/  LDL.LU R52, [R1+0x43e0] ;  /* 0x0043e00001347983 */ /* 0x000f220000300800 */
[----:B------:R-:W-:Y:S02]  /*d0b40*/  SHF.R.S32.HI R5, RZ, 0x1f, R40 ;  /* 0x0000001fff057819 */ /* 0x000fe40000011428 */
[C---:B------:R-:W-:Y:S01]  /*d0b50*/  IADD3 R42, P5, R40.reuse, R23, RZ ;  /* 0x00000017282a7210 */ /* 0x040fe20007fbe0ff */
[----:B------:R-:W-:Y:S01]  /*d0b60*/  STL.64 [R1+0x1c0], R44 ;  /* 0x0001c02c01007387 */ /* 0x000fe20000100a00 */
[----:B------:R-:W-:-:S03]  /*d0b70*/  IADD3 R40, P6, R40, R24, RZ ;  /* 0x0000001828287210 */ /* 0x000fc60007fde0ff */
[----:B------:R0:W-:Y:S01]  /*d0b80*/  STL.64 [R1+0x210], R38 ;  /* 0x0002102601007387 */ /* 0x0001e20000100a00 */
[C---:B------:R-:W-:Y:S02]  /*d0b90*/  IMAD.X R43, R5.reuse, 0x1, R26, P5 ;  /* 0x00000001052b7824 */ /* 0x040fe400028e061a */
[----:B------:R-:W-:Y:S02]  /*d0ba0*/  IMAD.X R41, R5, 0x1, R27, P6 ;  /* 0x0000000105297824 */ /* 0x000fe400030e061b */
[----:B0-----:R-:W-:Y:S02]  /*d0bb0*/  IMAD.MOV.U32 R38, RZ, RZ, R37 ;  /* 0x000000ffff267224 */ /* 0x001fe400078e0025 */
[----:B------:R-:W-:Y:S02]  /*d0bc0*/  IMAD.MOV.U32 R37, RZ, RZ, R35 ;  /* 0x000000ffff257224 */ /* 0x000fe400078e0023 */
[----:B------:R-:W-:Y:S02]  /*d0bd0*/  IMAD.MOV.U32 R35, RZ, RZ, R30 ;  /* 0x000000ffff237224 */ /* 0x000fe400078e001e */
[----:B------:R-:W-:-:S02]  /*d0be0*/  IMAD.MOV.U32 R30, RZ, RZ, R29 ;  /* 0x000000ffff1e7224 */ /* 0x000fc400078e001d */
[----:B------:R-:W-:Y:S01]  /*d0bf0*/  IMAD.MOV.U32 R29, RZ, RZ, R7 ;  /* 0x000000ffff1d7224 */ /* 0x000fe200078e0007 */
[----:B------:R-:W-:Y:S01]  /*d0c00*/  SHF.R.S32.HI R5, RZ, 0x1f, R38 ;  /* 0x0000001fff057819 */ /* 0x000fe20000011426 */
[C---:B------:R-:W-:Y:S01]  /*d0c10*/  VIADD R7, R38.reuse, UR4 ;  /* 0x0000000426077c36 */ /* 0x040fe20008000000 */
[CC--:B------:R-:W-:Y:S02]  /*d0c20*/  IADD3 R46, P3, R38.reuse, R23.reuse, RZ ;  /* 0x00000017262e7210 */ /* 0x0c0fe40007f7e0ff */
[-C--:B------:R-:W-:Y:S01]  /*d0c30*/  IADD3 R44, P4, R38, R24.reuse, RZ ;  /* 0x00000018262c7210 */ /* 0x080fe20007f9e0ff */
[----:B------:R-:W-:Y:S01]  /*d0c40*/  IMAD.MOV.U32 R38, RZ, RZ, R35 ;  /* 0x000000ffff267224 */ /* 0x000fe200078e0023 */
[----:B------:R0:W-:Y:S01]  /*d0c50*/  STL.64 [R1+0x218], R42 ;  /* 0x0002182a01007387 */ /* 0x0001e20000100a00 */
[----:B------:R-:W-:Y:S01]  /*d0c60*/  IMAD.MOV.U32 R35, RZ, RZ, R30 ;  /* 0x000000ffff237224 */ /* 0x000fe200078e001e */
[----:B------:R-:W-:Y:S01]  /*d0c70*/  LOP3.LUT R11, R11, 0xffff, RZ, 0xc0, !PT ;  /* 0x0000ffff0b0b7812 */ /* 0x000fe200078ec0ff */
[----:B------:R-:W-:Y:S01]  /*d0c80*/  IMAD.MOV.U32 R30, RZ, RZ, R6 ;  /* 0x000000ffff1e7224 */ /* 0x000fe200078e0006 */
[----:B------:R1:W-:Y:S01]  /*d0c90*/  STL.64 [R1+0x220], R40 ;  /* 0x0002202801007387 */ /* 0x0003e20000100a00 */
[----:B------:R-:W-:Y:S01]  /*d0ca0*/  SHF.R.S32.HI R6, RZ, 0x1f, R7 ;  /* 0x0000001fff067819 */ /* 0x000fe20000011407 */
[----:B------:R-:W-:Y:S01]  /*d0cb0*/  VIADD R4, R7, UR6 ;  /* 0x0000000607047c36 */ /* 0x000fe20008000000 */
[----:B------:R-:W-:Y:S01]  /*d0cc0*/  LOP3.LUT R10, R10, 0xffff, RZ, 0xc0, !PT ;  /* 0x0000ffff0a0a7812 */ /* 0x000fe200078ec0ff */
[--C-:B------:R-:W-:Y:S01]  /*d0cd0*/  IMAD.X R47, R5, 0x1, R26.reuse, P3 ;  /* 0x00000001052f7824 */ /* 0x100fe200018e061a */
[----:B------:R-:W-:Y:S01]  /*d0ce0*/  LOP3.LUT R9, R9, 0xffff, RZ, 0xc0, !PT ;  /* 0x0000ffff09097812 */ /* 0x000fe200078ec0ff */
[----:B------:R-:W-:Y:S01]  /*d0cf0*/  IMAD.X R45, R5, 0x1, R27, P4 ;  /* 0x00000001052d7824 */ /* 0x000fe200020e061b */
[----:B------:R-:W-:Y:S01]  /*d0d00*/  LOP3.LUT R8, R8, 0xffff, RZ, 0xc0, !PT ;  /* 0x0000ffff08087812 */ /* 0x000fe200078ec0ff */
[----:B------:R-:W-:Y:S01]  /*d0d10*/  IMAD.MOV.U32 R39, RZ, RZ, R37 ;  /* 0x000000ffff277224 */ /* 0x000fe200078e0025 */
[C---:B0-----:R-:W-:Y:S01]  /*d0d20*/  IADD3 R42, P5, R7.reuse, R23, RZ ;  /* 0x00000017072a7210 */ /* 0x041fe20007fbe0ff */
[----:B------:R-:W-:Y:S01]  /*d0d30*/  ULDC UR4, c[0x0][0x22c] ;  /* 0x00008b0000047ab9 */ /* 0x000fe20000000800 */
[----:B-1----:R-:W-:Y:S01]  /*d0d40*/  IADD3 R40, P6, R7, R24, RZ ;  /* 0x0000001807287210 */ /* 0x002fe20007fde0ff */
[----:B------:R-:W-:Y:S01]  /*d0d50*/  VIADD R5, R4, UR7 ;  /* 0x0000000704057c36 */ /* 0x000fe20008000000 */
[----:B------:R-:W-:Y:S01]  /*d0d60*/  LOP3.LUT R56, R56, 0xf7ffffff, RZ, 0xc0, !PT ;  /* 0xf7ffffff38387812 */ /* 0x000fe200078ec0ff */
[C---:B------:R-:W-:Y:S01]  /*d0d70*/  IMAD.X R43, R6.reuse, 0x1, R26, P5 ;  /* 0x00000001062b7824 */ /* 0x040fe200028e061a */
[----:B------:R-:W-:Y:S01]  /*d0d80*/  ULDC UR6, c[0x0][0x22c] ;  /* 0x00008b0000067ab9 */ /* 0x000fe20000000800 */
[----:B------:R-:W-:Y:S01]  /*d0d90*/  IMAD.X R41, R6, 0x1, R27, P6 ;  /* 0x0000000106297824 */ /* 0x000fe200030e061b */
[----:B------:R0:W-:Y:S01]  /*d0da0*/  STL.64 [R1+0x1b8], R46 ;  /* 0x0001b82e01007387 */ /* 0x0001e20000100a00 */
[----:B------:R-:W-:-:S03]  /*d0db0*/  SHF.R.S32.HI R6, RZ, 0x1f, R4 ;  /* 0x0000001fff067819 */ /* 0x000fc60000011404 */
[----:B------:R1:W-:Y:S01]  /*d0dc0*/  STL.64 [R1+0x1b0], R44 ;  /* 0x0001b02c01007387 */ /* 0x0003e20000100a00 */
[----:B------:R-:W-:-:S03]  /*d0dd0*/  SHF.R.S32.HI R7, RZ, 0x1f, R5 ;  /* 0x0000001fff077819 */ /* 0x000fc60000011405 */
[----:B------:R1:W-:Y:S01]  /*d0de0*/  STL.64 [R1+0x238], R42 ;  /* 0x0002382a01007387 */ /* 0x0003e20000100a00 */
[----:B0-----:R-:W-:-:S03]  /*d0df0*/  IADD3 R46, P3, R4, R23, RZ ;  /* 0x00000017042e7210 */ /* 0x001fc60007f7e0ff */
[----:B------:R0:W-:Y:S01]  /*d0e00*/  STL.64 [R1+0x1a8], R40 ;  /* 0x0001a82801007387 */ /* 0x0001e20000100a00 */
[-C--:B-1----:R-:W-:Y:S01]  /*d0e10*/  IADD3 R44, P4, R4, R24.reuse, RZ ;  /* 0x00000018042c7210 */ /* 0x082fe20007f9e0ff */
[C---:B------:R-:W-:Y:S01]  /*d0e20*/  VIADD R4, R5.reuse, UR41 ;  /* 0x0000002905047c36 */ /* 0x040fe20008000000 */
[C---:B------:R-:W-:Y:S01]  /*d0e30*/  IADD3 R42, P5, R5.reuse, R23, RZ ;  /* 0x00000017052a7210 */ /* 0x040fe20007fbe0ff */
[C-C-:B------:R-:W-:Y:S01]  /*d0e40*/  IMAD.X R47, R6.reuse, 0x1, R26.reuse, P3 ;  /* 0x00000001062f7824 */ /* 0x140fe200018e061a */
[----:B0-----:R-:W-:Y:S01]  /*d0e50*/  IADD3 R40, P6, R5, R24, RZ ;  /* 0x0000001805287210 */ /* 0x001fe20007fde0ff */
[--C-:B------:R-:W-:Y:S02]  /*d0e60*/  IMAD.X R45, R6, 0x1, R27.reuse, P4 ;  /* 0x00000001062d7824 */ /* 0x100fe400020e061b */
[C---:B------:R-:W-:Y:S02]  /*d0e70*/  IMAD.X R43, R7.reuse, 0x1, R26, P5 ;  /* 0x00000001072b7824 */ /* 0x040fe400028e061a */
[----:B------:R-:W-:-:S02]  /*d0e80*/  IMAD.X R41, R7, 0x1, R27, P6 ;  /* 0x0000000107297824 */ /* 0x000fc400030e061b */
[----:B------:R-:W-:Y:S01]  /*d0e90*/  VIADD R5, R4, UR40 ;  /* 0x0000002804057c36 */ /* 0x000fe20008000000 */
[----:B------:R0:W-:Y:S01]  /*d0ea0*/  STL.64 [R1+0x2a8], R46 ;  /* 0x0002a82e01007387 */ /* 0x0001e20000100a00 */
[----:B------:R-:W-:Y:S01]  /*d0eb0*/  SHF.R.S32.HI R6, RZ, 0x1f, R4 ;  /* 0x0000001fff067819 */ /* 0x000fe20000011404 */
[----:B------:R-:W-:Y:S01]  /*d0ec0*/  IMAD.MOV.U32 R37, RZ, RZ, R35 ;  /* 0x000000ffff257224 */ /* 0x000fe200078e0023 */
[----:B------:R-:W-:Y:S01]  /*d0ed0*/  ULDC UR40, c[0x0][0x22c] ;  /* 0x00008b0000287ab9 */ /* 0x000fe20000000800 */
        /* <DEDUP_REMOVED lines=31> */
[C---:B------:R-:W-:Y:S01]  /*d10d0*/  VIADD R5, R4.reuse, UR36 ;  /* 0x0000002404057c36 */ /* 0x040fe20008000000 */
[----:B------:R0:W-:Y:S01]  /*d10e0*/  STL.64 [R1+0x3d8], R46 ;  /* 0x0003d82e01007387 */ /* 0x0001e20000100a00 */
[----:B------:R-:W-:Y:S01]  /*d10f0*/  SHF.R.S32.HI R6, RZ, 0x1f, R4 ;  /* 0x0000001fff067819 */ /* 0x000fe20000011404 */
[----:B------:R-:W-:Y:S01]  /*d1100*/  IMAD.MOV.U32 R33, RZ, RZ, R31 ;  /* 0x000000ffff217224 */ /* 0x000fe200078e001f */
[----:B--2---:R-:W-:Y:S01]  /*d1110*/  LOP3.LUT R51, R51, 0xffffefff, RZ, 0xc0, !PT ;  /* 0xffffefff33337812 */ /* 0x004fe200078ec0ff */
[----:B------:R1:W-:Y:S01]  /*d1120*/  STL.64 [R1+0x3d0], R44 ;  /* 0x0003d02c01007387 */ /* 0x0003e20000100a00 */
[----:B------:R-:W-:Y:S01]  /*d1130*/  SHF.R.S32.HI R7, RZ, 0x1f, R5 ;  /* 0x0000001fff077819 */ /* 0x000fe20000011405 */
[----:B------:R-:W-:Y:S02]  /*d1140*/  ULDC.64 UR36, c[0x0][0x228] ;  /* 0x00008a0000247ab9 */ /* 0x000fe40000000a00 */
[----:B------:R2:W-:Y:S01]  /*d1150*/  STL.64 [R1+0x518], R42 ;  /* 0x0005182a01007387 */ /* 0x0005e20000100a00 */
[----:B0-----:R-:W-:-:S03]  /*d1160*/  IADD3 R46, P3, R4, R23, RZ ;  /* 0x00000017042e7210 */ /* 0x001fc60007f7e0ff */
[----:B------:R0:W-:Y:S01]  /*d1170*/  STL.64 [R1+0x510], R40 ;  /* 0x0005102801007387 */ /* 0x0001e20000100a00 */
[-C--:B-1----:R-:W-:Y:S01]  /*d1180*/  IADD3 R44, P4, R4, R24.reuse, RZ ;  /* 0x00000018042c7210 */ /* 0x082fe20007f9e0ff */
[C---:B------:R-:W-:Y:S01]  /*d1190*/  VIADD R4, R5.reuse, UR35 ;  /* 0x0000002305047c36 */ /* 0x040fe20008000000 */
[C---:B--2---:R-:W-:Y:S01]  /*d11a0*/  IADD3 R42, P5, R5.reuse, R23, RZ ;  /* 0x00000017052a7210 */ /* 0x044fe20007fbe0ff */
        /* <DEDUP_REMOVED lines=45> */
[----:B------:R-:W-:Y:S01]  /*d1480*/  ULDC.64 UR30, c[0x0][0x228] ;  /* 0x00008a00001e7ab9 */ /* 0x000fe20000000a00 */
        /* <DEDUP_REMOVED lines=68> */
[----:B------:R-:W-:Y:S02]  /*d18d0*/  ULDC UR22, c[0x0][0x22c] ;  /* 0x00008b0000167ab9 */ /* 0x000fe40000000800 */
        /* <DEDUP_REMOVED lines=83> */
[----:B------:R-:W-:Y:S02]  /*d1e10*/  ULDC.64 UR12, c[0x0][0x228] ;  /* 0x00008a00000c7ab9 */ /* 0x000fe40000000a00 */
        /* <DEDUP_REMOVED lines=16> */
[----:B------:R-:W-:Y:S01]  /*d1f20*/  UMOV UR11, UR12 ;  /* 0x0000000c000b7c82 */ /* 0x000fe20008000000 */
        /* <DEDUP_REMOVED lines=50> */
[----:B------:R-:W-:Y:S01]  /*d2250*/  VIADD R5, R6, UR50 ;  /* 0x0000003206057c36 */ /* 0x000fe20008000000 */
[----:B------:R-:W-:Y:S01]  /*d2260*/  UMOV UR9, UR13 ;  /* 0x0000000d00097c82 */ /* 0x000fe20008000000 */
[----:B------:R-:W-:Y:S01]  /*d2270*/  ULDC.64 UR12, c[0x0][0x228] ;  /* 0x00008a00000c7ab9 */ /* 0x000fe20000000a00 */
[----:B------:R2:W-:Y:S01]  /*d2280*/  STL.64 [R1+0x418], R42 ;  /* 0x0004182a01007387 */ /* 0x0005e20000100a00 */
[----:B------:R-:W-:Y:S01]  /*d2290*/  ULDC.64 UR50, c[0x0][0x228] ;  /* 0x00008a0000327ab9 */ /* 0x000fe20000000a00 */
[C---:B0-----:R-:W-:Y:S02]  /*d22a0*/  IADD3 R46, P3, R4.reuse, R23, RZ ;  /* 0x00000017042e7210 */ /* 0x041fe40007f7e0ff */
[----:B------:R0:W-:Y:S01]  /*d22b0*/  STL.64 [R1+0x410], R40 ;  /* 0x0004102801007387 */ /* 0x0001e20000100a00 */
[----:B-1----:R-:W-:Y:S02]  /*d22c0*/  IADD3 R44, P4, R4, R24, RZ ;  /* 0x00000018042c7210 */ /* 0x002fe40007f9e0ff */
[----:B------:R-:W-:-:S02]  /*d22d0*/  SHF.R.S32.HI R4, RZ, 0x1f, R6 ;  /* 0x0000001fff047819 */ /* 0x000fc40000011406 */
[C---:B--2---:R-:W-:Y:S01]  /*d22e0*/  IADD3 R42, P5, R6.reuse, R23, RZ ;  /* 0x00000017062a7210 */ /* 0x044fe20007fbe0ff */
[C-C-:B------:R-:W-:Y:S01]  /*d22f0*/  IMAD.X R47, R7.reuse, 0x1, R26.reuse, P3 ;  /* 0x00000001072f7824 */ /* 0x140fe200018e061a */
[----:B0-----:R-:W-:Y:S01]  /*d2300*/  IADD3 R40, P6, R6, R24, RZ ;  /* 0x0000001806287210 */ /* 0x001fe20007fde0ff */
[--C-:B------:R-:W-:Y:S02]  /*d2310*/  IMAD.X R45, R7, 0x1, R27.reuse, P4 ;  /* 0x00000001072d7824 */ /* 0x100fe400020e061b */
[C---:B------:R-:W-:Y:S02]  /*d2320*/  IMAD.X R43, R4.reuse, 0x1, R26, P5 ;  /* 0x00000001042b7824 */ /* 0x040fe400028e061a */
[----:B------:R-:W-:Y:S02]  /*d2330*/  IMAD.X R41, R4, 0x1, R27, P6 ;  /* 0x0000000104297824 */ /* 0x000fe400030e061b */
        /* <DEDUP_REMOVED lines=10> */
[----:B------:R-:W-:Y:S01]  /*d23e0*/  UMOV UR25, UR12 ;  /* 0x0000000c00197c82 */ /* 0x000fe20008000000 */
[C---:B--2---:R-:W-:Y:S01]  /*d23f0*/  IADD3 R42, P5, R7.reuse, R23, RZ ;  /* 0x00000017072a7210 */ /* 0x044fe20007fbe0ff */
[C-C-:B------:R-:W-:Y:S01]  /*d2400*/  IMAD.X R47, R4.reuse, 0x1, R26.reuse, P3 ;  /* 0x00000001042f7824 */ /* 0x140fe200018e061a */
[----:B------:R-:W-:Y:S01]  /*d2410*/  UMOV UR7, UR13 ;  /* 0x0000000d00077c82 */ /* 0x000fe20008000000 */
[----:B0-----:R-:W-:Y:S01]  /*d2420*/  IADD3 R40, P6, R7, R24, RZ ;  /* 0x0000001807287210 */ /* 0x001fe20007fde0ff */
[--C-:B------:R-:W-:Y:S01]  /*d2430*/  IMAD.X R45, R4, 0x1, R27.reuse, P4 ;  /* 0x00000001042d7824 */ /* 0x100fe200020e061b */
[----:B------:R-:W-:Y:S01]  /*d2440*/  ULDC.64 UR52, c[0x0][0x228] ;  /* 0x00008a0000347ab9 */ /* 0x000fe20000000a00 */
[C---:B------:R-:W-:Y:S01]  /*d2450*/  IMAD.X R43, R6.reuse, 0x1, R26, P5 ;  /* 0x00000001062b7824 */ /* 0x040fe200028e061a */
[----:B------:R0:W-:Y:S01]  /*d2460*/  STL.64 [R1+0x2b8], R46 ;  /* 0x0002b82e01007387 */ /* 0x0001e20000100a00 */
[----:B------:R-:W-:Y:S01]  /*d2470*/  IMAD.X R41, R6, 0x1, R27, P6 ;  /* 0x0000000106297824 */ /* 0x000fe200030e061b */
[----:B------:R-:W-:Y:S01]  /*d2480*/  ULDC.64 UR12, c[0x0][0x228] ;  /* 0x00008a00000c7ab9 */ /* 0x000fe20000000a00 */
[----:B------:R-:W-:Y:S01]  /*d2490*/  VIADD R7, R5, UR49 ;  /* 0x0000003105077c36 */ /* 0x000fe20008000000 */
[----:B------:R1:W-:Y:S01]  /*d24a0*/  STL.64 [R1+0x2b0], R44 ;  /* 0x0002b02c01007387 */ /* 0x0003e20000100a00 */
[----:B------:R-:W-:-:S03]  /*d24b0*/  SHF.R.S32.HI R4, RZ, 0x1f, R5 ;  /* 0x0000001fff047819 */ /* 0x000fc60000011405 */
[----:B------:R2:W-:Y:S01]  /*d24c0*/  STL.64 [R1+0x2a0], R42 ;  /* 0x0002a02a01007387 */ /* 0x0005e20000100a00 */
[----:B------:R-:W-:Y:S02]  /*d24d0*/  SHF.R.S32.HI R6, RZ, 0x1f, R7 ;  /* 0x0000001fff067819 */ /* 0x000fe40000011407 */
[CC--:B0-----:R-:W-:Y:S01]  /*d24e0*/  IADD3 R46, P3, R5.reuse, R23.reuse, RZ ;  /* 0x00000017052e7210 */ /* 0x0c1fe20007f7e0ff */
[----:B------:R0:W-:Y:S01]  /*d24f0*/  STL.64 [R1+0x298], R40 ;  /* 0x0002982801007387 */ /* 0x0001e20000100a00 */
[-C--:B-1----:R-:W-:Y:S01]  /*d2500*/  IADD3 R44, P4, R5, R24.reuse, RZ ;  /* 0x00000018052c7210 */ /* 0x082fe20007f9e0ff */
[C---:B------:R-:W-:Y:S01]  /*d2510*/  VIADD R5, R7.reuse, UR56 ;  /* 0x0000003807057c36 */ /* 0x040fe20008000000 */
[C---:B--2---:R-:W-:Y:S01]  /*d2520*/  IADD3 R42, P5, R7.reuse, R23, RZ ;  /* 0x00000017072a7210 */ /* 0x044fe20007fbe0ff */
[C---:B------:R-:W-:Y:S01]  /*d2530*/  IMAD.X R47, R4.reuse, 0x1, R26, P3 ;  /* 0x00000001042f7824 */ /* 0x040fe200018e061a */
[----:B0-----:R-:W-:Y:S01]  /*d2540*/  IADD3 R40, P6, R7, R24, RZ ;  /* 0x0000001807287210 */ /* 0x001fe20007fde0ff */
[----:B------:R-:W-:-:S02]  /*d2550*/  IMAD.X R45, R4, 0x1, R27, P4 ;  /* 0x00000001042d7824 */ /* 0x000fc400020e061b */
[C---:B------:R-:W-:Y:S02]  /*d2560*/  IMAD.X R43, R6.reuse, 0x1, R26, P5 ;  /* 0x00000001062b7824 */ /* 0x040fe400028e061a */
[----:B------:R-:W-:Y:S02]  /*d2570*/  IMAD.X R41, R6, 0x1, R27, P6 ;  /* 0x0000000106297824 */ /* 0x000fe400030e061b */
[----:B------:R-:W-:Y:S01]  /*d2580*/  VIADD R7, R5, UR55 ;  /* 0x0000003705077c36 */ /* 0x000fe20008000000 */
[----:B------:R0:W-:Y:S01]  /*d2590*/  STL.64 [R1+0x290], R46 ;  /* 0x0002902e01007387 */ /* 0x0001e20000100a00 */
[----:B------:R-:W-:Y:S01]  /*d25a0*/  SHF.R.S32.HI R4, RZ, 0x1f, R5 ;  /* 0x0000001fff047819 */ /* 0x000fe20000011405 */
[----:B------:R-:W-:Y:S01]  /*d25b0*/  UMOV UR24, UR12 ;  /* 0x0000000c00187c82 */ /* 0x000fe20008000000 */
        /* <DEDUP_REMOVED lines=8> */
[----:B------:R-:W-:Y:S01]  /*d2640*/  ULDC.64 UR48, c[0x0][0x228] ;  /* 0x00008a0000307ab9 */ /* 0x000fe20000000a00 */
[C---:B--2---:R-:W-:Y:S01]  /*d2650*/  IADD3 R42, P5, R7.reuse, R23, RZ ;  /* 0x00000017072a7210 */ /* 0x044fe20007fbe0ff */
[C-C-:B------:R-:W-:Y:S01]  /*d2660*/  IMAD.X R47, R4.reuse, 0x1, R26.reuse, P3 ;  /* 0x00000001042f7824 */ /* 0x140fe200018e061a */
[----:B0-----:R-:W-:Y:S01]  /*d2670*/  IADD3 R40, P6, R7, R24, RZ ;  /* 0x0000001807287210 */ /* 0x001fe20007fde0ff */
[--C-:B------:R-:W-:Y:S02]  /*d2680*/  IMAD.X R45, R4, 0x1, R27.reuse, P4 ;  /* 0x00000001042d7824 */ /* 0x100fe400020e061b */
[C---:B------:R-:W-:Y:S02]  /*d2690*/  IMAD.X R43, R6.reuse, 0x1, R26, P5 ;  /* 0x00000001062b7824 */ /* 0x040fe400028e061a */
[----:B------:R-:W-:Y:S01]  /*d26a0*/  IMAD.X R41, R6, 0x1, R27, P6 ;  /* 0x0000000106297824 */ /* 0x000fe200030e061b */
[----:B------:R0:W-:Y:S01]  /*d26b0*/  STL.64 [R1+0x270], R46 ;  /* 0x0002702e01007387 */ /* 0x0001e20000100a00 */
[----:B------:R-:W-:Y:S01]  /*d26c0*/  VIADD R4, R5, UR58 ;  /* 0x0000003a05047c36 */ /* 0x000fe20008000000 */
[----:B------:R-:W-:-:S02]  /*d26d0*/  SHF.R.S32.HI R6, RZ, 0x1f, R5 ;  /* 0x0000001fff067819 */ /* 0x000fc40000011405 */
[----:B------:R1:W-:Y:S02]  /*d26e0*/  STL.64 [R1+0x268], R44 ;  /* 0x0002682c01007387 */ /* 0x0003e40000100a00 */
[----:B------:R-:W-:Y:S02]  /*d26f0*/  SHF.R.S32.HI R7, RZ, 0x1f, R4 ;  /* 0x0000001fff077819 */ /* 0x000fe40000011404 */
[----:B------:R2:W-:Y:S01]  /*d2700*/  STL.64 [R1+0x260], R42 ;  /* 0x0002602a01007387 */ /* 0x0005e20000100a00 */
[----:B0-----:R-:W-:-:S03]  /*d2710*/  IADD3 R46, P3, R5, R23, RZ ;  /* 0x00000017052e7210 */ /* 0x001fc60007f7e0ff */
[----:B------:R0:W-:Y:S01]  /*d2720*/  STL.64 [R1+0x1a0], R40 ;  /* 0x0001a02801007387 */ /* 0x0001e20000100a00 */
[-C--:B-1----:R-:W-:Y:S01]  /*d2730*/  IADD3 R44, P4, R5, R24.reuse, RZ ;  /* 0x00000018052c7210 */ /* 0x082fe20007f9e0ff */
[C---:B------:R-:W-:Y:S01]  /*d2740*/  VIADD R5, R4.reuse, UR57 ;  /* 0x0000003904057c36 */ /* 0x040fe20008000000 */
[----:B------:R-:W-:Y:S01]  /*d2750*/  ULDC.64 UR56, c[0x0][0x228] ;  /* 0x00008a0000387ab9 */ /* 0x000fe20000000a00 */
[----:B--2---:R-:W-:Y:S01]  /*d2760*/  IADD3 R42, P5, R4, R23, RZ ;  /* 0x00000017042a7210 */ /* 0x004fe20007fbe0ff */
[--C-:B------:R-:W-:Y:S01]  /*d2770*/  IMAD.X R47, R6, 0x1, R26.reuse, P3 ;  /* 0x00000001062f7824 */ /* 0x100fe200018e061a */
        /* <DEDUP_REMOVED lines=15> */
[----:B------:R-:W-:Y:S01]  /*d2870*/  ULDC UR8, c[0x0][0x22c] ;  /* 0x00008b0000087ab9 */ /* 0x000fe20000000800 */
        /* <DEDUP_REMOVED lines=15> */
[----:B-1----:R-:W-:Y:S01]  /*d2970*/  IADD3 R44, P4, R5, R24, RZ ;  /* 0x00000018052c7210 */ /* 0x002fe20007f9e0ff */
[----:B------:R-:W-:Y:S01]  /*d2980*/  IMAD.X R47, R4, 0x1, R26, P3 ;  /* 0x00000001042f7824 */ /* 0x000fe200018e061a */
[----:B--2---:R-:W-:-:S03]  /*d2990*/  IADD3 R42, P5, R7, R23, RZ ;  /* 0x00000017072a7210 */ /* 0x004fc60007fbe0ff */
[--C-:B------:R-:W-:Y:S01]  /*d29a0*/  IMAD.X R45, R4, 0x1, R27.reuse, P4 ;  /* 0x00000001042d7824 */ /* 0x100fe200020e061b */
[C---:B0-----:R-:W-:Y:S01]  /*d29b0*/  IADD3 R40, P6, R7.reuse, R24, RZ ;  /* 0x0000001807287210 */ /* 0x041fe20007fde0ff */
[C---:B------:R-:W-:Y:S01]  /*d29c0*/  IMAD.X R43, R6.reuse, 0x1, R26, P5 ;  /* 0x00000001062b7824 */ /* 0x040fe200028e061a */
[----:B------:R-:W-:Y:S03]  /*d29d0*/  STL.64 [R1+0x188], R46 ;  /* 0x0001882e01007387 */ /* 0x000fe60000100a00 */
[----:B------:R-:W-:Y:S01]  /*d29e0*/  IMAD.X R41, R6, 0x1, R27, P6 ;  /* 0x0000000106297824 */ /* 0x000fe200030e061b */
[----:B------:R-:W-:Y:S04]  /*d29f0*/  STL.64 [R1+0x180], R44 ;  /* 0x0001802c01007387 */ /* 0x000fe80000100a00 */
[----:B------:R-:W-:Y:S04]  /*d2a00*/  STL.64 [R1+0x178], R42 ;  /* 0x0001782a01007387 */ /* 0x000fe80000100a00 */
[----:B------:R0:W-:Y:S01]  /*d2a10*/  STL.64 [R1+0x170], R40 ;  /* 0x0001702801007387 */ /* 0x0001e20000100a00 */
[----:B------:R-:W-:Y:S01]  /*d2a20*/  VIADD R5, R7, UR60 ;  /* 0x0000003c07057c36 */ /* 0x000fe20008000000 */
[----:B------:R-:W-:Y:S01]  /*d2a30*/  ULDC.64 UR60, c[0x0][0x228] ;  /* 0x00008a00003c7ab9 */ /* 0x000fe20000000a00 */
        /* <DEDUP_REMOVED lines=11> */
[C---:B------:R-:W-:Y:S01]  /*d2af0*/  VIADD R6, R5.reuse, UR5 ;  /* 0x0000000505067c36 */ /* 0x040fe20008000000 */
[----:B------:R-:W-:Y:S01]  /*d2b00*/  SHF.R.S32.HI R4, RZ, 0x1f, R5 ;  /* 0x0000001fff047819 */ /* 0x000fe20000011405 */
[----:B------:R-:W-:Y:S01]  /*d2b10*/  IMAD.MOV.U32 R34, RZ, RZ, R33 ;  /* 0x000000ffff227224 */ /* 0x000fe200078e0021 */
[C---:B------:R-:W-:Y:S01]  /*d2b20*/  IADD3 R54, P3, R5.reuse, R23, RZ ;  /* 0x0000001705367210 */ /* 0x040fe20007f7e0ff */
[----:B------:R-:W-:Y:S01]  /*d2b30*/  IMAD.MOV.U32 R28, RZ, RZ, R22 ;  /* 0x000000ffff1c7224 */ /* 0x000fe200078e0016 */
[----:B------:R-:W-:Y:S01]  /*d2b40*/  IADD3 R46, P4, R5, R24, RZ ;  /* 0x00000018052e7210 */ /* 0x000fe20007f9e0ff */
[----:B------:R-:W-:Y:S01]  /*d2b50*/  IMAD.MOV.U32 R33, RZ, RZ, R32 ;  /* 0x000000ffff217224 */ /* 0x000fe200078e0020 */
[----:B------:R-:W-:Y:S01]  /*d2b60*/  LOP3.LUT R7, R37, 0xffff, RZ, 0xc0, !PT ;  /* 0x0000ffff25077812 */ /* 0x000fe200078ec0ff */
[----:B------:R-:W-:Y:S01]  /*d2b70*/  IMAD.MOV.U32 R32, RZ, RZ, R31 ;  /* 0x000000ffff207224 */ /* 0x000fe200078e001f */
[----:B------:R-:W-:Y:S01]  /*d2b80*/  ULDC UR5, c[0x0][0x22c] ;  /* 0x00008b0000057ab9 */ /* 0x000fe20000000800 */
[----:B------:R-:W-:-:S02]  /*d2b90*/  IMAD.MOV.U32 R22, RZ, RZ, R20 ;  /* 0x000000ffff167224 */ /* 0x000fc400078e0014 */
[----:B------:R-:W-:Y:S01]  /*d2ba0*/  IMAD.MOV.U32 R31, RZ, RZ, R30 ;  /* 0x000000ffff1f7224 */ /* 0x000fe200078e001e */
[----:B------:R-:W-:Y:S01]  /*d2bb0*/  IADD3 R44, P5, R6, R23, RZ ;  /* 0x00000017062c7210 */ /* 0x000fe20007fbe0ff */
[----:B------:R-:W-:Y:S01]  /*d2bc0*/  IMAD.MOV.U32 R30, RZ, RZ, R29 ;  /* 0x000000ffff1e7224 */ /* 0x000fe200078e001d */
[----:B------:R-:W-:Y:S01]  /*d2bd0*/  SHF.R.S32.HI R5, RZ, 0x1f, R6 ;  /* 0x0000001fff057819 */ /* 0x000fe20000011406 */
[----:B------:R-:W-:Y:S02]  /*d2be0*/  IMAD.MOV.U32 R20, RZ, RZ, R55 ;  /* 0x000000ffff147224 */ /* 0x000fe400078e0037 */
[----:B------:R-:W-:Y:S02]  /*d2bf0*/  IMAD.MOV.U32 R29, RZ, RZ, R28 ;  /* 0x000000ffff1d7224 */ /* 0x000fe400078e001c */
[----:B------:R-:W-:Y:S02]  /*d2c00*/  IMAD.MOV.U32 R28, RZ, RZ, R25 ;  /* 0x000000ffff1c7224 */ /* 0x000fe400078e0019 */
[----:B------:R-:W-:-:S02]  /*d2c10*/  IMAD.X R55, R4, 0x1, R26, P3 ;  /* 0x0000000104377824 */ /* 0x000fc400018e061a */
[----:B------:R-:W-:Y:S01]  /*d2c20*/  IMAD.MOV.U32 R25, RZ, RZ, R22 ;  /* 0x000000ffff197224 */ /* 0x000fe200078e0016 */
[----:B------:R-:W-:Y:S01]  /*d2c30*/  IADD3 R42, P6, R6, R24, RZ ;  /* 0x00000018062a7210 */ /* 0x000fe20007fde0ff */
[----:B------:R-:W-:Y:S02]  /*d2c40*/  IMAD.MOV.U32 R22, RZ, RZ, R21 ;  /* 0x000000ffff167224 */ /* 0x000fe400078e0015 */
[----:B------:R-:W-:Y:S02]  /*d2c50*/  IMAD.X R47, R4, 0x1, R27, P4 ;  /* 0x00000001042f7824 */ /* 0x000fe400020e061b */
[----:B------:R-:W-:Y:S02]  /*d2c60*/  IMAD.MOV.U32 R21, RZ, RZ, R20 ;  /* 0x000000ffff157224 */ /* 0x000fe400078e0014 */
[----:B------:R-:W-:Y:S02]  /*d2c70*/  IMAD.X R45, R5, 0x1, R26, P5 ;  /* 0x00000001052d7824 */ /* 0x000fe400028e061a */
[----:B------:R-:W-:Y:S01]  /*d2c80*/  IMAD.MOV.U32 R20, RZ, RZ, R19 ;  /* 0x000000ffff147224 */ /* 0x000fe200078e0013 */
[----:B------:R0:W-:Y:S01]  /*d2c90*/  STL.64 [R1+0x168], R54 ;  /* 0x0001683601007387 */ /* 0x0001e20000100a00 */
[----:B------:R-:W-:-:S02]  /*d2ca0*/  IMAD.MOV.U32 R19, RZ, RZ, R18 ;  /* 0x000000ffff137224 */ /* 0x000fc400078e0012 */
[----:B------:R-:W-:Y:S02]  /*d2cb0*/  IMAD.MOV.U32 R18, RZ, RZ, R17 ;  /* 0x000000ffff127224 */ /* 0x000fe400078e0011 */
[----:B------:R-:W-:Y:S01]  /*d2cc0*/  IMAD.MOV.U32 R37, RZ, RZ, R33 ;  /* 0x000000ffff257224 */ /* 0x000fe200078e0021 */
[----:B------:R-:W-:Y:S01]  /*d2cd0*/  LOP3.LUT R6, R36, 0xffff, RZ, 0xc0, !PT ;  /* 0x0000ffff24067812 */ /* 0x000fe200078ec0ff */
[----:B------:R-:W-:Y:S02]  /*d2ce0*/  IMAD.MOV.U32 R17, RZ, RZ, R15 ;  /* 0x000000ffff117224 */ /* 0x000fe400078e000f */
[----:B------:R-:W-:Y:S02]  /*d2cf0*/  IMAD.MOV.U32 R33, RZ, RZ, R31 ;  /* 0x000000ffff217224 */ /* 0x000fe400078e001f */
[----:B------:R-:W-:Y:S01]  /*d2d00*/  IMAD.MOV.U32 R15, RZ, RZ, R14 ;  /* 0x000000ffff0f7224 */ /* 0x000fe200078e000e */
[----:B0-----:R-:W2:Y:S01]  /*d2d10*/  LDL.LU.64 R54, [R1+0x43d8] ;  /* 0x0043d80001367983 */ /* 0x001ea20000300a00 */
[----:B------:R-:W-:Y:S01]  /*d2d20*/  IMAD.X R43, R5, 0x1, R27, P6 ;  /* 0x00000001052b7824 */ /* 0x000fe200030e061b */
[----:B------:R-:W-:Y:S01]  /*d2d30*/  LOP3.LUT R5, R35, 0xffff, RZ, 0xc0, !PT ;  /* 0x0000ffff23057812 */ /* 0x000fe200078ec0ff */
[----:B------:R-:W-:Y:S01]  /*d2d40*/  IMAD.MOV.U32 R31, RZ, RZ, R29 ;  /* 0x000000ffff1f7224 */ /* 0x000fe200078e001d */
[----:B------:R-:W-:Y:S01]  /*d2d50*/  STL.64 [R1+0x160], R46 ;  /* 0x0001602e01007387 */ /* 0x000fe20000100a00 */
[----:B------:R-:W-:-:S02]  /*d2d60*/  IMAD.MOV.U32 R14, RZ, RZ, R13 ;  /* 0x000000ffff0e7224 */ /* 0x000fc400078e000d */
[----:B------:R-:W-:Y:S01]  /*d2d70*/  IMAD.MOV.U32 R36, RZ, RZ, R34 ;  /* 0x000000ffff247224 */ /* 0x000fe200078e0022 */
[----:B------:R0:W-:Y:S01]  /*d2d80*/  STL.64 [R1+0x158], R44 ;  /* 0x0001582c01007387 */ /* 0x0001e20000100a00 */
[----:B------:R-:W-:Y:S02]  /*d2d90*/  IMAD.MOV.U32 R29, RZ, RZ, R25 ;  /* 0x000000ffff1d7224 */ /* 0x000fe400078e0019 */
[----:B------:R-:W-:Y:S02]  /*d2da0*/  IMAD.MOV.U32 R13, RZ, RZ, R53 ;  /* 0x000000ffff0d7224 */ /* 0x000fe400078e0035 */
[----:B------:R-:W-:Y:S01]  /*d2db0*/  IMAD.MOV.U32 R35, RZ, RZ, R32 ;  /* 0x000000ffff237224 */ /* 0x000fe200078e0020 */
[----:B------:R-:W4:Y:S01]  /*d2dc0*/  LDL.LU R53, [R1+0x43d4] ;  /* 0x0043d40001357983 */ /* 0x000f220000300800 */
[----:B------:R-:W-:Y:S02]  /*d2dd0*/  IMAD.MOV.U32 R34, RZ, RZ, R30 ;  /* 0x000000ffff227224 */ /* 0x000fe400078e001e */
[----:B------:R-:W-:-:S02]  /*d2de0*/  IMAD.MOV.U32 R25, RZ, RZ, R21 ;  /* 0x000000ffff197224 */ /* 0x000fc400078e0015 */
[----:B------:R-:W-:Y:S01]  /*d2df0*/  IMAD.MOV.U32 R32, RZ, RZ, R28 ;  /* 0x000000ffff207224 */ /* 0x000fe200078e001c */
[----:B0-----:R-:W-:Y:S01]  /*d2e00*/  PRMT R44, R40, 0x5410, R41 ;  /* 0x00005410282c7816 */ /* 0x001fe20000000029 */
[----:B------:R-:W-:Y:S02]  /*d2e10*/  IMAD.MOV.U32 R30, RZ, RZ, R22 ;  /* 0x000000ffff1e7224 */ /* 0x000fe400078e0016 */
[----:B------:R-:W-:Y:S01]  /*d2e20*/  IMAD.MOV.U32 R21, RZ, RZ, R19 ;  /* 0x000000ffff157224 */ /* 0x000fe200078e0013 */
[----:B------:R-:W-:Y:S01]  /*d2e30*/  PRMT R45, R3, 0x5410, R2 ;  /* 0x00005410032d7816 */ /* 0x000fe20000000002 */
[----:B------:R-:W-:Y:S01]  /*d2e40*/  IMAD.MOV.U32 R28, RZ, RZ, R20 ;  /* 0x000000ffff1c7224 */ /* 0x000fe200078e0014 */
[----:B------:R-:W-:Y:S01]  /*d2e50*/  LOP3.LUT R4, R12, 0xffff, RZ, 0xc0, !PT ;  /* 0x0000ffff0c047812 */ /* 0x000fe200078ec0ff */
[----:B------:R-:W-:Y:S02]  /*d2e60*/  IMAD.MOV.U32 R22, RZ, RZ, R18 ;  /* 0x000000ffff167224 */ /* 0x000fe400078e0012 */
[----:B------:R-:W-:Y:S01]  /*d2e70*/  IMAD.MOV.U32 R19, RZ, RZ, R15 ;  /* 0x000000ffff137224 */ /* 0x000fe200078e000f */
[----:B------:R-:W-:Y:S01]  /*d2e80*/  SHF.R.U32.HI R15, RZ, 0x8, R11 ;  /* 0x00000008ff0f7819 */ /* 0x000fe2000001160b */
[----:B------:R-:W-:Y:S01]  /*d2e90*/  IMAD.MOV.U32 R20, RZ, RZ, R17 ;  /* 0x000000ffff147224 */ /* 0x000fe200078e0011 */
[----:B------:R-:W-:Y:S01]  /*d2ea0*/  STL.64 [R1+0x150], R42 ;  /* 0x0001502a01007387 */ /* 0x000fe20000100a00 */
[----:B------:R-:W-:Y:S01]  /*d2eb0*/  IMAD.MOV.U32 R18, RZ, RZ, R14 ;  /* 0x000000ffff127224 */ /* 0x000fe200078e000e */
[----:B------:R-:W-:Y:S01]  /*d2ec0*/  PRMT R46, R38, 0x5410, R39 ;  /* 0x00005410262e7816 */ /* 0x000fe20000000027 */
[----:B------:R-:W-:Y:S01]  /*d2ed0*/  IMAD.MOV.U32 R17, RZ, RZ, R13 ;  /* 0x000000ffff117224 */ /* 0x000fe200078e000d */
[--C-:B------:R-:W-:Y:S01]  /*d2ee0*/  PRMT R11, R11, 0x3340, R7.reuse ;  /* 0x000033400b0b7816 */ /* 0x100fe20000000007 */
[----:B------:R-:W-:Y:S01]  /*d2ef0*/  STL [R1+0x4350], R44 ;  /* 0x0043502c01007387 */ /* 0x000fe20000100800 */
[----:B------:R-:W-:-:S02]  /*d2f00*/  SHF.R.U32.HI R12, RZ, 0x8, R7 ;  /* 0x00000008ff0c7819 */ /* 0x000fc40000011607 */
[----:B------:R-:W-:Y:S01]  /*d2f10*/  SHF.R.U32.HI R14, RZ, 0x8, R10 ;  /* 0x00000008ff0e7819 */ /* 0x000fe2000001160a */
[----:B------:R-:W4:Y:S01]  /*d2f20*/  LDL.LU R2, [R1+0x43d0] ;  /* 0x0043d00001027983 */ /* 0x000f220000300800 */
[--C-:B------:R-:W-:Y:S02]  /*d2f30*/  PRMT R10, R10, 0x3340, R6.reuse ;  /* 0x000033400a0a7816 */ /* 0x100fe40000000006 */
[----:B------:R-:W-:Y:S01]  /*d2f40*/  SHF.R.U32.HI R7, RZ, 0x8, R6 ;  /* 0x00000008ff077819 */ /* 0x000fe20000011606 */
[----:B------:R-:W4:Y:S01]  /*d2f50*/  LDL.LU R3, [R1+0x43cc] ;  /* 0x0043cc0001037983 */ /* 0x000f220000300800 */
[----:B------:R-:W-:Y:S02]  /*d2f60*/  SHF.R.U32.HI R13, RZ, 0x8, R9 ;  /* 0x00000008ff0d7819 */ /* 0x000fe40000011609 */
[--C-:B------:R-:W-:Y:S02]  /*d2f70*/  PRMT R9, R9, 0x3340, R5.reuse ;  /* 0x0000334009097816 */ /* 0x100fe40000000005 */
[----:B------:R-:W-:Y:S01]  /*d2f80*/  SHF.R.U32.HI R6, RZ, 0x8, R5 ;  /* 0x00000008ff067819 */ /* 0x000fe20000011605 */
[----:B------:R-:W-:Y:S01]  /*d2f90*/  STL [R1+0x4354], R45 ;  /* 0x0043542d01007387 */ /* 0x000fe20000100800 */
[----:B------:R-:W-:-:S02]  /*d2fa0*/  SHF.R.U32.HI R5, RZ, 0x8, R8 ;  /* 0x00000008ff057819 */ /* 0x000fc40000011608 */
[--C-:B------:R-:W-:Y:S01]  /*d2fb0*/  PRMT R8, R8, 0x3340, R4.reuse ;  /* 0x0000334008087816 */ /* 0x100fe20000000004 */
[----:B------:R-:W-:Y:S01]  /*d2fc0*/  STL [R1+0x4358], R46 ;  /* 0x0043582e01007387 */ /* 0x000fe20000100800 */
[----:B------:R-:W-:-:S03]  /*d2fd0*/  SHF.R.U32.HI R4, RZ, 0x8, R4 ;  /* 0x00000008ff047819 */ /* 0x000fc60000011604 */
[----:B------:R0:W-:Y:S04]  /*d2fe0*/  STL [R1+0x116c], R11 ;  /* 0x00116c0b01007387 */ /* 0x0001e80000100800 */
[----:B------:R1:W-:Y:S01]  /*d2ff0*/  STL [R1+0x1170], R10 ;  /* 0x0011700a01007387 */ /* 0x0003e20000100800 */
[----:B------:R-:W-:-:S03]  /*d3000*/  LOP3.LUT R6, R6, 0xffff, RZ, 0xc0, !PT ;  /* 0x0000ffff06067812 */ /* 0x000fc600078ec0ff */
[----:B------:R3:W-:Y:S01]  /*d3010*/  STL [R1+0x1174], R9 ;  /* 0x0011740901007387 */ /* 0x0007e20000100800 */
[----:B0-----:R-:W-:-:S03]  /*d3020*/  LOP3.LUT R11, R15, 0xffff, RZ, 0xc0, !PT ;  /* 0x0000ffff0f0b7812 */ /* 0x001fc600078ec0ff */
[----:B------:R0:W-:Y:S01]  /*d3030*/  STL [R1+0x1178], R8 ;  /* 0x0011780801007387 */ /* 0x0001e20000100800 */
[----:B-1----:R-:W-:Y:S02]  /*d3040*/  LOP3.LUT R10, R12, 0xffff, RZ, 0xc0, !PT ;  /* 0x0000ffff0c0a7812 */ /* 0x002fe400078ec0ff */
[----:B------:R-:W-:Y:S02]  /*d3050*/  LOP3.LUT R5, R5, 0xffff, RZ, 0xc0, !PT ;  /* 0x0000ffff05057812 */ /* 0x000fe400078ec0ff */
[----:B---3--:R-:W-:Y:S02]  /*d3060*/  LOP3.LUT R9, R14, 0xffff, RZ, 0xc0, !PT ;  /* 0x0000ffff0e097812 */ /* 0x008fe400078ec0ff */
[----:B------:R-:W-:Y:S02]  /*d3070*/  LOP3.LUT R4, R4, 0xffff, RZ, 0xc0, !PT ;  /* 0x0000ffff04047812 */ /* 0x000fe400078ec0ff */
[----:B0-----:R-:W-:Y:S02]  /*d3080*/  LOP3.LUT R8, R7, 0xffff, RZ, 0xc0, !PT ;  /* 0x0000ffff07087812 */ /* 0x001fe400078ec0ff */
[----:B------:R-:W-:-:S02]  /*d3090*/  LOP3.LUT R7, R13, 0xffff, RZ, 0xc0, !PT ;  /* 0x0000ffff0d077812 */ /* 0x000fc400078ec0ff */
[----:B------:R-:W-:Y:S02]  /*d30a0*/  PRMT R10, R11, 0x3340, R10 ;  /* 0x000033400b0a7816 */ /* 0x000fe4000000000a */
[----:B------:R-:W-:Y:S02]  /*d30b0*/  PRMT R8, R9, 0x3340, R8 ;  /* 0x0000334009087816 */ /* 0x000fe40000000008 */
[----:B------:R-:W-:Y:S02]  /*d30c0*/  PRMT R6, R7, 0x3340, R6 ;  /* 0x0000334007067816 */ /* 0x000fe40000000006 */
[----:B------:R-:W-:Y:S01]  /*d30d0*/  PRMT R4, R5, 0x3340, R4 ;  /* 0x0000334005047816 */ /* 0x000fe20000000004 */
[----:B------:R-:W-:Y:S01]  /*d30e0*/  STL [R1+0x140], R10 ;  /* 0x0001400a01007387 */ /* 0x000fe20000100800 */
[----:B------:R-:W-:Y:S02]  /*d30f0*/  PRMT R37, R36, 0x5410, R37 ;  /* 0x0000541024257816 */ /* 0x000fe40000000025 */
[----:B------:R-:W-:Y:S01]  /*d3100*/  PRMT R38, R33, 0x5410, R34 ;  /* 0x0000541021267816 */ /* 0x000fe20000000022 */
[----:B------:R-:W-:Y:S01]  /*d3110*/  STL [R1+0x144], R8 ;  /* 0x0001440801007387 */ /* 0x000fe20000100800 */
[----:B------:R-:W-:-:S03]  /*d3120*/  PRMT R36, R31, 0x5410, R32 ;  /* 0x000054101f247816 */ /* 0x000fc60000000020 */
[----:B------:R0:W-:Y:S01]  /*d3130*/  STL [R1+0x148], R6 ;  /* 0x0001480601007387 */ /* 0x0001e20000100800 */
[----:B------:R-:W-:-:S03]  /*d3140*/  PRMT R5, R25, 0x5410, R28 ;  /* 0x0000541019057816 */ /* 0x000fc6000000001c */
[----:B------:R1:W-:Y:S04]  /*d3150*/  STL [R1+0x1160], R4 ;  /* 0x0011600401007387 */ /* 0x0003e80000100800 */
[----:B------:R-:W-:Y:S01]  /*d3160*/  STL [R1+0x435c], R37 ;  /* 0x00435c2501007387 */ /* 0x000fe20000100800 */
[----:B0-----:R-:W-:Y:S02]  /*d3170*/  PRMT R6, R21, 0x5410, R22 ;  /* 0x0000541015067816 */ /* 0x001fe40000000016 */
[----:B-1----:R-:W-:Y:S01]  /*d3180*/  PRMT R4, R29, 0x5410, R30 ;  /* 0x000054101d047816 */ /* 0x002fe2000000001e */
[----:B------:R-:W-:Y:S01]  /*d3190*/  STL [R1+0x4360], R38 ;  /* 0x0043602601007387 */ /* 0x000fe20000100800 */
[----:B------:R-:W-:-:S03]  /*d31a0*/  PRMT R7, R49, 0x5410, R48 ;  /* 0x0000541031077816 */ /* 0x000fc60000000030 */
[----:B------:R0:W-:Y:S04]  /*d31b0*/  STL [R1+0x4364], R36 ;  /* 0x0043642401007387 */ /* 0x0001e80000100800 */
[----:B------:R-:W-:Y:S04]  /*d31c0*/  STL [R1+0x4368], R4 ;  /* 0x0043680401007387 */ /* 0x000fe80000100800 */
[----:B------:R-:W-:Y:S04]  /*d31d0*/  STL [R1+0x436c], R5 ;  /* 0x00436c0501007387 */ /* 0x000fe80000100800 */
[----:B------:R-:W-:Y:S04]  /*d31e0*/  STL [R1+0x4370], R6 ;  /* 0x0043700601007387 */ /* 0x000fe80000100800 */
[----:B------:R-:W3:Y:S04]  /*d31f0*/  LDL.LU R48, [R1+0x43c8] ;  /* 0x0043c80001307983 */ /* 0x000ee80000300800 */
[----:B------:R-:W3:Y:S04]  /*d3200*/  LDL.LU R49, [R1+0x43c4] ;  /* 0x0043c40001317983 */ /* 0x000ee80000300800 */
[----:B------:R-:W3:Y:S04]  /*d3210*/  LDL.LU R43, [R1+0x12e0] ;  /* 0x0012e000012b7983 */ /* 0x000ee80000300800 */
[----:B------:R-:W4:Y:S01]  /*d3220*/  LDL R41, [R1+0xea4] ;  /* 0x000ea40001297983 */ /* 0x000f220000100800 */
[----:B------:R-:W-:Y:S01]  /*d3230*/  IMAD.MOV.U32 R42, RZ, RZ, R35 ;  /* 0x000000ffff2a7224 */ /* 0x000fe200078e0023 */
[----:B------:R-:W-:-:S04]  /*d3240*/  ISETP.GE.AND P3, PT, R0, UR11, PT ;  /* 0x0000000b00007c0c */ /* 0x000fc8000bf66270 */
[----:B------:R-:W-:Y:S02]  /*d3250*/  ISETP.LT.AND P3, PT, R42, UR47, !P3 ;  /* 0x0000002f2a007c0c */ /* 0x000fe4000df61270 */
[----:B------:R-:W-:Y:S01]  /*d3260*/  ISETP.LT.AND P4, PT, R0, UR25, !P2 ;  /* 0x0000001900007c0c */ /* 0x000fe2000d781270 */
[----:B------:R-:W-:Y:S01]  /*d3270*/  IMAD.U32 R32, RZ, RZ, UR13 ;  /* 0x0000000dff207e24 */ /* 0x000fe2000f8e00ff */
[----:B------:R-:W-:Y:S02]  /*d3280*/  ULDC.64 UR12, c[0x0][0x228] ;  /* 0x00008a00000c7ab9 */ /* 0x000fe40000000a00 */
[----:B------:R-:W-:-:S07]  /*d3290*/  UMOV UR23, UR12 ;  /* 0x0000000c00177c82 */ /* 0x000fce0008000000 */
[----:B------:R-:W-:Y:S02]  /*d32a0*/  @P3 LOP3.LUT R56, R56, 0x8000000, RZ, 0xfc, !PT ;  /* 0x0800000038383812 */ /* 0x000fe400078efcff */
[----:B------:R-:W-:Y:S01]  /*d32b0*/  @P4 LOP3.LUT R51, R51, 0x1000, RZ, 0xfc, !PT ;  /* 0x0000100033334812 */ /* 0x000fe200078efcff */
[----:B------:R-:W-:Y:S01]  /*d32c0*/  IMAD.U32 R31, RZ, RZ, UR13 ;  /* 0x0000000dff1f7e24 */ /* 0x000fe2000f8e00ff */
[----:B------:R-:W-:Y:S02]  /*d32d0*/  ULDC.64 UR12, c[0x0][0x228] ;  /* 0x00008a00000c7ab9 */ /* 0x000fe40000000a00 */
[----:B------:R-:W-:Y:S01]  /*d32e0*/  LOP3.LUT R51, R51, 0xfffff7ff, RZ, 0xc0, !PT ;  /* 0xfffff7ff33337812 */ /* 0x000fe200078ec0ff */
[----:B------:R-:W-:Y:S01]  /*d32f0*/  UMOV UR21, UR12 ;  /* 0x0000000c00157c82 */ /* 0x000fe20008000000 */
[----:B------:R-:W-:Y:S01]  /*d3300*/  IMAD.U32 R30, RZ, RZ, UR13 ;  /* 0x0000000dff1e7e24 */ /* 0x000fe2000f8e00ff */
[----:B------:R-:W-:Y:S02]  /*d3310*/  ULDC.64 UR12, c[0x0][0x228] ;  /* 0x00008a00000c7ab9 */ /* 0x000fe40000000a00 */
[----:B------:R-:W-:Y:S01]  /*d3320*/  UMOV UR19, UR12 ;  /* 0x0000000c00137c82 */ /* 0x000fe20008000000 */
[----:B------:R-:W-:Y:S01]  /*d3330*/  IMAD.U32 R29, RZ, RZ, UR13 ;  /* 0x0000000dff1d7e24 */ /* 0x000fe2000f8e00ff */
[----:B------:R-:W-:-:S02]  /*d3340*/  ULDC.64 UR12, c[0x0][0x228] ;  /* 0x00008a00000c7ab9 */ /* 0x000fc40000000a00 */
[----:B------:R-:W-:Y:S01]  /*d3350*/  UMOV UR18, UR12 ;  /* 0x0000000c00127c82 */ /* 0x000fe20008000000 */
[C---:B------:R-:W-:Y:S02]  /*d3360*/  VIADD R8, R42.reuse, 0x55 ;  /* 0x000000552a087836 */ /* 0x040fe40000000000 */
[----:B------:R-:W-:Y:S01]  /*d3370*/  IMAD.U32 R28, RZ, RZ, UR13 ;  /* 0x0000000dff1c7e24 */ /* 0x000fe2000f8e00ff */
[----:B------:R-:W-:Y:S02]  /*d3380*/  ULDC.64 UR12, c[0x0][0x228] ;  /* 0x00008a00000c7ab9 */ /* 0x000fe40000000a00 */
[----:B------:R-:W-:Y:S01]  /*d3390*/  UMOV UR17, UR12 ;  /* 0x0000000c00117c82 */ /* 0x000fe20008000000 */
[----:B------:R-:W-:Y:S01]  /*d33a0*/  IMAD.U32 R27, RZ, RZ, UR13 ;  /* 0x0000000dff1b7e24 */ /* 0x000fe2000f8e00ff */
[----:B------:R-:W-:Y:S02]  /*d33b0*/  ULDC.64 UR12, c[0x0][0x228] ;  /* 0x00008a00000c7ab9 */ /* 0x000fe40000000a00 */
[----:B------:R-:W-:Y:S01]  /*d33c0*/  UMOV UR15, UR12 ;  /* 0x0000000c000f7c82 */ /* 0x000fe20008000000 */
[----:B------:R-:W-:-:S02]  /*d33d0*/  VIADD R9, R42, 0x54 ;  /* 0x000000542a097836 */ /* 0x000fc40000000000 */
[----:B------:R-:W-:Y:S01]  /*d33e0*/  IMAD.U32 R26, RZ, RZ, UR13 ;  /* 0x0000000dff1a7e24 */ /* 0x000fe2000f8e00ff */
[----:B------:R-:W-:Y:S02]  /*d33f0*/  ULDC.64 UR12, c[0x0][0x228] ;  /* 0x00008a00000c7ab9 */ /* 0x000fe40000000a00 */
[----:B------:R-:W-:Y:S01]  /*d3400*/  IMAD.U32 R25, RZ, RZ, UR13 ;  /* 0x0000000dff197e24 */ /* 0x000fe2000f8e00ff */
[----:B------:R-:W-:Y:S01]  /*d3410*/  UMOV UR13, UR12 ;  /* 0x0000000c000d7c82 */ /* 0x000fe20008000000 */
[----:B------:R-:W-:Y:S01]  /*d3420*/  UMOV UR12, UR30 ;  /* 0x0000001e000c7c82 */ /* 0x000fe20008000000 */
[C---:B------:R-:W-:Y:S02]  /*d3430*/  VIADD R10, R42.reuse, 0x53 ;  /* 0x000000532a0a7836 */ /* 0x040fe40000000000 */
[----:B------:R-:W-:Y:S01]  /*d3440*/  IMAD.U32 R24, RZ, RZ, UR31 ;  /* 0x0000001fff187e24 */ /* 0x000fe2000f8e00ff */
[----:B------:R-:W-:Y:S02]  /*d3450*/  ULDC.64 UR30, c[0x0][0x228] ;  /* 0x00008a00001e7ab9 */ /* 0x000fe40000000a00 */
[----:B------:R-:W-:Y:S01]  /*d3460*/  UMOV UR11, UR30 ;  /* 0x0000001e000b7c82 */ /* 0x000fe20008000000 */
[----:B------:R-:W-:-:S02]  /*d3470*/  VIADD R11, R42, 0x52 ;  /* 0x000000522a0b7836 */ /* 0x000fc40000000000 */
[C---:B------:R-:W-:Y:S02]  /*d3480*/  VIADD R12, R42.reuse, 0x51 ;  /* 0x000000512a0c7836 */ /* 0x040fe40000000000 */
[C---:B------:R-:W-:Y:S02]  /*d3490*/  VIADD R13, R42.reuse, 0x50 ;  /* 0x000000502a0d7836 */ /* 0x040fe40000000000 */
[C---:B------:R-:W-:Y:S01]  /*d34a0*/  VIADD R14, R42.reuse, 0x4f ;  /* 0x0000004f2a0e7836 */ /* 0x040fe20000000000 */
[----:B------:R-:W-:Y:S01]  /*d34b0*/  UMOV UR47, UR7 ;  /* 0x00000007002f7c82 */ /* 0x000fe20008000000 */
[----:B------:R-:W-:Y:S01]  /*d34c0*/  VIADD R15, R42, 0x4e ;  /* 0x0000004e2a0f7836 */ /* 0x000fe20000000000 */
[----:B--2---:R-:W-:Y:S02]  /*d34d0*/  LOP3.LUT R55, R55, 0x7fffffff, RZ, 0xc0, !PT ;  /* 0x7fffffff37377812 */ /* 0x004fe400078ec0ff */
[C---:B----4-:R-:W-:Y:S01]  /*d34e0*/  ISETP.LT.AND P3, PT, R41.reuse, UR24, !P2 ;  /* 0x0000001829007c0c */ /* 0x050fe2000d761270 */
[----:B------:R-:W-:Y:S01]  /*d34f0*/  IMAD.MOV.U32 R33, RZ, RZ, R16 ;  /* 0x000000ffff217224 */ /* 0x000fe200078e0010 */
[----:B------:R-:W-:Y:S01]  /*d3500*/  ISETP.LT.AND P2, PT, R0, UR23, !P1 ;  /* 0x0000001700007c0c */ /* 0x000fe2000cf41270 */
[----:B------:R-:W-:Y:S01]  /*d3510*/  IMAD.MOV.U32 R34, RZ, RZ, R17 ;  /* 0x000000ffff227224 */ /* 0x000fe200078e0011 */
[----:B------:R-:W-:Y:S01]  /*d3520*/  ISETP.LT.AND P1, PT, R41, UR21, !P1 ;  /* 0x0000001529007c0c */ /* 0x000fe2000cf21270 */
[----:B------:R-:W-:Y:S01]  /*d3530*/  IMAD.MOV.U32 R35, RZ, RZ, R18 ;  /* 0x000000ffff237224 */ /* 0x000fe200078e0012 */
[----:B------:R-:W-:-:S07]  /*d3540*/  ULDC.64 UR24, c[0x0][0x228] ;  /* 0x00008a0000187ab9 */ /* 0x000fce0000000a00 */
[----:B------:R-:W-:-:S04]  /*d3550*/  @P3 LOP3.LUT R51, R51, 0x800, RZ, 0xfc, !PT ;  /* 0x0000080033333812 */ /* 0x000fc800078efcff */
[----:B------:R-:W-:-:S04]  /*d3560*/  LOP3.LUT R51, R51, 0xfffffbff, RZ, 0xc0, !PT ;  /* 0xfffffbff33337812 */ /* 0x000fc800078ec0ff */
[----:B------:R-:W-:Y:S02]  /*d3570*/  @P2 LOP3.LUT R51, R51, 0x400, RZ, 0xfc, !PT ;  /* 0x0000040033332812 */ /* 0x000fe400078efcff */
[----:B------:R-:W-:Y:S02]  /*d3580*/  ISETP.LT.AND P2, PT, R0, UR19, !P0 ;  /* 0x0000001300007c0c */ /* 0x000fe4000c741270 */
[----:B------:R-:W-:-:S04]  /*d3590*/  LOP3.LUT R51, R51, 0xfffffdff, RZ, 0xc0, !PT ;  /* 0xfffffdff33337812 */ /* 0x000fc800078ec0ff */
[----:B------:R-:W-:Y:S02]  /*d35a0*/  @P1 LOP3.LUT R51, R51, 0x200, RZ, 0xfc, !PT ;  /* 0x0000020033331812 */ /* 0x000fe400078efcff */
[----:B------:R-:W-:Y:S01]  /*d35b0*/  ISETP.LT.AND P1, PT, R41, UR18, !P0 ;  /* 0x0000001229007c0c */ /* 0x000fe2000c721270 */
[C---:B------:R-:W-:Y:S01]  /*d35c0*/  VIADD R16, R42.reuse, 0x4d ;  /* 0x0000004d2a107836 */ /* 0x040fe20000000000 */
[----:B------:R-:W-:Y:S01]  /*d35d0*/  LOP3.LUT R51, R51, 0xfffffeff, RZ, 0xc0, !PT ;  /* 0xfffffeff33337812 */ /* 0x000fe200078ec0ff */
[----:B------:R-:W-:Y:S01]  /*d35e0*/  VIADD R17, R42, 0x4c ;  /* 0x0000004c2a117836 */ /* 0x000fe20000000000 */
[----:B------:R-:W-:Y:S02]  /*d35f0*/  ULDC.64 UR18, c[0x0][0x228] ;  /* 0x00008a0000127ab9 */ /* 0x000fe40000000a00 */
[----:B------:R-:W-:Y:S02]  /*d3600*/  @P2 LOP3.LUT R51, R51, 0x100, RZ, 0xfc, !PT ;  /* 0x0000010033332812 */ /* 0x000fe400078efcff */
[----:B------:R-:W-:Y:S01]  /*d3610*/  ISETP.GE.AND P0, PT, R8, UR6, PT ;  /* 0x0000000608007c0c */ /* 0x000fe2000bf06270 */
[----:B------:R-:W-:Y:S01]  /*d3620*/  ULDC.64 UR6, c[0x0][0x228] ;  /* 0x00008a0000067ab9 */ /* 0x000fe20000000a00 */
[----:B------:R-:W-:-:S04]  /*d3630*/  LOP3.LUT R51, R51, 0xffffff7f, RZ, 0xc0, !PT ;  /* 0xffffff7f33337812 */ /* 0x000fc800078ec0ff */
[----:B------:R-:W-:Y:S02]  /*d3640*/  @P1 LOP3.LUT R51, R51, 0x80, RZ, 0xfc, !PT ;  /* 0x0000008033331812 */ /* 0x000fe400078efcff */
[----:B------:R-:W-:Y:S02]  /*d3650*/  ISETP.LT.AND P1, PT, R0, UR17, !P0 ;  /* 0x0000001100007c0c */ /* 0x000fe4000c721270 */
[----:B------:R-:W-:Y:S02]  /*d3660*/  ISETP.LT.AND P0, PT, R41, UR15, !P0 ;  /* 0x0000000f29007c0c */ /* 0x000fe4000c701270 */
[----:B------:R-:W-:-:S09]  /*d3670*/  LOP3.LUT R51, R51, 0xffffffbf, RZ, 0xc0, !PT ;  /* 0xffffffbf33337812 */ /* 0x000fd200078ec0ff */
[----:B------:R-:W-:-:S04]  /*d3680*/  @P1 LOP3.LUT R51, R51, 0x40, RZ, 0xfc, !PT ;  /* 0x0000004033331812 */ /* 0x000fc800078efcff */
[----:B------:R-:W-:-:S04]  /*d3690*/  LOP3.LUT R51, R51, 0xffffffdf, RZ, 0xc0, !PT ;  /* 0xffffffdf33337812 */ /* 0x000fc800078ec0ff */
[----:B------:R-:W-:Y:S02]  /*d36a0*/  @P0 LOP3.LUT R51, R51, 0x20, RZ, 0xfc, !PT ;  /* 0x0000002033330812 */ /* 0x000fe400078efcff */
[----:B------:R-:W-:-:S04]  /*d36b0*/  ISETP.GE.AND P0, PT, R9, UR5, PT ;  /* 0x0000000509007c0c */ /* 0x000fc8000bf06270 */
[----:B------:R-:W-:Y:S02]  /*d36c0*/  ISETP.LT.AND P2, PT, R0, UR13, !P0 ;  /* 0x0000000d00007c0c */ /* 0x000fe4000c741270 */
[----:B------:R-:W-:Y:S01]  /*d36d0*/  ISETP.LT.AND P1, PT, R41, UR12, !P0 ;  /* 0x0000000c29007c0c */ /* 0x000fe2000c721270 */
[----:B------:R-:W-:Y:S01]  /*d36e0*/  ULDC.64 UR12, c[0x0][0x228] ;  /* 0x00008a00000c7ab9 */ /* 0x000fe20000000a00 */
[----:B------:R-:W-:Y:S02]  /*d36f0*/  LOP3.LUT R51, R51, 0xffffffef, RZ, 0xc0, !PT ;  /* 0xffffffef33337812 */ /* 0x000fe400078ec0ff */
[----:B------:R-:W-:Y:S01]  /*d3700*/  ISETP.GE.AND P0, PT, R10, UR4, PT ;  /* 0x000000040a007c0c */ /* 0x000fe2000bf06270 */
[----:B------:R-:W-:-:S06]  /*d3710*/  ULDC.64 UR4, c[0x0][0x228] ;  /* 0x00008a0000047ab9 */ /* 0x000fcc0000000a00 */
[----:B------:R-:W-:-:S04]  /*d3720*/  @P2 LOP3.LUT R51, R51, 0x10, RZ, 0xfc, !PT ;  /* 0x0000001033332812 */ /* 0x000fc800078efcff */
        /* <DEDUP_REMOVED lines=11> */
[----:B------:R-:W-:Y:S01]  /*d37e0*/  UMOV UR48, UR9 ;  /* 0x0000000900307c82 */ /* 0x000fe20008000000 */
[----:B------:R-:W-:Y:S01]  /*d37f0*/  ISETP.GE.AND P0, PT, R12, UR10, PT ;  /* 0x0000000a0c007c0c */ /* 0x000fe2000bf06270 */
[----:B------:R-:W-:Y:S01]  /*d3800*/  ULDC.64 UR8, c[0x0][0x228] ;  /* 0x00008a0000087ab9 */ /* 0x000fe20000000a00 */
[----:B------:R-:W-:Y:S01]  /*d3810*/  LOP3.LUT R51, R51, 0xfffffffe, RZ, 0xc0, !PT ;  /* 0xfffffffe33337812 */ /* 0x000fe200078ec0ff */
[----:B------:R-:W-:Y:S01]  /*d3820*/  ULDC.64 UR10, c[0x0][0x228] ;  /* 0x00008a00000a7ab9 */ /* 0x000fe20000000a00 */
[----:B------:R-:W-:Y:S01]  /*d3830*/  VIADD R18, R42, 0x4b ;  /* 0x0000004b2a127836 */ /* 0x000fe20000000000 */
[----:B------:R-:W1:Y:S01]  /*d3840*/  S2UR UR41, SR_CgaCtaId ;  /* 0x00000000002979c3 */ /* 0x000e620000008800 */
[----:B------:R-:W-:Y:S01]  /*d3850*/  IMAD.MOV.U32 R39, RZ, RZ, R19 ;  /* 0x000000ffff277224 */ /* 0x000fe200078e0013 */
[----:B------:R-:W-:Y:S01]  /*d3860*/  UMOV UR42, 0x400 ;  /* 0x00000400002a7882 */ /* 0x000fe20000000000 */
[----:B------:R-:W-:Y:S01]  /*d3870*/  IMAD.MOV.U32 R40, RZ, RZ, R20 ;  /* 0x000000ffff287224 */ /* 0x000fe200078e0014 */
[----:B------:R-:W-:Y:S01]  /*d3880*/  @P1 LOP3.LUT R55, R55, 0x80000000, RZ, 0xfc, !PT ;  /* 0x8000000037371812 */ /* 0x000fe200078efcff */
[----:B------:R-:W-:Y:S01]  /*d3890*/  IMAD.U32 R23, RZ, RZ, UR31 ;  /* 0x0000001fff177e24 */ /* 0x000fe2000f8e00ff */
[----:B------:R-:W-:Y:S01]  /*d38a0*/  ISETP.LT.AND P1, PT, R0, UR54, !P0 ;  /* 0x0000003600007c0c */ /* 0x000fe2000c721270 */
[C---:B------:R-:W-:Y:S01]  /*d38b0*/  VIADD R21, R42.reuse, 0x48 ;  /* 0x000000482a157836 */ /* 0x040fe20000000000 */
[----:B------:R-:W-:Y:S01]  /*d38c0*/  ISETP.LT.AND P0, PT, R41, UR56, !P0 ;  /* 0x0000003829007c0c */ /* 0x000fe2000c701270 */
[C---:B------:R-:W-:Y:S01]  /*d38d0*/  VIADD R22, R42.reuse, 0x47 ;  /* 0x000000472a167836 */ /* 0x040fe20000000000 */
[----:B------:R-:W-:Y:S01]  /*d38e0*/  LOP3.LUT R55, R55, 0xbfffffff, RZ, 0xc0, !PT ;  /* 0xbfffffff37377812 */ /* 0x000fe200078ec0ff */
[C---:B------:R-:W-:Y:S01]  /*d38f0*/  VIADD R8, R42.reuse, 0x46 ;  /* 0x000000462a087836 */ /* 0x040fe20000000000 */
[----:B------:R-:W-:Y:S01]  /*d3900*/  @P2 LOP3.LUT R51, R51, 0x1, RZ, 0xfc, !PT ;  /* 0x0000000133332812 */ /* 0x000fe200078efcff */
[----:B------:R-:W-:Y:S01]  /*d3910*/  VIADD R19, R42, 0x4a ;  /* 0x0000004a2a137836 */ /* 0x000fe20000000000 */
[----:B------:R-:W-:Y:S01]  /*d3920*/  ULDC.64 UR30, c[0x0][0x228] ;  /* 0x00008a00001e7ab9 */ /* 0x000fe20000000a00 */
[----:B------:R-:W-:-:S04]  /*d3930*/  ULDC UR50, c[0x0][0x22c] ;  /* 0x00008b0000327ab9 */ /* 0x000fc80000000800 */
[----:B------:R-:W-:-:S04]  /*d3940*/  @P1 LOP3.LUT R55, R55, 0x40000000, RZ, 0xfc, !PT ;  /* 0x4000000037371812 */ /* 0x000fc800078efcff */
[----:B------:R-:W-:-:S04]  /*d3950*/  LOP3.LUT R55, R55, 0xdfffffff, RZ, 0xc0, !PT ;  /* 0xdfffffff37377812 */ /* 0x000fc800078ec0ff */
[----:B------:R-:W-:Y:S02]  /*d3960*/  @P0 LOP3.LUT R55, R55, 0x20000000, RZ, 0xfc, !PT ;  /* 0x2000000037370812 */ /* 0x000fe400078efcff */
[----:B------:R-:W-:Y:S01]  /*d3970*/  ISETP.GE.AND P0, PT, R13, UR14, PT ;  /* 0x0000000e0d007c0c */ /* 0x000fe2000bf06270 */
[----:B------:R-:W-:-:S03]  /*d3980*/  ULDC.64 UR14, c[0x0][0x228] ;  /* 0x00008a00000e7ab9 */ /* 0x000fc60000000a00 */
[----:B------:R-:W-:Y:S02]  /*d3990*/  ISETP.LT.AND P2, PT, R0, UR58, !P0 ;  /* 0x0000003a00007c0c */ /* 0x000fe4000c741270 */
[----:B------:R-:W-:Y:S02]  /*d39a0*/  ISETP.LT.AND P1, PT, R41, UR60, !P0 ;  /* 0x0000003c29007c0c */ /* 0x000fe4000c721270 */
        /* <DEDUP_REMOVED lines=12> */
[----:B------:R-:W-:Y:S01]  /*d3a70*/  ISETP.GE.AND P0, PT, R15, UR20, PT ;  /* 0x000000140f007c0c */ /* 0x000fe2000bf06270 */
[----:B------:R-:W-:-:S03]  /*d3a80*/  ULDC.64 UR20, c[0x0][0x228] ;  /* 0x00008a0000147ab9 */ /* 0x000fc60000000a00 */
[----:B------:R-:W-:Y:S01]  /*d3a90*/  ISETP.LT.AND P2, PT, R0, UR8, !P0 ;  /* 0x0000000800007c0c */ /* 0x000fe2000c741270 */
[----:B------:R-:W-:Y:S01]  /*d3aa0*/  VIADD R20, R42, 0x49 ;  /* 0x000000492a147836 */ /* 0x000fe20000000000 */
[----:B------:R-:W-:Y:S01]  /*d3ab0*/  ISETP.LT.AND P1, PT, R41, UR10, !P0 ;  /* 0x0000000a29007c0c */ /* 0x000fe2000c721270 */
[----:B------:R-:W-:Y:S01]  /*d3ac0*/  UMOV UR6, UR44 ;  /* 0x0000002c00067c82 */ /* 0x000fe20008000000 */
[----:B------:R-:W-:Y:S01]  /*d3ad0*/  LOP3.LUT R55, R55, 0xfeffffff, RZ, 0xc0, !PT ;  /* 0xfeffffff37377812 */ /* 0x000fe200078ec0ff */
[----:B-1----:R-:W-:Y:S01]  /*d3ae0*/  ULEA UR4, UR41, UR42, 0x18 ;  /* 0x0000002a29047291 */ /* 0x002fe2000f8ec03f */
[----:B------:R-:W-:Y:S01]  /*d3af0*/  ISETP.GE.AND P0, PT, R16, UR22, PT ;  /* 0x0000001610007c0c */ /* 0x000fe2000bf06270 */
[----:B------:R-:W-:Y:S01]  /*d3b00*/  ULDC.64 UR22, c[0x0][0x228] ;  /* 0x00008a0000167ab9 */ /* 0x000fe20000000a00 */
[----:B------:R-:W-:Y:S01]  /*d3b10*/  ULDC.64 UR42, c[0x0][0x228] ;  /* 0x00008a00002a7ab9 */ /* 0x000fe20000000a00 */
[----:B------:R-:W-:Y:S01]  /*d3b20*/  ULDC UR8, c[0x0][0x228] ;  /* 0x00008a0000087ab9 */ /* 0x000fe20000000800 */
[----:B------:R-:W-:Y:S01]  /*d3b30*/  VIADD R9, R42, 0x44 ;  /* 0x000000442a097836 */ /* 0x000fe20000000000 */
[----:B------:R-:W-:-:S02]  /*d3b40*/  ULDC UR10, c[0x0][0x228] ;  /* 0x00008a00000a7ab9 */ /* 0x000fc40000000800 */
[----:B------:R-:W-:-:S04]  /*d3b50*/  @P2 LOP3.LUT R55, R55, 0x1000000, RZ, 0xfc, !PT ;  /* 0x0100000037372812 */ /* 0x000fc800078efcff */
[----:B------:R-:W-:-:S04]  /*d3b60*/  LOP3.LUT R55, R55, 0xff7fffff, RZ, 0xc0, !PT ;  /* 0xff7fffff37377812 */ /* 0x000fc800078ec0ff */
[----:B------:R-:W-:Y:S02]  /*d3b70*/  @P1 LOP3.LUT R55, R55, 0x800000, RZ, 0xfc, !PT ;  /* 0x0080000037371812 */ /* 0x000fe400078efcff */
[----:B------:R-:W-:Y:S01]  /*d3b80*/  ISETP.LT.AND P1, PT, R0, UR12, !P0 ;  /* 0x0000000c00007c0c */ /* 0x000fe2000c721270 */
[----:B------:R-:W-:Y:S01]  /*d3b90*/  ULDC UR12, c[0x0][0x22c] ;  /* 0x00008b00000c7ab9 */ /* 0x000fe20000000800 */
[----:B------:R-:W-:Y:S02]  /*d3ba0*/  ISETP.LT.AND P0, PT, R41, UR14, !P0 ;  /* 0x0000000e29007c0c */ /* 0x000fe4000c701270 */
[----:B------:R-:W-:-:S09]  /*d3bb0*/  LOP3.LUT R55, R55, 0xffbfffff, RZ, 0xc0, !PT ;  /* 0xffbfffff37377812 */ /* 0x000fd200078ec0ff */
[----:B------:R-:W-:-:S04]  /*d3bc0*/  @P1 LOP3.LUT R55, R55, 0x400000, RZ, 0xfc, !PT ;  /* 0x0040000037371812 */ /* 0x000fc800078efcff */
[----:B------:R-:W-:-:S04]  /*d3bd0*/  LOP3.LUT R55, R55, 0xffdfffff, RZ, 0xc0, !PT ;  /* 0xffdfffff37377812 */ /* 0x000fc800078ec0ff */
[----:B------:R-:W-:Y:S02]  /*d3be0*/  @P0 LOP3.LUT R55, R55, 0x200000, RZ, 0xfc, !PT ;  /* 0x0020000037370812 */ /* 0x000fe400078efcff */
[----:B------:R-:W-:Y:S01]  /*d3bf0*/  ISETP.GE.AND P0, PT, R17, UR26, PT ;  /* 0x0000001a11007c0c */ /* 0x000fe2000bf06270 */
[----:B------:R-:W-:-:S03]  /*d3c00*/  ULDC.64 UR26, c[0x0][0x228] ;  /* 0x00008a00001a7ab9 */ /* 0x000fc60000000a00 */
[----:B------:R-:W-:Y:S02]  /*d3c10*/  ISETP.LT.AND P2, PT, R0, UR16, !P0 ;  /* 0x0000001000007c0c */ /* 0x000fe4000c741270 */
[----:B------:R-:W-:Y:S01]  /*d3c20*/  LOP3.LUT R56, R56, 0x7fffffff, RZ, 0xc0, !PT ;  /* 0x7fffffff38387812 */ /* 0x000fe200078ec0ff */
[----:B------:R-:W-:Y:S01]  /*d3c30*/  UMOV UR14, UR45 ;  /* 0x0000002d000e7c82 */ /* 0x000fe20008000000 */
[----:B------:R-:W-:Y:S01]  /*d3c40*/  ISETP.LT.AND P1, PT, R41, UR18, !P0 ;  /* 0x0000001229007c0c */ /* 0x000fe2000c721270 */
[----:B------:R-:W-:Y:S01]  /*d3c50*/  ULDC UR18, c[0x0][0x228] ;  /* 0x00008a0000127ab9 */ /* 0x000fe20000000800 */
[----:B------:R-:W-:Y:S01]  /*d3c60*/  LOP3.LUT R55, R55, 0xffefffff, RZ, 0xc0, !PT ;  /* 0xffefffff37377812 */ /* 0x000fe200078ec0ff */
[----:B------:R-:W-:Y:S01]  /*d3c70*/  ULDC UR16, c[0x0][0x22c] ;  /* 0x00008b0000107ab9 */ /* 0x000fe20000000800 */
[----:B------:R-:W-:Y:S01]  /*d3c80*/  ISETP.GE.AND P0, PT, R18, UR28, PT ;  /* 0x0000001c12007c0c */ /* 0x000fe2000bf06270 */
[----:B------:R-:W-:-:S04]  /*d3c90*/  ULDC.64 UR28, c[0x0][0x228] ;  /* 0x00008a00001c7ab9 */ /* 0x000fc80000000a00 */
[----:B------:R-:W-:-:S04]  /*d3ca0*/  @P2 LOP3.LUT R55, R55, 0x100000, RZ, 0xfc, !PT ;  /* 0x0010000037372812 */ /* 0x000fc800078efcff */
[----:B------:R-:W-:-:S04]  /*d3cb0*/  LOP3.LUT R55, R55, 0xfff7ffff, RZ, 0xc0, !PT ;  /* 0xfff7ffff37377812 */ /* 0x000fc800078ec0ff */
[----:B------:R-:W-:Y:S02]  /*d3cc0*/  @P1 LOP3.LUT R55, R55, 0x80000, RZ, 0xfc, !PT ;  /* 0x0008000037371812 */ /* 0x000fe400078efcff */
[----:B------:R-:W-:Y:S01]  /*d3cd0*/  ISETP.LT.AND P1, PT, R0, UR20, !P0 ;  /* 0x0000001400007c0c */ /* 0x000fe2000c721270 */
[----:B------:R-:W-:Y:S01]  /*d3ce0*/  ULDC UR20, c[0x0][0x22c] ;  /* 0x00008b0000147ab9 */ /* 0x000fe20000000800 */
[----:B------:R-:W-:Y:S01]  /*d3cf0*/  ISETP.LT.AND P0, PT, R41, UR22, !P0 ;  /* 0x0000001629007c0c */ /* 0x000fe2000c701270 */
[----:B------:R-:W-:Y:S01]  /*d3d00*/  ULDC UR22, c[0x0][0x228] ;  /* 0x00008a0000167ab9 */ /* 0x000fe20000000800 */
[----:B------:R-:W-:-:S09]  /*d3d10*/  LOP3.LUT R55, R55, 0xfffbffff, RZ, 0xc0, !PT ;  /* 0xfffbffff37377812 */ /* 0x000fd200078ec0ff */
[----:B------:R-:W-:-:S04]  /*d3d20*/  @P1 LOP3.LUT R55, R55, 0x40000, RZ, 0xfc, !PT ;  /* 0x0004000037371812 */ /* 0x000fc800078efcff */
[----:B------:R-:W-:-:S04]  /*d3d30*/  LOP3.LUT R55, R55, 0xfffdffff, RZ, 0xc0, !PT ;  /* 0xfffdffff37377812 */ /* 0x000fc800078ec0ff */
[----:B------:R-:W-:Y:S02]  /*d3d40*/  @P0 LOP3.LUT R55, R55, 0x20000, RZ, 0xfc, !PT ;  /* 0x0002000037370812 */ /* 0x000fe400078efcff */
[----:B------:R-:W-:Y:S01]  /*d3d50*/  ISETP.GE.AND P0, PT, R19, UR32, PT ;  /* 0x0000002013007c0c */ /* 0x000fe2000bf06270 */
[----:B------:R-:W-:-:S03]  /*d3d60*/  ULDC.64 UR32, c[0x0][0x228] ;  /* 0x00008a0000207ab9 */ /* 0x000fc60000000a00 */
[----:B------:R-:W-:Y:S01]  /*d3d70*/  ISETP.LT.AND P2, PT, R0, UR24, !P0 ;  /* 0x0000001800007c0c */ /* 0x000fe2000c741270 */
[----:B------:R-:W-:Y:S01]  /*d3d80*/  ULDC UR24, c[0x0][0x228] ;  /* 0x00008a0000187ab9 */ /* 0x000fe20000000800 */
[----:B------:R-:W-:Y:S01]  /*d3d90*/  ISETP.LT.AND P1, PT, R41, UR26, !P0 ;  /* 0x0000001a29007c0c */ /* 0x000fe2000c721270 */
[----:B------:R-:W-:Y:S01]  /*d3da0*/  ULDC UR26, c[0x0][0x228] ;  /* 0x00008a00001a7ab9 */ /* 0x000fe20000000800 */
[----:B------:R-:W-:Y:S02]  /*d3db0*/  LOP3.LUT R55, R55, 0xfffeffff, RZ, 0xc0, !PT ;  /* 0xfffeffff37377812 */ /* 0x000fe400078ec0ff */
[----:B------:R-:W-:Y:S01]  /*d3dc0*/  ISETP.GE.AND P0, PT, R20, UR34, PT ;  /* 0x0000002214007c0c */ /* 0x000fe2000bf06270 */
[----:B------:R-:W-:-:S06]  /*d3dd0*/  ULDC.64 UR34, c[0x0][0x228] ;  /* 0x00008a0000227ab9 */ /* 0x000fcc0000000a00 */
        /* <DEDUP_REMOVED lines=32> */
[----:B------:R-:W-:-:S03]  /*d3fe0*/  ULDC UR6, c[0x0][0x22c] ;  /* 0x00008b0000067ab9 */ /* 0x000fc60000000800 */
[----:B------:R-:W-:Y:S01]  /*d3ff0*/  ISETP.LT.AND P1, PT, R42, UR41, !P0 ;  /* 0x000000292a007c0c */ /* 0x000fe2000c721270 */
[----:B------:R-:W-:Y:S01]  /*d4000*/  ULDC UR41, c[0x0][0x22c] ;  /* 0x00008b0000297ab9 */ /* 0x000fe20000000800 */
[----:B------:R-:W-:Y:S02]  /*d4010*/  LOP3.LUT R55, R55, 0xffffdfff, RZ, 0xc0, !PT ;  /* 0xffffdfff37377812 */ /* 0x000fe400078ec0ff */
[----:B------:R-:W-:-:S09]  /*d4020*/  ISETP.GE.AND P0, PT, R8, UR50, PT ;  /* 0x0000003208007c0c */ /* 0x000fd2000bf06270 */
[----:B------:R-:W-:Y:S02]  /*d4030*/  @P1 LOP3.LUT R55, R55, 0x2000, RZ, 0xfc, !PT ;  /* 0x0000200037371812 */ /* 0x000fe400078efcff */
[----:B------:R-:W-:Y:S01]  /*d4040*/  ISETP.LT.AND P1, PT, R41, UR40, !P0 ;  /* 0x0000002829007c0c */ /* 0x000fe2000c721270 */
[----:B------:R-:W-:Y:S01]  /*d4050*/  VIADD R8, R42, 0x45 ;  /* 0x000000452a087836 */ /* 0x000fe20000000000 */
[----:B------:R-:W-:Y:S01]  /*d4060*/  ISETP.LT.AND P0, PT, R0, UR42, !P0 ;  /* 0x0000002a00007c0c */ /* 0x000fe2000c701270 */
[----:B------:R-:W-:Y:S01]  /*d4070*/  ULDC UR40, c[0x0][0x228] ;  /* 0x00008a0000287ab9 */ /* 0x000fe20000000800 */
[----:B------:R-:W-:Y:S01]  /*d4080*/  LOP3.LUT R55, R55, 0xffffffbf, RZ, 0xc0, !PT ;  /* 0xffffffbf37377812 */ /* 0x000fe200078ec0ff */
[----:B------:R-:W-:-:S08]  /*d4090*/  ULDC UR42, c[0x0][0x22c] ;  /* 0x00008b00002a7ab9 */ /* 0x000fd00000000800 */
[----:B------:R-:W-:-:S04]  /*d40a0*/  @P1 LOP3.LUT R55, R55, 0x40, RZ, 0xfc, !PT ;  /* 0x0000004037371812 */ /* 0x000fc800078efcff */
[----:B------:R-:W-:-:S04]  /*d40b0*/  LOP3.LUT R55, R55, 0xffffff7f, RZ, 0xc0, !PT ;  /* 0xffffff7f37377812 */ /* 0x000fc800078ec0ff */
[----:B------:R-:W-:Y:S02]  /*d40c0*/  @P0 LOP3.LUT R55, R55, 0x80, RZ, 0xfc, !PT ;  /* 0x0000008037370812 */ /* 0x000fe400078efcff */
[----:B------:R-:W-:Y:S01]  /*d40d0*/  ISETP.GE.AND P0, PT, R8, UR6, PT ;  /* 0x0000000608007c0c */ /* 0x000fe2000bf06270 */
[----:B------:R-:W-:-:S03]  /*d40e0*/  ULDC UR6, c[0x0][0x22c] ;  /* 0x00008b0000067ab9 */ /* 0x000fc60000000800 */
[----:B------:R-:W-:Y:S02]  /*d40f0*/  ISETP.LT.AND P1, PT, R0, UR46, !P0 ;  /* 0x0000002e00007c0c */ /* 0x000fe4000c721270 */
[----:B------:R-:W-:Y:S01]  /*d4100*/  LOP3.LUT R55, R55, 0xffffffdf, RZ, 0xc0, !PT ;  /* 0xffffffdf37377812 */ /* 0x000fe200078ec0ff */
[----:B------:R-:W-:Y:S01]  /*d4110*/  VIADD R8, R42, 0x43 ;  /* 0x000000432a087836 */ /* 0x000fe20000000000 */
[----:B------:R-:W-:Y:S01]  /*d4120*/  ISETP.LT.AND P0, PT, R41, UR8, !P0 ;  /* 0x0000000829007c0c */ /* 0x000fe2000c701270 */
[----:B------:R-:W-:Y:S01]  /*d4130*/  ULDC UR8, c[0x0][0x228] ;  /* 0x00008a0000087ab9 */ /* 0x000fe20000000800 */
[----:B------:R-:W-:Y:S01]  /*d4140*/  LOP3.LUT R57, R57, 0xbfffffff, RZ, 0xc0, !PT ;  /* 0xbfffffff39397812 */ /* 0x000fe200078ec0ff */
[----:B------:R-:W-:-:S06]  /*d4150*/  ULDC UR46, c[0x0][0x22c] ;  /* 0x00008b00002e7ab9 */ /* 0x000fcc0000000800 */
[----:B------:R-:W-:-:S04]  /*d4160*/  @P1 LOP3.LUT R55, R55, 0x20, RZ, 0xfc, !PT ;  /* 0x0000002037371812 */ /* 0x000fc800078efcff */
[----:B------:R-:W-:-:S04]  /*d4170*/  LOP3.LUT R55, R55, 0xffffffef, RZ, 0xc0, !PT ;  /* 0xffffffef37377812 */ /* 0x000fc800078ec0ff */
[----:B------:R-:W-:Y:S02]  /*d4180*/  @P0 LOP3.LUT R55, R55, 0x10, RZ, 0xfc, !PT ;  /* 0x0000001037370812 */ /* 0x000fe400078efcff */
[----:B------:R-:W-:Y:S01]  /*d4190*/  ISETP.GE.AND P0, PT, R9, UR6, PT ;  /* 0x0000000609007c0c */ /* 0x000fe2000bf06270 */
[----:B------:R-:W-:-:S03]  /*d41a0*/  ULDC UR6, c[0x0][0x22c] ;  /* 0x00008b0000067ab9 */ /* 0x000fc60000000800 */
        /* <DEDUP_REMOVED lines=9> */
[----:B------:R-:W-:Y:S01]  /*d4240*/  VIADD R9, R42, 0x42 ;  /* 0x000000422a097836 */ /* 0x000fe20000000000 */
[----:B------:R-:W-:Y:S01]  /*d4250*/  LOP3.LUT R55, R55, 0xfffffffd, RZ, 0xc0, !PT ;  /* 0xfffffffd37377812 */ /* 0x000fe200078ec0ff */
[----:B------:R-:W-:Y:S01]  /*d4260*/  ULDC UR6, c[0x0][0x22c] ;  /* 0x00008b0000067ab9 */ /* 0x000fe20000000800 */
[----:B------:R-:W-:Y:S01]  /*d4270*/  ISETP.LT.AND P1, PT, R0, UR8, !P0 ;  /* 0x0000000800007c0c */ /* 0x000fe2000c721270 */
[----:B------:R-:W-:Y:S01]  /*d4280*/  ULDC UR8, c[0x0][0x228] ;  /* 0x00008a0000087ab9 */ /* 0x000fe20000000800 */
[----:B------:R-:W-:Y:S01]  /*d4290*/  ISETP.LT.AND P0, PT, R41, UR10, !P0 ;  /* 0x0000000a29007c0c */ /* 0x000fe2000c701270 */
[----:B------:R-:W-:-:S10]  /*d42a0*/  ULDC UR10, c[0x0][0x228] ;  /* 0x00008a00000a7ab9 */ /* 0x000fd40000000800 */
[----:B------:R-:W-:-:S04]  /*d42b0*/  @P1 LOP3.LUT R55, R55, 0x2, RZ, 0xfc, !PT ;  /* 0x0000000237371812 */ /* 0x000fc800078efcff */
[----:B------:R-:W-:-:S04]  /*d42c0*/  LOP3.LUT R55, R55, 0xfffffffe, RZ, 0xc0, !PT ;  /* 0xfffffffe37377812 */ /* 0x000fc800078ec0ff */
[----:B------:R-:W-:Y:S02]  /*d42d0*/  @P0 LOP3.LUT R55, R55, 0x1, RZ, 0xfc, !PT ;  /* 0x0000000137370812 */ /* 0x000fe400078efcff */
[----:B------:R-:W-:Y:S01]  /*d42e0*/  ISETP.GE.AND P0, PT, R9, UR6, PT ;  /* 0x0000000609007c0c */ /* 0x000fe2000bf06270 */
[----:B------:R-:W-:Y:S01]  /*d42f0*/  VIADD R8, R42, 0x41 ;  /* 0x000000412a087836 */ /* 0x000fe20000000000 */
[----:B------:R-:W-:Y:S02]  /*d4300*/  ULDC UR6, c[0x0][0x22c] ;  /* 0x00008b0000067ab9 */ /* 0x000fe40000000800 */
        /* <DEDUP_REMOVED lines=25> */
[----:B------:R-:W-:Y:S01]  /*d44a0*/  VIADD R9, R42, 0x3f ;  /* 0x0000003f2a097836 */ /* 0x000fe20000000000 */
[----:B------:R-:W-:-:S09]  /*d44b0*/  ULDC UR10, c[0x0][0x228] ;  /* 0x00008a00000a7ab9 */ /* 0x000fd20000000800 */
[----:B------:R-:W-:-:S04]  /*d44c0*/  @P1 LOP3.LUT R56, R56, 0x4000000, RZ, 0xfc, !PT ;  /* 0x0400000038381812 */ /* 0x000fc800078efcff */
[----:B------:R-:W-:-:S04]  /*d44d0*/  LOP3.LUT R56, R56, 0xfeffffff, RZ, 0xc0, !PT ;  /* 0xfeffffff38387812 */ /* 0x000fc800078ec0ff */
[----:B------:R-:W-:Y:S02]  /*d44e0*/  @P0 LOP3.LUT R56, R56, 0x1000000, RZ, 0xfc, !PT ;  /* 0x0100000038380812 */ /* 0x000fe400078efcff */
[----:B------:R-:W-:Y:S02]  /*d44f0*/  ISETP.GE.AND P0, PT, R8, UR14, PT ;  /* 0x0000000e08007c0c */ /* 0x000fe4000bf06270 */
[----:B------:R-:W-:Y:S01]  /*d4500*/  LOP3.LUT R56, R56, 0xfdffffff, RZ, 0xc0, !PT ;  /* 0xfdffffff38387812 */ /* 0x000fe200078ec0ff */
[----:B------:R-:W-:Y:S01]  /*d4510*/  VIADD R8, R42, 0x3e ;  /* 0x0000003e2a087836 */ /* 0x000fe20000000000 */
[----:B------:R-:W-:Y:S01]  /*d4520*/  ISETP.LT.AND P1, PT, R41, UR6, !P0 ;  /* 0x0000000629007c0c */ /* 0x000fe2000c721270 */
[----:B------:R-:W-:Y:S01]  /*d4530*/  ULDC UR6, c[0x0][0x22c] ;  /* 0x00008b0000067ab9 */ /* 0x000fe20000000800 */
[----:B------:R-:W-:Y:S01]  /*d4540*/  ISETP.LT.AND P0, PT, R0, UR8, !P0 ;  /* 0x0000000800007c0c */ /* 0x000fe2000c701270 */
[----:B------:R-:W-:Y:S01]  /*d4550*/  ULDC UR8, c[0x0][0x228] ;  /* 0x00008a0000087ab9 */ /* 0x000fe20000000800 */
        /* <DEDUP_REMOVED lines=26> */
[----:B------:R-:W-:Y:S01]  /*d4700*/  ISETP.GE.AND P0, PT, R8, UR6, PT ;  /* 0x0000000608007c0c */ /* 0x000fe2000bf06270 */
[----:B------:R-:W-:-:S03]  /*d4710*/  ULDC UR6, c[0x0][0x228] ;  /* 0x00008a0000067ab9 */ /* 0x000fc60000000800 */
[----:B------:R-:W-:Y:S01]  /*d4720*/  ISETP.LT.AND P1, PT, R0, UR8, !P0 ;  /* 0x0000000800007c0c */ /* 0x000fe2000c721270 */
[----:B------:R-:W-:Y:S01]  /*d4730*/  ULDC UR8, c[0x0][0x228] ;  /* 0x00008a0000087ab9 */ /* 0x000fe20000000800 */
[----:B------:R-:W-:Y:S02]  /*d4740*/  ISETP.LT.AND P0, PT, R41, UR10, !P0 ;  /* 0x0000000a29007c0c */ /* 0x000fe4000c701270 */
[----:B------:R-:W-:Y:S01]  /*d4750*/  LOP3.LUT R56, R56, 0xfffbffff, RZ, 0xc0, !PT ;  /* 0xfffbffff38387812 */ /* 0x000fe200078ec0ff */
[----:B------:R-:W-:Y:S01]  /*d4760*/  VIADD R8, R42, 0x3d ;  /* 0x0000003d2a087836 */ /* 0x000fe20000000000 */
[----:B------:R-:W-:-:S07]  /*d4770*/  ULDC UR10, c[0x0][0x228] ;  /* 0x00008a00000a7ab9 */ /* 0x000fce0000000800 */
        /* <DEDUP_REMOVED lines=88> */
[----:B------:R-:W-:Y:S01]  /*d4d00*/  LOP3.LUT R60, R60, 0xbfffffff, RZ, 0xc0, !PT ;  /* 0xbfffffff3c3c7812 */ /* 0x000fe200078ec0ff */
[----:B------:R-:W-:-:S08]  /*d4d10*/  ULDC UR6, c[0x0][0x22c] ;  /* 0x00008b0000067ab9 */ /* 0x000fd00000000800 */
        /* <DEDUP_REMOVED lines=10> */
[----:B------:R-:W-:-:S11]  /*d4dc0*/  ULDC UR48, c[0x0][0x22c] ;  /* 0x00008b0000307ab9 */ /* 0x000fd60000000800 */
[----:B------:R-:W-:Y:S02]  /*d4dd0*/  @P0 LOP3.LUT R57, R57, 0x40000000, RZ, 0xfc, !PT ;  /* 0x4000000039390812 */ /* 0x000fe400078efcff */
[----:B------:R-:W-:Y:S01]  /*d4de0*/  ISETP.GE.AND P0, PT, R8, UR10, PT ;  /* 0x0000000a08007c0c */ /* 0x000fe2000bf06270 */
[----:B------:R-:W-:Y:S01]  /*d4df0*/  ULDC UR10, c[0x0][0x228] ;  /* 0x00008a00000a7ab9 */ /* 0x000fe20000000800 */
[----:B------:R-:W-:Y:S02]  /*d4e00*/  @P1 LOP3.LUT R56, R56, 0x2, RZ, 0xfc, !PT ;  /* 0x0000000238381812 */ /* 0x000fe400078efcff */
        /* <DEDUP_REMOVED lines=163> */
[----:B------:R-:W-:-:S04]  /*d5840*/  ISETP.GE.AND P0, PT, R9, UR48, PT ;  /* 0x0000003009007c0c */ /* 0x000fc8000bf06270 */
[----:B------:R-:W-:Y:S01]  /*d5850*/  ISETP.LT.AND P1, PT, R41, UR24, !P0 ;  /* 0x0000001829007c0c */ /* 0x000fe2000c721270 */
[----:B------:R-:W-:Y:S01]  /*d5860*/  ULDC UR24, c[0x0][0x22c] ;  /* 0x00008b0000187ab9 */ /* 0x000fe20000000800 */
[----:B------:R-:W-:Y:S01]  /*d5870*/  ISETP.LT.AND P0, PT, R0, UR28, !P0 ;  /* 0x0000001c00007c0c */ /* 0x000fe2000c701270 */
[----:B------:R-:W-:Y:S01]  /*d5880*/  ULDC UR28, c[0x0][0x228] ;  /* 0x00008a00001c7ab9 */ /* 0x000fe20000000800 */
[----:B------:R-:W-:-:S11]  /*d5890*/  LOP3.LUT R57, R57, 0xfffffffd, RZ, 0xc0, !PT ;  /* 0xfffffffd39397812 */ /* 0x000fd600078ec0ff */
[----:B------:R-:W-:Y:S02]  /*d58a0*/  @P0 LOP3.LUT R58, R58, 0x40000000, RZ, 0xfc, !PT ;  /* 0x400000003a3a0812 */ /* 0x000fe400078efcff */
[----:B------:R-:W-:Y:S01]  /*d58b0*/  ISETP.GE.AND P0, PT, R8, UR24, PT ;  /* 0x0000001808007c0c */ /* 0x000fe2000bf06270 */
[----:B------:R-:W-:Y:S01]  /*d58c0*/  VIADD R9, R42, 0x10 ;  /* 0x000000102a097836 */ /* 0x000fe20000000000 */
[----:B------:R-:W-:Y:S01]  /*d58d0*/  @P1 LOP3.LUT R57, R57, 0x2, RZ, 0xfc, !PT ;  /* 0x0000000239391812 */ /* 0x000fe200078efcff */
[----:B------:R-:W-:Y:S01]  /*d58e0*/  ULDC UR24, c[0x0][0x228] ;  /* 0x00008a0000187ab9 */ /* 0x000fe20000000800 */
[----:B------:R-:W-:Y:S01]  /*d58f0*/  ISETP.LT.AND P1, PT, R0, UR28, !P0 ;  /* 0x0000001c00007c0c */ /* 0x000fe2000c721270 */
[----:B------:R-:W-:Y:S01]  /*d5900*/  ULDC UR28, c[0x0][0x228] ;  /* 0x00008a00001c7ab9 */ /* 0x000fe20000000800 */
[----:B------:R-:W-:Y:S02]  /*d5910*/  ISETP.LT.AND P0, PT, R41, UR40, !P0 ;  /* 0x0000002829007c0c */ /* 0x000fe4000c701270 */
[----:B------:R-:W-:Y:S01]  /*d5920*/  LOP3.LUT R58, R58, 0x7fffffff, RZ, 0xc0, !PT ;  /* 0x7fffffff3a3a7812 */ /* 0x000fe200078ec0ff */
[----:B------:R-:W-:Y:S01]  /*d5930*/  VIADD R8, R42, 0x30 ;  /* 0x000000302a087836 */ /* 0x000fe20000000000 */
        /* <DEDUP_REMOVED lines=86> */
[----:B------:R-:W-:Y:S01]  /*d5ea0*/  VIADD R8, R42, 0x2c ;  /* 0x0000002c2a087836 */ /* 0x000fe20000000000 */
        /* <DEDUP_REMOVED lines=23> */
[----:B------:R-:W-:Y:S01]  /*d6020*/  VIADD R8, R42, 0x2b ;  /* 0x0000002b2a087836 */ /* 0x000fe20000000000 */
[----:B------:R-:W-:-:S08]  /*d6030*/  ULDC UR12, c[0x0][0x22c] ;  /* 0x00008b00000c7ab9 */ /* 0x000fd00000000800 */
        /* <DEDUP_REMOVED lines=53> */
[----:B------:R-:W-:-:S11]  /*d6390*/  LOP3.LUT R58, R58, 0xfffffffd, RZ, 0xc0, !PT ;  /* 0xfffffffd3a3a7812 */ /* 0x000fd600078ec0ff */
[----:B------:R-:W-:Y:S02]  /*d63a0*/  @P0 LOP3.LUT R60, R60, 0x40000000, RZ, 0xfc, !PT ;  /* 0x400000003c3c0812 */ /* 0x000fe400078efcff */
[----:B------:R-:W-:Y:S02]  /*d63b0*/  ISETP.GE.AND P0, PT, R8, UR34, PT ;  /* 0x0000002208007c0c */ /* 0x000fe4000bf06270 */
[----:B------:R-:W-:Y:S02]  /*d63c0*/  @P1 LOP3.LUT R58, R58, 0x2, RZ, 0xfc, !PT ;  /* 0x000000023a3a1812 */ /* 0x000fe400078efcff */
        /* <DEDUP_REMOVED lines=722> */
[----:B---3--:R-:W-:Y:S01]  /*d90f0*/  LOP3.LUT R48, R48, 0x7fffffff, RZ, 0xc0, !PT ;  /* 0x7fffffff30307812 */ /* 0x008fe200078ec0ff */
        /* <DEDUP_REMOVED lines=44> */
[----:B------:R-:W-:Y:S01]  /*d93c0*/  STL [R1+0x4374], R7 ;  /* 0x0043740701007387 */ /* 0x000fe20000100800 */
[----:B------:R-:W-:Y:S01]  /*d93d0*/  R2UR UR44, R50 ;  /* 0x00000000322c72ca */ /* 0x000fe200000e0000 */
[----:B------:R-:W-:Y:S01]  /*d93e0*/  UMOV UR48, UR47 ;  /* 0x0000002f00307c82 */ /* 0x000fe20008000000 */
[----:B------:R-:W-:Y:S01]  /*d93f0*/  ULDC UR47, c[0x0][0x22c] ;  /* 0x00008b00002f7ab9 */ /* 0x000fe20000000800 */
[----:B------:R-:W-:Y:S01]  /*d9400*/  LOP3.LUT R49, R49, 0x7fffffff, RZ, 0xc0, !PT ;  /* 0x7fffffff31317812 */ /* 0x000fe200078ec0ff */
[----:B------:R-:W-:-:S04]  /*d9410*/  ULDC UR42, c[0x0][0x22c] ;  /* 0x00008b00002a7ab9 */ /* 0x000fc80000000800 */
        /* <DEDUP_REMOVED lines=22> */
[----:B------:R-:W-:-:S03]  /*d9580*/  ULDC UR46, c[0x0][0x22c] ;  /* 0x00008b00002e7ab9 */ /* 0x000fc60000000800 */
[----:B------:R-:W2:Y:S05]  /*d9590*/  LDL.LU R50, [R1+0x43c0] ;  /* 0x0043c00001327983 */ /* 0x000eaa0000300800 */
        /* <DEDUP_REMOVED lines=21> */
[----:B------:R-:W-:-:S09]  /*d96f0*/  ULDC UR40, c[0x0][0x228] ;  /* 0x00008a0000287ab9 */ /* 0x000fd20000000800 */
        /* <DEDUP_REMOVED lines=107> */
[----:B--2---:R-:W-:Y:S01]  /*d9db0*/  LOP3.LUT R50, R50, 0x7fffffff, RZ, 0xc0, !PT ;  /* 0x7fffffff32327812 */ /* 0x004fe200078ec0ff */
        /* <DEDUP_REMOVED lines=59> */
[----:B------:R-:W-:-:S04]  /*da170*/  ISETP.GE.AND P0, PT, R9, UR47, PT ;  /* 0x0000002f09007c0c */ /* 0x000fc8000bf06270 */
        /* <DEDUP_REMOVED lines=23> */
[----:B------:R-:W-:-:S10]  /*da2f0*/  ULDC UR40, c[0x0][0x228] ;  /* 0x00008a0000287ab9 */ /* 0x000fd40000000800 */
[----:B------:R-:W-:-:S04]  /*da300*/  @P1 LOP3.LUT R49, R49, 0x80000000, RZ, 0xfc, !PT ;  /* 0x8000000031311812 */ /* 0x000fc800078efcff */
[----:B------:R-:W-:-:S04]  /*da310*/  LOP3.LUT R49, R49, 0xdfffffff, RZ, 0xc0, !PT ;  /* 0xdfffffff31317812 */ /* 0x000fc800078ec0ff */
[----:B------:R-:W-:Y:S02]  /*da320*/  @P0 LOP3.LUT R49, R49, 0x20000000, RZ, 0xfc, !PT ;  /* 0x2000000031310812 */ /* 0x000fe400078efcff */
[----:B------:R-:W-:-:S04]  /*da330*/  ISETP.GE.AND P0, PT, R8, UR42, PT ;  /* 0x0000002a08007c0c */ /* 0x000fc8000bf06270 */
        /* <DEDUP_REMOVED lines=17> */
[----:B------:R-:W-:Y:S01]  /*da450*/  STL [R1+0x437c], R55 ;  /* 0x00437c3701007387 */ /* 0x000fe20000100800 */
[----:B0-----:R-:W-:-:S02]  /*da460*/  IMAD.MOV.U32 R36, RZ, RZ, R61 ;  /* 0x000000ffff247224 */ /* 0x001fc400078e003d */
[----:B------:R-:W-:-:S06]  /*da470*/  IMAD.MOV.U32 R38, RZ, RZ, R33 ;  /* 0x000000ffff267224 */ /* 0x000fcc00078e0021 */
[----:B------:R-:W-:Y:S01]  /*da480*/  @P1 LOP3.LUT R49, R49, 0x800000, RZ, 0xfc, !PT ;  /* 0x0080000031311812 */ /* 0x000fe200078efcff */
[----:B------:R-:W-:Y:S02]  /*da490*/  IMAD.MOV.U32 R45, RZ, RZ, R39 ;  /* 0x000000ffff2d7224 */ /* 0x000fe400078e0027 */
[----:B------:R-:W-:Y:S01]  /*da4a0*/  IMAD.MOV.U32 R46, RZ, RZ, R35 ;  /* 0x000000ffff2e7224 */ /* 0x000fe200078e0023 */
[----:B------:R-:W-:Y:S01]  /*da4b0*/  LOP3.LUT R49, R49, 0xffdfffff, RZ, 0xc0, !PT ;  /* 0xffdfffff31317812 */ /* 0x000fe200078ec0ff */
[----:B------:R-:W-:Y:S02]  /*da4c0*/  IMAD.MOV.U32 R37, RZ, RZ, R34 ;  /* 0x000000ffff257224 */ /* 0x000fe400078e0022 */
[----:B------:R-:W-:Y:S01]  /*da4d0*/  IMAD.MOV.U32 R44, RZ, RZ, R40 ;  /* 0x000000ffff2c7224 */ /* 0x000fe200078e0028 */
[----:B------:R-:W-:Y:S01]  /*da4e0*/  @P0 LOP3.LUT R49, R49, 0x200000, RZ, 0xfc, !PT ;  /* 0x0020000031310812 */ /* 0x000fe200078efcff */
[----:B------:R-:W-:Y:S01]  /*da4f0*/  UMOV UR41, UR48 ;  /* 0x0000003000297c82 */ /* 0x000fe20008000000 */
[----:B------:R-:W-:Y:S01]  /*da500*/  ISETP.GE.AND P0, PT, R8, UR8, PT ;  /* 0x0000000808007c0c */ /* 0x000fe2000bf06270 */
[----:B------:R-:W-:Y:S01]  /*da510*/  ULDC UR8, c[0x0][0x228] ;  /* 0x00008a0000087ab9 */ /* 0x000fe20000000800 */
[----:B------:R-:W-:Y:S01]  /*da520*/  R2UR UR42, R32 ;  /* 0x00000000202a72ca */ /* 0x000fe200000e0000 */
[----:B------:R-:W-:Y:S01]  /*da530*/  ULDC UR40, c[0x0][0x22c] ;  /* 0x00008b0000287ab9 */ /* 0x000fe20000000800 */
[----:B------:R-:W-:Y:S01]  /*da540*/  ISETP.LT.AND P1, PT, R41, UR6, !P0 ;  /* 0x0000000629007c0c */ /* 0x000fe2000c721270 */
[----:B------:R-:W-:Y:S01]  /*da550*/  ULDC UR6, c[0x0][0x228] ;  /* 0x00008a0000067ab9 */ /* 0x000fe20000000800 */
[----:B------:R-:W-:-:S02]  /*da560*/  ISETP.LT.AND P0, PT, R0, UR38, !P0 ;  /* 0x0000002600007c0c */ /* 0x000fc4000c701270 */
[----:B------:R-:W-:Y:S01]  /*da570*/  LOP3.LUT R49, R49, 0xfff7ffff, RZ, 0xc0, !PT ;  /* 0xfff7ffff31317812 */ /* 0x000fe200078ec0ff */
[----:B------:R-:W-:Y:S01]  /*da580*/  VIADD R8, R42, 0xa7 ;  /* 0x000000a72a087836 */ /* 0x000fe20000000000 */
[----:B------:R-:W-:Y:S01]  /*da590*/  STL [R1+0x4380], R56 ;  /* 0x0043803801007387 */ /* 0x000fe20000100800 */
[----:B------:R-:W-:Y:S01]  /*da5a0*/  R2UR UR46, R31 ;  /* 0x000000001f2e72ca */ /* 0x000fe200000e0000 */
[----:B------:R-:W-:-:S05]  /*da5b0*/  ULDC UR38, c[0x0][0x22c] ;  /* 0x00008b0000267ab9 */ /* 0x000fca0000000800 */
        /* <DEDUP_REMOVED lines=64> */
[----:B------:R-:W-:-:S09]  /*da9c0*/  ULDC UR18, c[0x0][0x22c] ;  /* 0x00008b0000127ab9 */ /* 0x000fd20000000800 */
        /* <DEDUP_REMOVED lines=48> */
[----:B------:R0:W-:Y:S01]  /*dacd0*/  STL [R1+0x43ac], R48 ;  /* 0x0043ac3001007387 */ /* 0x0001e20000100800 */
        /* <DEDUP_REMOVED lines=13> */
[----:B0-----:R-:W-:Y:S01]  /*dadb0*/  IMAD.MOV.U32 R48, RZ, RZ, R44 ;  /* 0x000000ffff307224 */ /* 0x001fe200078e002c */
        /* <DEDUP_REMOVED lines=29> */
[----:B------:R-:W-:Y:S01]  /*daf90*/  IMAD.MOV.U32 R9, RZ, RZ, R42 ;  /* 0x000000ffff097224 */ /* 0x000fe200078e002a */
        /* <DEDUP_REMOVED lines=9> */
[C---:B------:R-:W-:Y:S01]  /*db030*/  VIADD R2, R9.reuse, 0xdb ;  /* 0x000000db09027836 */ /* 0x040fe20000000000 */
[----:B------:R-:W-:Y:S01]  /*db040*/  LOP3.LUT R50, R50, 0xfffffffb, RZ, 0xc0, !PT ;  /* 0xfffffffb32327812 */ /* 0x000fe200078ec0ff */
[----:B------:R-:W-:Y:S01]  /*db050*/  VIADD R61, R9, 0xde ;  /* 0x000000de093d7836 */ /* 0x000fe20000000000 */
[----:B------:R-:W-:Y:S01]  /*db060*/  ISETP.LT.AND P1, PT, R41, UR6, !P0 ;  /* 0x0000000629007c0c */ /* 0x000fe2000c721270 */
[C---:B------:R-:W-:Y:S01]  /*db070*/  VIADD R3, R9.reuse, 0xb5 ;  /* 0x000000b509037836 */ /* 0x040fe20000000000 */
[----:B------:R-:W-:Y:S01]  /*db080*/  ISETP.LT.AND P0, PT, R0, UR8, !P0 ;  /* 0x0000000800007c0c */ /* 0x000fe2000c701270 */
[C---:B------:R-:W-:Y:S01]  /*db090*/  VIADD R0, R9.reuse, 0xdc ;  /* 0x000000dc09007836 */ /* 0x040fe20000000000 */
[----:B------:R-:W-:Y:S01]  /*db0a0*/  STL [R1+0x43b0], R2 ;  /* 0x0043b00201007387 */ /* 0x000fe20000100800 */
[C---:B------:R-:W-:Y:S01]  /*db0b0*/  VIADD R5, R9.reuse, 0xc2 ;  /* 0x000000c209057836 */ /* 0x040fe20000000000 */
[----:B------:R-:W-:Y:S01]  /*db0c0*/  ULDC UR8, c[0x0][0x22c] ;  /* 0x00008b0000087ab9 */ /* 0x000fe20000000800 */
[C---:B------:R-:W-:Y:S01]  /*db0d0*/  VIADD R4, R9.reuse, 0xc3 ;  /* 0x000000c309047836 */ /* 0x040fe20000000000 */
[----:B------:R-:W-:Y:S01]  /*db0e0*/  ULDC UR36, c[0x0][0x22c] ;  /* 0x00008b0000247ab9 */ /* 0x000fe20000000800 */
[----:B------:R-:W-:Y:S01]  /*db0f0*/  VIADD R6, R9, 0xc4 ;  /* 0x000000c409067836 */ /* 0x000fe20000000000 */
[----:B------:R-:W-:-:S03]  /*db100*/  ULDC UR6, c[0x0][0x228] ;  /* 0x00008a0000067ab9 */ /* 0x000fc60000000800 */
[----:B------:R-:W-:-:S04]  /*db110*/  @P1 LOP3.LUT R50, R50, 0x4, RZ, 0xfc, !PT ;  /* 0x0000000432321812 */ /* 0x000fc800078efcff */
[----:B------:R-:W-:Y:S01]  /*db120*/  LOP3.LUT R50, R50, 0xfffffffd, RZ, 0xc0, !PT ;  /* 0xfffffffd32327812 */ /* 0x000fe200078ec0ff */
[----:B------:R0:W-:Y:S03]  /*db130*/  STL [R1+0x43b4], R0 ;  /* 0x0043b40001007387 */ /* 0x0001e60000100800 */
[----:B------:R-:W-:Y:S01]  /*db140*/  @P0 LOP3.LUT R50, R50, 0x2, RZ, 0xfc, !PT ;  /* 0x0000000232320812 */ /* 0x000fe200078efcff */
[----:B0-----:R-:W-:-:S04]  /*db150*/  VIADD R0, R9, 0xdd ;  /* 0x000000dd09007836 */ /* 0x001fc80000000000 */
[----:B------:R-:W-:Y:S04]  /*db160*/  STL [R1+0x43b8], R50 ;  /* 0x0043b83201007387 */ /* 0x000fe80000100800 */
[----:B------:R0:W-:Y:S01]  /*db170*/  STL [R1], R0 ;  /* 0x0000000001007387 */ /* 0x0001e20000100800 */
[----:B------:R-:W-:-:S03]  /*db180*/  VIADD R2, R9, 0xb6 ;  /* 0x000000b609027836 */ /* 0x000fc60000000000 */
[----:B------:R-:W-:Y:S01]  /*db190*/  STL [R1+0x43bc], R61 ;  /* 0x0043bc3d01007387 */ /* 0x000fe20000100800 */
[----:B0-----:R-:W-:-:S05]  /*db1a0*/  VIADD R0, R9, 0xb4 ;  /* 0x000000b409007836 */ /* 0x001fca0000000000 */
[----:B------:R0:W-:Y:S04]  /*db1b0*/  STL [R1+0xa0], R0 ;  /* 0x0000a00001007387 */ /* 0x0001e80000100800 */
[----:B------:R1:W-:Y:S01]  /*db1c0*/  STL [R1+0x9c], R3 ;  /* 0x00009c0301007387 */ /* 0x0003e20000100800 */
[----:B0-----:R-:W-:-:S03]  /*db1d0*/  VIADD R0, R9, 0xb7 ;  /* 0x000000b709007836 */ /* 0x001fc60000000000 */
[----:B------:R0:W-:Y:S01]  /*db1e0*/  STL [R1+0x98], R2 ;  /* 0x0000980201007387 */ /* 0x0001e20000100800 */
[----:B-1----:R-:W-:-:S03]  /*db1f0*/  VIADD R3, R9, 0xb8 ;  /* 0x000000b809037836 */ /* 0x002fc60000000000 */
[----:B------:R1:W-:Y:S01]  /*db200*/  STL [R1+0x94], R0 ;  /* 0x0000940001007387 */ /* 0x0003e20000100800 */
[----:B0-----:R-:W-:-:S03]  /*db210*/  VIADD R2, R9, 0xb9 ;  /* 0x000000b909027836 */ /* 0x001fc60000000000 */
[----:B------:R0:W-:Y:S01]  /*db220*/  STL [R1+0x90], R3 ;  /* 0x0000900301007387 */ /* 0x0001e20000100800 */
[----:B-1----:R-:W-:-:S03]  /*db230*/  VIADD R0, R9, 0xba ;  /* 0x000000ba09007836 */ /* 0x002fc60000000000 */
        /* <DEDUP_REMOVED lines=10> */
[----:B------:R-:W-:Y:S01]  /*db2e0*/  STL [R1+0x74], R3 ;  /* 0x0000740301007387 */ /* 0x000fe20000100800 */
[----:B--2---:R-:W-:-:S03]  /*db2f0*/  VIADD R0, R9, 0xc1 ;  /* 0x000000c109007836 */ /* 0x004fc60000000000 */
[----:B------:R0:W-:Y:S01]  /*db300*/  STL [R1+0x70], R2 ;  /* 0x0000700201007387 */ /* 0x0001e20000100800 */
[----:B------:R-:W-:-:S03]  /*db310*/  IMAD.MOV.U32 R50, RZ, RZ, R46 ;  /* 0x000000ffff327224 */ /* 0x000fc600078e002e */
[----:B------:R1:W-:Y:S01]  /*db320*/  STL [R1+0x6c], R0 ;  /* 0x00006c0001007387 */ /* 0x0003e20000100800 */
[----:B0-----:R-:W-:Y:S02]  /*db330*/  IMAD.MOV.U32 R2, RZ, RZ, R38 ;  /* 0x000000ffff027224 */ /* 0x001fe400078e0026 */
[----:B-1----:R-:W-:-:S03]  /*db340*/  IMAD.MOV.U32 R0, RZ, RZ, R45 ;  /* 0x000000ffff007224 */ /* 0x002fc600078e002d */
[----:B------:R-:W-:Y:S01]  /*db350*/  LOP3.LUT R2, R2, 0xffff, RZ, 0xc0, !PT ;  /* 0x0000ffff02027812 */ /* 0x000fe200078ec0ff */
[----:B------:R-:W-:Y:S01]  /*db360*/  IMAD.MOV.U32 R61, RZ, RZ, R37 ;  /* 0x000000ffff3d7224 */ /* 0x000fe200078e0025 */
[----:B------:R0:W-:Y:S01]  /*db370*/  STL [R1+0x68], R5 ;  /* 0x0000680501007387 */ /* 0x0001e20000100800 */
[----:B------:R-:W-:-:S03]  /*db380*/  LOP3.LUT R0, R0, 0xffff, RZ, 0xc0, !PT ;  /* 0x0000ffff00007812 */ /* 0x000fc600078ec0ff */
[----:B------:R1:W-:Y:S01]  /*db390*/  STL [R1+0x64], R4 ;  /* 0x0000640401007387 */ /* 0x0003e20000100800 */
[----:B------:R-:W-:Y:S02]  /*db3a0*/  LOP3.LUT R8, R50, 0xffff, RZ, 0xc0, !PT ;  /* 0x0000ffff32087812 */ /* 0x000fe400078ec0ff */
[----:B------:R-:W-:Y:S01]  /*db3b0*/  SHF.R.U32.HI R50, RZ, 0x8, R2 ;  /* 0x00000008ff327819 */ /* 0x000fe20000011602 */
[C---:B0-----:R-:W-:Y:S01]  /*db3c0*/  VIADD R5, R9.reuse, 0xc5 ;  /* 0x000000c509057836 */ /* 0x041fe20000000000 */
[----:B------:R-:W-:Y:S01]  /*db3d0*/  PRMT R2, R2, 0x3340, R0 ;  /* 0x0000334002027816 */ /* 0x000fe20000000000 */
[----:B-1----:R-:W-:Y:S01]  /*db3e0*/  VIADD R4, R9, 0xc6 ;  /* 0x000000c609047836 */ /* 0x002fe20000000000 */
[----:B------:R-:W-:Y:S01]  /*db3f0*/  STL [R1+0x60], R6 ;  /* 0x0000600601007387 */ /* 0x000fe20000100800 */
[----:B------:R-:W-:-:S03]  /*db400*/  LOP3.LUT R61, R61, 0xffff, RZ, 0xc0, !PT ;  /* 0x0000ffff3d3d7812 */ /* 0x000fc600078ec0ff */
[----:B------:R-:W-:Y:S01]  /*db410*/  STL [R1+0x5c], R5 ;  /* 0x00005c0501007387 */ /* 0x000fe20000100800 */
[----:B------:R-:W-:-:S03]  /*db420*/  IMAD.MOV.U32 R3, RZ, RZ, R36 ;  /* 0x000000ffff037224 */ /* 0x000fc600078e0024 */
[----:B------:R-:W-:Y:S04]  /*db430*/  STL [R1+0x58], R4 ;  /* 0x0000580401007387 */ /* 0x000fe80000100800 */
[----:B------:R0:W-:Y:S01]  /*db440*/  STL [R1+0x9ac], R2 ;  /* 0x0009ac0201007387 */ /* 0x0001e20000100800 */
[----:B------:R-:W-:Y:S02]  /*db450*/  LOP3.LUT R3, R3, 0xffff, RZ, 0xc0, !PT ;  /* 0x0000ffff03037812 */ /* 0x000fe400078ec0ff */
[----:B0-----:R-:W-:Y:S02]  /*db460*/  SHF.R.U32.HI R2, RZ, 0x8, R61 ;  /* 0x00000008ff027819 */ /* 0x001fe4000001163d */
[----:B------:R-:W-:-:S05]  /*db470*/  PRMT R61, R61, 0x3340, R48 ;  /* 0x000033403d3d7816 */ /* 0x000fca0000000030 */
[----:B------:R0:W-:Y:S01]  /*db480*/  STL [R1+0x1164], R61 ;  /* 0x0011643d01007387 */ /* 0x0001e20000100800 */
[----:B------:R-:W-:Y:S02]  /*db490*/  SHF.R.U32.HI R0, RZ, 0x8, R0 ;  /* 0x00000008ff007819 */ /* 0x000fe40000011600 */
[----:B------:R-:W-:Y:S02]  /*db4a0*/  LOP3.LUT R50, R50, 0xffff, RZ, 0xc0, !PT ;  /* 0x0000ffff32327812 */ /* 0x000fe400078ec0ff */
[----:B0-----:R-:W-:Y:S02]  /*db4b0*/  SHF.R.U32.HI R61, RZ, 0x8, R8 ;  /* 0x00000008ff3d7819 */ /* 0x001fe40000011608 */
[----:B------:R-:W-:Y:S02]  /*db4c0*/  PRMT R8, R8, 0x3340, R3 ;  /* 0x0000334008087816 */ /* 0x000fe40000000003 */
[----:B------:R-:W-:Y:S02]  /*db4d0*/  LOP3.LUT R61, R61, 0xffff, RZ, 0xc0, !PT ;  /* 0x0000ffff3d3d7812 */ /* 0x000fe400078ec0ff */
[----:B------:R-:W-:Y:S01]  /*db4e0*/  LOP3.LUT R0, R0, 0xffff, RZ, 0xc0, !PT ;  /* 0x0000ffff00007812 */ /* 0x000fe200078ec0ff */
[----:B------:R0:W-:Y:S01]  /*db4f0*/  STL [R1+0x1168], R8 ;  /* 0x0011680801007387 */ /* 0x0001e20000100800 */
[----:B------:R-:W-:-:S02]  /*db500*/  LOP3.LUT R2, R2, 0xffff, RZ, 0xc0, !PT ;  /* 0x0000ffff02027812 */ /* 0x000fc400078ec0ff */
[----:B------:R-:W-:Y:S01]  /*db510*/  SHF.R.U32.HI R48, RZ, 0x8, R48 ;  /* 0x00000008ff307819 */ /* 0x000fe20000011630 */
[----:B0-----:R-:W2:Y:S04]  /*db520*/  LDL.LU R8, [R1] ;  /* 0x0000000001087983 */ /* 0x001ea80000300800 */
[----:B------:R0:W-:Y:S01]  /*db530*/  STL [R1+0xb8], R61 ;  /* 0x0000b83d01007387 */ /* 0x0001e20000100800 */
[----:B------:R-:W-:-:S03]  /*db540*/  LOP3.LUT R48, R48, 0xffff, RZ, 0xc0, !PT ;  /* 0x0000ffff30307812 */ /* 0x000fc600078ec0ff */
[----:B0-----:R-:W3:Y:S04]  /*db550*/  LDL.LU R61, [R1+0x43bc] ;  /* 0x0043bc00013d7983 */ /* 0x001ee80000300800 */
[----:B------:R0:W-:Y:S04]  /*db560*/  STL [R1+0xa8], R50 ;  /* 0x0000a83201007387 */ /* 0x0001e80000100800 */
[----:B0-----:R-:W4:Y:S04]  /*db570*/  LDL.LU R50, [R1+0x43b8] ;  /* 0x0043b80001327983 */ /* 0x001f280000300800 */
[----:B------:R0:W-:Y:S04]  /*db580*/  STL [R1+0xa4], R0 ;  /* 0x0000a40001007387 */ /* 0x0001e80000100800 */
[----:B0-----:R-:W2:Y:S04]  /*db590*/  LDL.LU R0, [R1+0x43b4] ;  /* 0x0043b40001007983 */ /* 0x001ea80000300800 */
[----:B------:R0:W-:Y:S04]  /*db5a0*/  STL [R1+0xb0], R2 ;  /* 0x0000b00201007387 */ /* 0x0001e80000100800 */
[----:B0-----:R-:W3:Y:S04]  /*db5b0*/  LDL.LU R2, [R1+0x43b0] ;  /* 0x0043b00001027983 */ /* 0x001ee80000300800 */
[----:B------:R0:W-:Y:S04]  /*db5c0*/  STL [R1+0xac], R48 ;  /* 0x0000ac3001007387 */ /* 0x0001e80000100800 */
[----:B0-----:R-:W4:Y:S01]  /*db5d0*/  LDL.LU R48, [R1+0x43ac] ;  /* 0x0043ac0001307983 */ /* 0x001f220000300800 */
[----:B------:R-:W-:-:S04]  /*db5e0*/  SHF.R.U32.HI R3, RZ, 0x8, R3 ;  /* 0x00000008ff037819 */ /* 0x000fc80000011603 */
[----:B------:R-:W-:-:S05]  /*db5f0*/  LOP3.LUT R3, R3, 0xffff, RZ, 0xc0, !PT ;  /* 0x0000ffff03037812 */ /* 0x000fca00078ec0ff */
[----:B------:R0:W-:Y:S04]  /*db600*/  STL [R1+0xb4], R3 ;  /* 0x0000b40301007387 */ /* 0x0001e80000100800 */
[----:B0-----:R-:W4:Y:S01]  /*db610*/  LDL.LU R3, [R1+0x43a8] ;  /* 0x0043a80001037983 */ /* 0x001f220000300800 */
[C---:B------:R-:W-:Y:S02]  /*db620*/  VIADD R59, R9.reuse, 0xdf ;  /* 0x000000df093b7836 */ /* 0x040fe40000000000 */
[C---:B------:R-:W-:Y:S02]  /*db630*/  VIADD R47, R9.reuse, 0xe0 ;  /* 0x000000e0092f7836 */ /* 0x040fe40000000000 */
[C---:B------:R-:W-:Y:S02]  /*db640*/  VIADD R43, R9.reuse, 0xe1 ;  /* 0x000000e1092b7836 */ /* 0x040fe40000000000 */
[----:B------:R-:W-:-:S02]  /*db650*/  VIADD R42, R9, 0xe2 ;  /* 0x000000e2092a7836 */ /* 0x000fc40000000000 */
[C---:B------:R-:W-:Y:S02]  /*db660*/  VIADD R41, R9.reuse, 0xe3 ;  /* 0x000000e309297836 */ /* 0x040fe40000000000 */
[C---:B------:R-:W-:Y:S02]  /*db670*/  VIADD R40, R9.reuse, 0xe4 ;  /* 0x000000e409287836 */ /* 0x040fe40000000000 */
[C---:B------:R-:W-:Y:S01]  /*db680*/  VIADD R39, R9.reuse, 0xe5 ;  /* 0x000000e509277836 */ /* 0x040fe20000000000 */
[----:B--2---:R-:W-:Y:S01]  /*db690*/  ISETP.GE.AND P1, PT, R0, UR42, PT ;  /* 0x0000002a00007c0c */ /* 0x004fe2000bf26270 */
[C---:B------:R-:W-:Y:S02]  /*db6a0*/  VIADD R15, R9.reuse, 0xfa ;  /* 0x000000fa090f7836 */ /* 0x040fe40000000000 */
[C---:B------:R-:W-:Y:S02]  /*db6b0*/  VIADD R33, R9.reuse, 0xe8 ;  /* 0x000000e809217836 */ /* 0x040fe40000000000 */
[C---:B------:R-:W-:Y:S01]  /*db6c0*/  VIADD R35, R9.reuse, 0xe6 ;  /* 0x000000e609237836 */ /* 0x040fe20000000000 */
[----:B---3--:R-:W-:Y:S01]  /*db6d0*/  ISETP.GE.AND P0, PT, R2, UR41, PT ;  /* 0x0000002902007c0c */ /* 0x008fe2000bf06270 */
[----:B------:R-:W-:Y:S01]  /*db6e0*/  VIADD R34, R9, 0xe7 ;  /* 0x000000e709227836 */ /* 0x000fe20000000000 */
[----:B------:R-:W2:Y:S01]  /*db6f0*/  LDL.LU R2, [R1+0x43a4] ;  /* 0x0043a40001027983 */ /* 0x000ea20000300800 */
[----:B----4-:R-:W-:-:S03]  /*db700*/  LOP3.LUT R48, R48, 0xff7fffff, RZ, 0xc0, !PT ;  /* 0xff7fffff30307812 */ /* 0x010fc600078ec0ff */
[----:B------:R-:W3:Y:S01]  /*db710*/  LDL.LU R0, [R1+0x43a0] ;  /* 0x0043a00001007983 */ /* 0x000ee20000300800 */
[----:B------:R-:W-:Y:S01]  /*db720*/  LOP3.LUT R3, R3, 0xfffffffe, RZ, 0xc0, !PT ;  /* 0xfffffffe03037812 */ /* 0x000fe200078ec0ff */
[----:B------:R-:W-:-:S05]  /*db730*/  VIADD R32, R9, 0xe9 ;  /* 0x000000e909207836 */ /* 0x000fca0000000000 */
[----:B------:R-:W-:Y:S01]  /*db740*/  @P0 LOP3.LUT R48, R48, 0x800000, RZ, 0xfc, !PT ;  /* 0x0080000030300812 */ /* 0x000fe200078efcff */
[C---:B------:R-:W-:Y:S01]  /*db750*/  VIADD R49, R9.reuse, 0xbe ;  /* 0x000000be09317836 */ /* 0x040fe20000000000 */
[----:B------:R-:W-:Y:S01]  /*db760*/  ISETP.GE.AND P0, PT, R8, UR46, PT ;  /* 0x0000002e08007c0c */ /* 0x000fe2000bf06270 */
[----:B------:R-:W-:Y:S01]  /*db770*/  VIADD R53, R9, 0xc7 ;  /* 0x000000c709357836 */ /* 0x000fe20000000000 */
[----:B------:R-:W-:Y:S01]  /*db780*/  LOP3.LUT R48, R48, 0xfbffffff, RZ, 0xc0, !PT ;  /* 0xfbffffff30307812 */ /* 0x000fe200078ec0ff */
[----:B------:R-:W-:Y:S01]  /*db790*/  ULDC UR46, c[0x0][0x22c] ;  /* 0x00008b00002e7ab9 */ /* 0x000fe20000000800 */
[----:B------:R-:W-:Y:S01]  /*db7a0*/  ISETP.GE.AND P5, PT, R15, UR31, PT ;  /* 0x0000001f0f007c0c */ /* 0x000fe2000bfa6270 */
[----:B------:R-:W-:Y:S01]  /*db7b0*/  VIADD R52, R9, 0xc8 ;  /* 0x000000c809347836 */ /* 0x000fe20000000000 */
[----:B------:R-:W-:Y:S01]  /*db7c0*/  @P1 LOP3.LUT R48, R48, 0x4000000, RZ, 0xfc, !PT ;  /* 0x0400000030301812 */ /* 0x000fe200078efcff */
[----:B------:R-:W-:Y:S01]  /*db7d0*/  ULDC UR42, c[0x0][0x22c] ;  /* 0x00008b00002a7ab9 */ /* 0x000fe20000000800 */
[----:B------:R-:W-:Y:S01]  /*db7e0*/  ISETP.GE.AND P1, PT, R61, UR47, PT ;  /* 0x0000002f3d007c0c */ /* 0x000fe2000bf26270 */
[----:B------:R-:W-:Y:S01]  /*db7f0*/  ULDC UR47, c[0x0][0x22c] ;  /* 0x00008b00002f7ab9 */ /* 0x000fe20000000800 */
[----:B------:R-:W-:Y:S01]  /*db800*/  LOP3.LUT R48, R48, 0xf7ffffff, RZ, 0xc0, !PT ;  /* 0xf7ffffff30307812 */ /* 0x000fe200078ec0ff */
[----:B------:R-:W4:Y:S01]  /*db810*/  LDL.LU R61, [R1+0x98] ;  /* 0x00009800013d7983 */ /* 0x000f220000300800 */
[----:B------:R-:W-:Y:S01]  /*db820*/  ISETP.GE.AND P2, PT, R33, UR53, PT ;  /* 0x0000003521007c0c */ /* 0x000fe2000bf46270 */
[----:B------:R-:W-:Y:S01]  /*db830*/  ULDC UR53, c[0x0][0x22c] ;  /* 0x00008b0000357ab9 */ /* 0x000fe20000000800 */
[----:B------:R-:W-:Y:S01]  /*db840*/  @P0 LOP3.LUT R48, R48, 0x8000000, RZ, 0xfc, !PT ;  /* 0x0800000030300812 */ /* 0x000fe200078efcff */
[----:B------:R-:W-:Y:S01]  /*db850*/  VIADD R54, R9, 0xc9 ;  /* 0x000000c909367836 */ /* 0x000fe20000000000 */
[----:B------:R-:W-:Y:S01]  /*db860*/  ISETP.GE.AND P0, PT, R59, UR48, PT ;  /* 0x000000303b007c0c */ /* 0x000fe2000bf06270 */
[----:B------:R-:W-:Y:S01]  /*db870*/  ULDC UR48, c[0x0][0x22c] ;  /* 0x00008b0000307ab9 */ /* 0x000fe20000000800 */
[----:B------:R-:W-:Y:S01]  /*db880*/  LOP3.LUT R48, R48, 0xbfffffff, RZ, 0xc0, !PT ;  /* 0xbfffffff30307812 */ /* 0x000fe200078ec0ff */
[----:B------:R-:W-:-:S03]  /*db890*/  ULDC UR41, c[0x0][0x22c] ;  /* 0x00008b0000297ab9 */ /* 0x000fc60000000800 */
[----:B------:R-:W-:Y:S02]  /*db8a0*/  @P1 LOP3.LUT R48, R48, 0x40000000, RZ, 0xfc, !PT ;  /* 0x4000000030301812 */ /* 0x000fe400078efcff */
[----:B------:R-:W-:Y:S01]  /*db8b0*/  ISETP.GE.AND P1, PT, R47, UR50, PT ;  /* 0x000000322f007c0c */ /* 0x000fe2000bf26270 */
[----:B------:R-:W-:Y:S01]  /*db8c0*/  ULDC UR50, c[0x0][0x22c] ;  /* 0x00008b0000327ab9 */ /* 0x000fe20000000800 */
[----:B------:R-:W2:Y:S03]  /*db8d0*/  LDL.LU R47, [R1+0x88] ;  /* 0x00008800012f7983 */ /* 0x000ea60000300800 */
[----:B------:R-:W-:Y:S02]  /*db8e0*/  @P0 LOP3.LUT R3, R3, 0x1, RZ, 0xfc, !PT ;  /* 0x0000000103030812 */ /* 0x000fe400078efcff */
[----:B------:R-:W-:Y:S01]  /*db8f0*/  ISETP.GE.AND P0, PT, R43, UR52, PT ;  /* 0x000000342b007c0c */ /* 0x000fe2000bf06270 */
[----:B------:R-:W-:Y:S01]  /*db900*/  ULDC UR52, c[0x0][0x22c] ;  /* 0x00008b0000347ab9 */ /* 0x000fe20000000800 */
[----:B------:R-:W-:Y:S01]  /*db910*/  LOP3.LUT R3, R3, 0xfffffffb, RZ, 0xc0, !PT ;  /* 0xfffffffb03037812 */ /* 0x000fe200078ec0ff */
[----:B------:R-:W2:Y:S03]  /*db920*/  LDL.LU R43, [R1+0x8c] ;  /* 0x00008c00012b7983 */ /* 0x000ea60000300800 */
[----:B------:R-:W-:-:S02]  /*db930*/  @P1 LOP3.LUT R3, R3, 0x4, RZ, 0xfc, !PT ;  /* 0x0000000403031812 */ /* 0x000fc400078efcff */
[----:B------:R-:W-:Y:S01]  /*db940*/  ISETP.GE.AND P1, PT, R42, UR54, PT ;  /* 0x000000362a007c0c */ /* 0x000fe2000bf26270 */
[----:B------:R-:W-:Y:S01]  /*db950*/  ULDC UR54, c[0x0][0x22c] ;  /* 0x00008b0000367ab9 */ /* 0x000fe20000000800 */
[----:B------:R-:W-:Y:S01]  /*db960*/  LOP3.LUT R3, R3, 0xffffffef, RZ, 0xc0, !PT ;  /* 0xffffffef03037812 */ /* 0x000fe200078ec0ff */
[----:B------:R-:W2:Y:S03]  /*db970*/  LDL.LU R42, [R1+0x90] ;  /* 0x00009000012a7983 */ /* 0x000ea60000300800 */
[----:B------:R-:W-:Y:S02]  /*db980*/  @P0 LOP3.LUT R3, R3, 0x10, RZ, 0xfc, !PT ;  /* 0x0000001003030812 */ /* 0x000fe400078efcff */
[----:B------:R-:W-:Y:S01]  /*db990*/  ISETP.GE.AND P0, PT, R41, UR56, PT ;  /* 0x0000003829007c0c */ /* 0x000fe2000bf06270 */
[----:B------:R-:W-:Y:S01]  /*db9a0*/  ULDC UR56, c[0x0][0x22c] ;  /* 0x00008b0000387ab9 */ /* 0x000fe20000000800 */
[----:B------:R-:W-:Y:S01]  /*db9b0*/  LOP3.LUT R3, R3, 0xffffffbf, RZ, 0xc0, !PT ;  /* 0xffffffbf03037812 */ /* 0x000fe200078ec0ff */
[----:B------:R-:W2:Y:S03]  /*db9c0*/  LDL.LU R41, [R1+0x94] ;  /* 0x0000940001297983 */ /* 0x000ea60000300800 */
[----:B------:R-:W-:-:S04]  /*db9d0*/  @P1 LOP3.LUT R3, R3, 0x40, RZ, 0xfc, !PT ;  /* 0x0000004003031812 */ /* 0x000fc800078efcff */
[----:B------:R-:W-:Y:S02]  /*db9e0*/  LOP3.LUT R3, R3, 0xfffffeff, RZ, 0xc0, !PT ;  /* 0xfffffeff03037812 */ /* 0x000fe400078ec0ff */
[----:B------:R-:W-:Y:S01]  /*db9f0*/  ISETP.GE.AND P1, PT, R40, UR58, PT ;  /* 0x0000003a28007c0c */ /* 0x000fe2000bf26270 */
[----:B------:R-:W-:Y:S01]  /*dba00*/  ULDC UR58, c[0x0][0x22c] ;  /* 0x00008b00003a7ab9 */ /* 0x000fe20000000800 */
[----:B------:R-:W-:Y:S01]  /*dba10*/  @P0 LOP3.LUT R3, R3, 0x100, RZ, 0xfc, !PT ;  /* 0x0000010003030812 */ /* 0x000fe200078efcff */
[----:B------:R-:W2:Y:S01]  /*dba20*/  LDL.LU R40, [R1+0x9c] ;  /* 0x00009c0001287983 */ /* 0x000ea20000300800 */
[----:B------:R-:W-:Y:S01]  /*dba30*/  ISETP.GE.AND P0, PT, R39, UR60, PT ;  /* 0x0000003c27007c0c */ /* 0x000fe2000bf06270 */
[----:B------:R-:W-:Y:S02]  /*dba40*/  ULDC UR60, c[0x0][0x22c] ;  /* 0x00008b00003c7ab9 */ /* 0x000fe40000000800 */
[----:B------:R-:W4:Y:S01]  /*dba50*/  LDL.LU R39, [R1+0xa0] ;  /* 0x0000a00001277983 */ /* 0x000f220000300800 */
[----:B------:R-:W-:-:S02]  /*dba60*/  LOP3.LUT R3, R3, 0xfffffbff, RZ, 0xc0, !PT ;  /* 0xfffffbff03037812 */ /* 0x000fc400078ec0ff */
[----:B------:R-:W-:-:S03]  /*dba70*/  LOP3.LUT R50, R50, 0xfffffffe, RZ, 0xc0, !PT ;  /* 0xfffffffe32327812 */ /* 0x000fc600078ec0ff */
[----:B------:R-:W-:Y:S02]  /*dba80*/  @P1 LOP3.LUT R3, R3, 0x400, RZ, 0xfc, !PT ;  /* 0x0000040003031812 */ /* 0x000fe400078efcff */
[----:B------:R-:W-:Y:S01]  /*dba90*/  ISETP.GE.AND P1, PT, R35, UR49, PT ;  /* 0x0000003123007c0c */ /* 0x000fe2000bf26270 */
[----:B------:R-:W-:Y:S01]  /*dbaa0*/  ULDC UR49, c[0x0][0x22c] ;  /* 0x00008b0000317ab9 */ /* 0x000fe20000000800 */
[----:B------:R-:W-:-:S04]  /*dbab0*/  LOP3.LUT R3, R3, 0xffffdfff, RZ, 0xc0, !PT ;  /* 0xffffdfff03037812 */ /* 0x000fc800078ec0ff */
[----:B------:R-:W-:Y:S02]  /*dbac0*/  @P0 LOP3.LUT R3, R3, 0x2000, RZ, 0xfc, !PT ;  /* 0x0000200003030812 */ /* 0x000fe400078efcff */
[----:B------:R-:W-:Y:S01]  /*dbad0*/  ISETP.GE.AND P0, PT, R34, UR51, PT ;  /* 0x0000003322007c0c */ /* 0x000fe2000bf06270 */
[----:B------:R-:W-:Y:S01]  /*dbae0*/  ULDC UR51, c[0x0][0x22c] ;  /* 0x00008b0000337ab9 */ /* 0x000fe20000000800 */
[----:B---3--:R-:W-:-:S04]  /*dbaf0*/  LOP3.LUT R0, R0, 0xffffdfff, RZ, 0xc0, !PT ;  /* 0xffffdfff00007812 */ /* 0x008fc800078ec0ff */
[----:B------:R-:W-:Y:S02]  /*dbb00*/  @P5 LOP3.LUT R0, R0, 0x2000, RZ, 0xfc, !PT ;  /* 0x0000200000005812 */ /* 0x000fe400078efcff */
[----:B----4-:R-:W-:Y:S01]  /*dbb10*/  ISETP.GE.AND P5, PT, R39, UR53, PT ;  /* 0x0000003527007c0c */ /* 0x010fe2000bfa6270 */
[----:B------:R-:W-:-:S12]  /*dbb20*/  ULDC UR53, c[0x0][0x22c] ;  /* 0x00008b0000357ab9 */ /* 0x000fd80000000800 */
[----:B------:R-:W-:Y:S02]  /*dbb30*/  @P5 LOP3.LUT R50, R50, 0x1, RZ, 0xfc, !PT ;  /* 0x0000000132325812 */ /* 0x000fe400078efcff */
[----:B------:R-:W-:Y:S01]  /*dbb40*/  ISETP.GE.AND P5, PT, R61, UR49, PT ;  /* 0x000000313d007c0c */ /* 0x000fe2000bfa6270 */
[----:B------:R-:W-:Y:S01]  /*dbb50*/  ULDC UR49, c[0x0][0x22c] ;  /* 0x00008b0000317ab9 */ /* 0x000fe20000000800 */
[----:B------:R-:W3:Y:S04]  /*dbb60*/  LDL.LU R61, [R1+0x84] ;  /* 0x00008400013d7983 */ /* 0x000ee80000300800 */
[----:B------:R-:W4:Y:S04]  /*dbb70*/  LDL.LU R33, [R1+0x80] ;  /* 0x0000800001217983 */ /* 0x000f280000300800 */
[----:B------:R-:W4:Y:S01]  /*dbb80*/  LDL.LU R34, [R1+0x7c] ;  /* 0x00007c0001227983 */ /* 0x000f220000300800 */
[----:B------:R-:W-:-:S02]  /*dbb90*/  LOP3.LUT R3, R3, 0xfffeffff, RZ, 0xc0, !PT ;  /* 0xfffeffff03037812 */ /* 0x000fc400078ec0ff */
[----:B------:R-:W-:Y:S01]  /*dbba0*/  LOP3.LUT R50, R50, 0xffffffef, RZ, 0xc0, !PT ;  /* 0xffffffef32327812 */ /* 0x000fe200078ec0ff */
[----:B------:R-:W4:Y:S01]  /*dbbb0*/  LDL.LU R35, [R1+0x74] ;  /* 0x0000740001237983 */ /* 0x000f220000300800 */
[----:B------:R-:W-:Y:S02]  /*dbbc0*/  @P1 LOP3.LUT R3, R3, 0x10000, RZ, 0xfc, !PT ;  /* 0x0001000003031812 */ /* 0x000fe400078efcff */
[----:B------:R-:W-:Y:S01]  /*dbbd0*/  ISETP.GE.AND P1, PT, R32, UR55, PT ;  /* 0x0000003720007c0c */ /* 0x000fe2000bf26270 */
[----:B------:R-:W-:Y:S01]  /*dbbe0*/  ULDC UR55, c[0x0][0x22c] ;  /* 0x00008b0000377ab9 */ /* 0x000fe20000000800 */
[----:B------:R-:W-:Y:S01]  /*dbbf0*/  @P5 LOP3.LUT R50, R50, 0x10, RZ, 0xfc, !PT ;  /* 0x0000001032325812 */ /* 0x000fe200078efcff */
[----:B------:R-:W4:Y:S01]  /*dbc00*/  LDL.LU R39, [R1+0x70] ;  /* 0x0000700001277983 */ /* 0x000f220000300800 */
[----:B--2---:R-:W-:Y:S01]  /*dbc10*/  ISETP.GE.AND P5, PT, R41, UR55, PT ;  /* 0x0000003729007c0c */ /* 0x004fe2000bfa6270 */
[----:B------:R-:W-:Y:S01]  /*dbc20*/  ULDC UR55, c[0x0][0x22c] ;  /* 0x00008b0000377ab9 */ /* 0x000fe20000000800 */
[----:B------:R-:W-:-:S11]  /*dbc30*/  LOP3.LUT R50, R50, 0xfffffeff, RZ, 0xc0, !PT ;  /* 0xfffffeff32327812 */ /* 0x000fd600078ec0ff */
[----:B------:R-:W-:Y:S02]  /*dbc40*/  @P5 LOP3.LUT R50, R50, 0x100, RZ, 0xfc, !PT ;  /* 0x0000010032325812 */ /* 0x000fe400078efcff */
[----:B------:R-:W-:Y:S01]  /*dbc50*/  ISETP.GE.AND P5, PT, R42, UR53, PT ;  /* 0x000000352a007c0c */ /* 0x000fe2000bfa6270 */
[----:B------:R-:W-:Y:S01]  /*dbc60*/  ULDC UR53, c[0x0][0x22c] ;  /* 0x00008b0000357ab9 */ /* 0x000fe20000000800 */
[----:B------:R-:W-:Y:S02]  /*dbc70*/  LOP3.LUT R50, R50, 0xfffffbff, RZ, 0xc0, !PT ;  /* 0xfffffbff32327812 */ /* 0x000fe400078ec0ff */
[----:B------:R-:W-:Y:S01]  /*dbc80*/  ISETP.GE.AND P6, PT, R40, UR51, PT ;  /* 0x0000003328007c0c */ /* 0x000fe2000bfc6270 */
[----:B------:R-:W-:Y:S01]  /*dbc90*/  ULDC UR51, c[0x0][0x22c] ;  /* 0x00008b0000337ab9 */ /* 0x000fe20000000800 */
[----:B------:R-:W2:Y:S04]  /*dbca0*/  LDL.LU R40, [R1+0x6c] ;  /* 0x00006c0001287983 */ /* 0x000ea80000300800 */
[----:B------:R-:W2:Y:S03]  /*dbcb0*/  LDL.LU R41, [R1+0x68] ;  /* 0x0000680001297983 */ /* 0x000ea60000300800 */
[----:B------:R-:W-:Y:S01]  /*dbcc0*/  @P5 LOP3.LUT R50, R50, 0x400, RZ, 0xfc, !PT ;  /* 0x0000040032325812 */ /* 0x000fe200078efcff */
[----:B------:R-:W2:Y:S01]  /*dbcd0*/  LDL.LU R42, [R1+0x64] ;  /* 0x00006400012a7983 */ /* 0x000ea20000300800 */
[----:B------:R-:W-:Y:S01]  /*dbce0*/  ISETP.GE.AND P5, PT, R43, UR51, PT ;  /* 0x000000332b007c0c */ /* 0x000fe2000bfa6270 */
[----:B------:R-:W-:Y:S01]  /*dbcf0*/  ULDC UR51, c[0x0][0x22c] ;  /* 0x00008b0000337ab9 */ /* 0x000fe20000000800 */
[----:B------:R-:W-:Y:S01]  /*dbd00*/  LOP3.LUT R50, R50, 0xffffefff, RZ, 0xc0, !PT ;  /* 0xffffefff32327812 */ /* 0x000fe200078ec0ff */
[----:B------:R-:W2:Y:S10]  /*dbd10*/  LDL.LU R43, [R1+0x60] ;  /* 0x00006000012b7983 */ /* 0x000eb40000300800 */
[----:B------:R-:W-:-:S02]  /*dbd20*/  @P5 LOP3.LUT R50, R50, 0x1000, RZ, 0xfc, !PT ;  /* 0x0000100032325812 */ /* 0x000fc400078efcff */
[----:B------:R-:W-:Y:S01]  /*dbd30*/  ISETP.GE.AND P5, PT, R47, UR49, PT ;  /* 0x000000312f007c0c */ /* 0x000fe2000bfa6270 */
[----:B------:R-:W-:Y:S01]  /*dbd40*/  ULDC UR49, c[0x0][0x22c] ;  /* 0x00008b0000317ab9 */ /* 0x000fe20000000800 */
[----:B------:R-:W-:Y:S01]  /*dbd50*/  LOP3.LUT R50, R50, 0xffffbfff, RZ, 0xc0, !PT ;  /* 0xffffbfff32327812 */ /* 0x000fe200078ec0ff */
[----:B------:R-:W2:Y:S10]  /*dbd60*/  LDL.LU R47, [R1+0x5c] ;  /* 0x00005c00012f7983 */ /* 0x000eb40000300800 */
[----:B------:R-:W-:-:S04]  /*dbd70*/  @P5 LOP3.LUT R50, R50, 0x4000, RZ, 0xfc, !PT ;  /* 0x0000400032325812 */ /* 0x000fc800078efcff */
[----:B------:R-:W-:Y:S02]  /*dbd80*/  LOP3.LUT R50, R50, 0xfffeffff, RZ, 0xc0, !PT ;  /* 0xfffeffff32327812 */ /* 0x000fe400078ec0ff */
[----:B---3--:R-:W-:Y:S02]  /*dbd90*/  ISETP.GE.AND P5, PT, R61, UR55, PT ;  /* 0x000000373d007c0c */ /* 0x008fe4000bfa6270 */
[----:B------:R-:W3:Y:S11]  /*dbda0*/  LDL.LU R61, [R1+0x58] ;  /* 0x00005800013d7983 */ /* 0x000ef60000300800 */
[----:B------:R-:W-:-:S02]  /*dbdb0*/  @P5 LOP3.LUT R50, R50, 0x10000, RZ, 0xfc, !PT ;  /* 0x0001000032325812 */ /* 0x000fc400078efcff */
[----:B----4-:R-:W-:Y:S02]  /*dbdc0*/  ISETP.GE.AND P5, PT, R33, UR53, PT ;  /* 0x0000003521007c0c */ /* 0x010fe4000bfa6270 */
[----:B------:R-:W-:-:S11]  /*dbdd0*/  LOP3.LUT R50, R50, 0xfffbffff, RZ, 0xc0, !PT ;  /* 0xfffbffff32327812 */ /* 0x000fd600078ec0ff */
[----:B------:R-:W-:Y:S02]  /*dbde0*/  @P5 LOP3.LUT R50, R50, 0x40000, RZ, 0xfc, !PT ;  /* 0x0004000032325812 */ /* 0x000fe400078efcff */
[----:B------:R-:W-:Y:S02]  /*dbdf0*/  ISETP.GE.AND P5, PT, R34, UR51, PT ;  /* 0x0000003322007c0c */ /* 0x000fe4000bfa6270 */
[----:B------:R-:W-:-:S11]  /*dbe00*/  LOP3.LUT R50, R50, 0xffdfffff, RZ, 0xc0, !PT ;  /* 0xffdfffff32327812 */ /* 0x000fd600078ec0ff */
[----:B------:R-:W-:Y:S02]  /*dbe10*/  @P5 LOP3.LUT R50, R50, 0x200000, RZ, 0xfc, !PT ;  /* 0x0020000032325812 */ /* 0x000fe400078efcff */
[----:B------:R-:W-:Y:S02]  /*dbe20*/  ISETP.GE.AND P5, PT, R49, UR49, PT ;  /* 0x0000003131007c0c */ /* 0x000fe4000bfa6270 */
[----:B------:R-:W4:Y:S01]  /*dbe30*/  LDL.LU R49, [R1+0x439c] ;  /* 0x00439c0001317983 */ /* 0x000f220000300800 */
[----:B------:R-:W-:-:S10]  /*dbe40*/  LOP3.LUT R50, R50, 0xfeffffff, RZ, 0xc0, !PT ;  /* 0xfeffffff32327812 */ /* 0x000fd400078ec0ff */
[----:B------:R-:W-:Y:S02]  /*dbe50*/  @P5 LOP3.LUT R50, R50, 0x1000000, RZ, 0xfc, !PT ;  /* 0x0100000032325812 */ /* 0x000fe400078efcff */
[----:B------:R-:W-:Y:S02]  /*dbe60*/  ISETP.GE.AND P5, PT, R35, UR60, PT ;  /* 0x0000003c23007c0c */ /* 0x000fe4000bfa6270 */
[----:B------:R-:W-:-:S11]  /*dbe70*/  LOP3.LUT R50, R50, 0xfdffffff, RZ, 0xc0, !PT ;  /* 0xfdffffff32327812 */ /* 0x000fd600078ec0ff */
[----:B------:R-:W-:Y:S02]  /*dbe80*/  @P5 LOP3.LUT R50, R50, 0x2000000, RZ, 0xfc, !PT ;  /* 0x0200000032325812 */ /* 0x000fe400078efcff */
[----:B------:R-:W-:Y:S02]  /*dbe90*/  ISETP.GE.AND P5, PT, R39, UR58, PT ;  /* 0x0000003a27007c0c */ /* 0x000fe4000bfa6270 */
[----:B------:R-:W-:-:S11]  /*dbea0*/  LOP3.LUT R50, R50, 0xefffffff, RZ, 0xc0, !PT ;  /* 0xefffffff32327812 */ /* 0x000fd600078ec0ff */
[----:B------:R-:W-:Y:S02]  /*dbeb0*/  @P5 LOP3.LUT R50, R50, 0x10000000, RZ, 0xfc, !PT ;  /* 0x1000000032325812 */ /* 0x000fe400078efcff */
[----:B--2---:R-:W-:Y:S02]  /*dbec0*/  ISETP.GE.AND P5, PT, R40, UR56, PT ;  /* 0x0000003828007c0c */ /* 0x004fe4000bfa6270 */
[----:B------:R-:W-:-:S11]  /*dbed0*/  LOP3.LUT R50, R50, 0xbfffffff, RZ, 0xc0, !PT ;  /* 0xbfffffff32327812 */ /* 0x000fd600078ec0ff */
[----:B------:R-:W-:Y:S02]  /*dbee0*/  @P5 LOP3.LUT R50, R50, 0x40000000, RZ, 0xfc, !PT ;  /* 0x4000000032325812 */ /* 0x000fe400078efcff */
[----:B------:R-:W-:Y:S01]  /*dbef0*/  ISETP.GE.AND P5, PT, R41, UR54, PT ;  /* 0x0000003629007c0c */ /* 0x000fe2000bfa6270 */
[C---:B------:R-:W-:Y:S02]  /*dbf00*/  VIADD R60, R9.reuse, 0xca ;  /* 0x000000ca093c7836 */ /* 0x040fe40000000000 */
[C---:B------:R-:W-:Y:S02]  /*dbf10*/  VIADD R58, R9.reuse, 0xcb ;  /* 0x000000cb093a7836 */ /* 0x040fe40000000000 */
[C---:B------:R-:W-:Y:S02]  /*dbf20*/  VIADD R57, R9.reuse, 0xcc ;  /* 0x000000cc09397836 */ /* 0x040fe40000000000 */
[C---:B------:R-:W-:Y:S02]  /*dbf30*/  VIADD R56, R9.reuse, 0xcd ;  /* 0x000000cd09387836 */ /* 0x040fe40000000000 */
[----:B------:R-:W-:-:S02]  /*dbf40*/  VIADD R55, R9, 0xce ;  /* 0x000000ce09377836 */ /* 0x000fc40000000000 */
[C---:B------:R-:W-:Y:S02]  /*dbf50*/  VIADD R51, R9.reuse, 0xcf ;  /* 0x000000cf09337836 */ /* 0x040fe40000000000 */
[C---:B------:R-:W-:Y:S02]  /*dbf60*/  VIADD R7, R9.reuse, 0xd0 ;  /* 0x000000d009077836 */ /* 0x040fe40000000000 */
[C---:B------:R-:W-:Y:S01]  /*dbf70*/  VIADD R6, R9.reuse, 0xd1 ;  /* 0x000000d109067836 */ /* 0x040fe20000000000 */
[----:B------:R-:W-:Y:S01]  /*dbf80*/  LOP3.LUT R48, R48, 0xfffffffd, RZ, 0xc0, !PT ;  /* 0xfffffffd30307812 */ /* 0x000fe200078ec0ff */
[----:B------:R-:W-:Y:S01]  /*dbf90*/  VIADD R5, R9, 0xd2 ;  /* 0x000000d209057836 */ /* 0x000fe20000000000 */
[----:B----4-:R-:W-:-:S04]  /*dbfa0*/  LOP3.LUT R49, R49, 0xfffffffe, RZ, 0xc0, !PT ;  /* 0xfffffffe31317812 */ /* 0x010fc800078ec0ff */
[----:B------:R-:W-:Y:S02]  /*dbfb0*/  @P5 LOP3.LUT R49, R49, 0x1, RZ, 0xfc, !PT ;  /* 0x0000000131315812 */ /* 0x000fe400078efcff */
[----:B------:R-:W-:Y:S02]  /*dbfc0*/  ISETP.GE.AND P5, PT, R42, UR52, PT ;  /* 0x000000342a007c0c */ /* 0x000fe4000bfa6270 */
[----:B------:R-:W-:-:S11]  /*dbfd0*/  LOP3.LUT R49, R49, 0xfffffffb, RZ, 0xc0, !PT ;  /* 0xfffffffb31317812 */ /* 0x000fd600078ec0ff */
[----:B------:R-:W-:Y:S02]  /*dbfe0*/  @P5 LOP3.LUT R49, R49, 0x4, RZ, 0xfc, !PT ;  /* 0x0000000431315812 */ /* 0x000fe400078efcff */
[----:B------:R-:W-:Y:S02]  /*dbff0*/  ISETP.GE.AND P5, PT, R43, UR50, PT ;  /* 0x000000322b007c0c */ /* 0x000fe4000bfa6270 */
[----:B------:R-:W-:-:S11]  /*dc000*/  LOP3.LUT R49, R49, 0xffffffef, RZ, 0xc0, !PT ;  /* 0xffffffef31317812 */ /* 0x000fd600078ec0ff */
[----:B------:R-:W-:Y:S02]  /*dc010*/  @P5 LOP3.LUT R49, R49, 0x10, RZ, 0xfc, !PT ;  /* 0x0000001031315812 */ /* 0x000fe400078efcff */
[----:B------:R-:W-:Y:S02]  /*dc020*/  ISETP.GE.AND P5, PT, R47, UR48, PT ;  /* 0x000000302f007c0c */ /* 0x000fe4000bfa6270 */
[----:B------:R-:W-:-:S11]  /*dc030*/  LOP3.LUT R49, R49, 0xffffffbf, RZ, 0xc0, !PT ;  /* 0xffffffbf31317812 */ /* 0x000fd600078ec0ff */
[----:B------:R-:W-:Y:S02]  /*dc040*/  @P5 LOP3.LUT R49, R49, 0x40, RZ, 0xfc, !PT ;  /* 0x0000004031315812 */ /* 0x000fe400078efcff */
[----:B---3--:R-:W-:Y:S02]  /*dc050*/  ISETP.GE.AND P5, PT, R61, UR47, PT ;  /* 0x0000002f3d007c0c */ /* 0x008fe4000bfa6270 */
[----:B------:R-:W-:-:S11]  /*dc060*/  LOP3.LUT R49, R49, 0xfffffeff, RZ, 0xc0, !PT ;  /* 0xfffffeff31317812 */ /* 0x000fd600078ec0ff */
[----:B------:R-:W-:Y:S02]  /*dc070*/  @P5 LOP3.LUT R49, R49, 0x100, RZ, 0xfc, !PT ;  /* 0x0000010031315812 */ /* 0x000fe400078efcff */
[----:B------:R-:W-:Y:S02]  /*dc080*/  ISETP.GE.AND P5, PT, R53, UR46, PT ;  /* 0x0000002e35007c0c */ /* 0x000fe4000bfa6270 */
[----:B------:R-:W-:Y:S01]  /*dc090*/  LOP3.LUT R49, R49, 0xfffff7ff, RZ, 0xc0, !PT ;  /* 0xfffff7ff31317812 */ /* 0x000fe200078ec0ff */
[----:B------:R-:W-:Y:S01]  /*dc0a0*/  VIADD R4, R9, 0xd3 ;  /* 0x000000d309047836 */ /* 0x000fe20000000000 */
[----:B------:R-:W2:Y:S09]  /*dc0b0*/  LDL.LU R53, [R1+0x4398] ;  /* 0x0043980001357983 */ /* 0x000eb20000300800 */
[----:B------:R-:W-:-:S02]  /*dc0c0*/  @P5 LOP3.LUT R49, R49, 0x800, RZ, 0xfc, !PT ;  /* 0x0000080031315812 */ /* 0x000fc400078efcff */
[----:B------:R-:W-:Y:S02]  /*dc0d0*/  ISETP.GE.AND P5, PT, R52, UR42, PT ;  /* 0x0000002a34007c0c */ /* 0x000fe4000bfa6270 */
[----:B------:R-:W-:Y:S01]  /*dc0e0*/  LOP3.LUT R49, R49, 0xffffbfff, RZ, 0xc0, !PT ;  /* 0xffffbfff31317812 */ /* 0x000fe200078ec0ff */
[----:B------:R-:W-:Y:S01]  /*dc0f0*/  VIADD R36, R9, 0xd4 ;  /* 0x000000d409247836 */ /* 0x000fe20000000000 */
[----:B------:R-:W3:Y:S09]  /*dc100*/  LDL.LU R52, [R1+0x4394] ;  /* 0x0043940001347983 */ /* 0x000ef20000300800 */
[----:B------:R-:W-:-:S02]  /*dc110*/  @P5 LOP3.LUT R49, R49, 0x4000, RZ, 0xfc, !PT ;  /* 0x0000400031315812 */ /* 0x000fc400078efcff */
[----:B------:R-:W-:Y:S02]  /*dc120*/  ISETP.GE.AND P5, PT, R54, UR41, PT ;  /* 0x0000002936007c0c */ /* 0x000fe4000bfa6270 */
[----:B------:R-:W-:Y:S01]  /*dc130*/  LOP3.LUT R49, R49, 0xffff7fff, RZ, 0xc0, !PT ;  /* 0xffff7fff31317812 */ /* 0x000fe200078ec0ff */
[----:B------:R-:W-:Y:S01]  /*dc140*/  VIADD R38, R9, 0xd5 ;  /* 0x000000d509267836 */ /* 0x000fe20000000000 */
[----:B------:R-:W4:Y:S09]  /*dc150*/  LDL.LU R54, [R1+0x4390] ;  /* 0x0043900001367983 */ /* 0x000f320000300800 */
[----:B------:R-:W-:-:S02]  /*dc160*/  @P5 LOP3.LUT R49, R49, 0x8000, RZ, 0xfc, !PT ;  /* 0x0000800031315812 */ /* 0x000fc400078efcff */
        /* <DEDUP_REMOVED lines=17> */
[----:B------:R-:W2:Y:S10]  /*dc280*/  LDL.LU R56, [R1+0x4380] ;  /* 0x0043800001387983 */ /* 0x000eb40000300800 */
[----:B------:R-:W-:-:S02]  /*dc290*/  @P5 LOP3.LUT R49, R49, 0x1000000, RZ, 0xfc, !PT ;  /* 0x0100000031315812 */ /* 0x000fc400078efcff */
[----:B------:R-:W-:Y:S02]  /*dc2a0*/  ISETP.GE.AND P5, PT, R55, UR16, PT ;  /* 0x0000001037007c0c */ /* 0x000fe4000bfa6270 */
[----:B------:R-:W-:Y:S01]  /*dc2b0*/  LOP3.LUT R49, R49, 0xfbffffff, RZ, 0xc0, !PT ;  /* 0xfbffffff31317812 */ /* 0x000fe200078ec0ff */
[----:B------:R-:W3:Y:S10]  /*dc2c0*/  LDL.LU R55, [R1+0x437c] ;  /* 0x00437c0001377983 */ /* 0x000ef40000300800 */
[----:B------:R-:W-:-:S02]  /*dc2d0*/  @P5 LOP3.LUT R49, R49, 0x4000000, RZ, 0xfc, !PT ;  /* 0x0400000031315812 */ /* 0x000fc400078efcff */
[----:B------:R-:W-:Y:S02]  /*dc2e0*/  ISETP.GE.AND P5, PT, R51, UR18, PT ;  /* 0x0000001233007c0c */ /* 0x000fe4000bfa6270 */
[----:B------:R-:W-:Y:S01]  /*dc2f0*/  LOP3.LUT R49, R49, 0xefffffff, RZ, 0xc0, !PT ;  /* 0xefffffff31317812 */ /* 0x000fe200078ec0ff */
[----:B------:R-:W4:Y:S10]  /*dc300*/  LDL.LU R51, [R1+0x4378] ;  /* 0x0043780001337983 */ /* 0x000f340000300800 */
[----:B------:R-:W-:-:S02]  /*dc310*/  @P5 LOP3.LUT R49, R49, 0x10000000, RZ, 0xfc, !PT ;  /* 0x1000000031315812 */ /* 0x000fc400078efcff */
[----:B------:R-:W-:Y:S02]  /*dc320*/  ISETP.GE.AND P5, PT, R7, UR20, PT ;  /* 0x0000001407007c0c */ /* 0x000fe4000bfa6270 */
[----:B------:R-:W-:Y:S01]  /*dc330*/  LOP3.LUT R49, R49, 0xbfffffff, RZ, 0xc0, !PT ;  /* 0xbfffffff31317812 */ /* 0x000fe200078ec0ff */
[----:B------:R-:W3:Y:S10]  /*dc340*/  LDL.LU R7, [R1+0x4374] ;  /* 0x0043740001077983 */ /* 0x000ef40000300800 */
[----:B------:R-:W-:-:S02]  /*dc350*/  @P5 LOP3.LUT R49, R49, 0x40000000, RZ, 0xfc, !PT ;  /* 0x4000000031315812 */ /* 0x000fc400078efcff */
[----:B------:R-:W-:Y:S02]  /*dc360*/  ISETP.GE.AND P5, PT, R6, UR22, PT ;  /* 0x0000001606007c0c */ /* 0x000fe4000bfa6270 */
[----:B------:R-:W3:Y:S11]  /*dc370*/  LDL.LU R6, [R1+0x4370] ;  /* 0x0043700001067983 */ /* 0x000ef60000300800 */
[----:B------:R-:W-:-:S02]  /*dc380*/  @P5 LOP3.LUT R48, R48, 0x2, RZ, 0xfc, !PT ;  /* 0x0000000230305812 */ /* 0x000fc400078efcff */
[----:B------:R-:W-:Y:S02]  /*dc390*/  ISETP.GE.AND P5, PT, R5, UR24, PT ;  /* 0x0000001805007c0c */ /* 0x000fe4000bfa6270 */
[----:B------:R-:W-:Y:S01]  /*dc3a0*/  LOP3.LUT R48, R48, 0xffffffef, RZ, 0xc0, !PT ;  /* 0xffffffef30307812 */ /* 0x000fe200078ec0ff */
[----:B------:R-:W3:Y:S10]  /*dc3b0*/  LDL.LU R5, [R1+0x436c] ;  /* 0x00436c0001057983 */ /* 0x000ef40000300800 */
        /* <DEDUP_REMOVED lines=8> */
[----:B------:R-:W3:Y:S10]  /*dc440*/  LDL.LU R36, [R1+0x4364] ;  /* 0x0043640001247983 */ /* 0x000ef40000300800 */
        /* <DEDUP_REMOVED lines=18> */
[----:B------:R-:W3:Y:S01]  /*dc570*/  LDL.LU R44, [R1+0x4350] ;  /* 0x00435000012c7983 */ /* 0x000ee20000300800 */
[----:B------:R-:W-:-:S04]  /*dc580*/  LOP3.LUT R3, R3, 0xfffdffff, RZ, 0xc0, !PT ;  /* 0xfffdffff03037812 */ /* 0x000fc800078ec0ff */
[----:B------:R-:W-:Y:S01]  /*dc590*/  @P0 LOP3.LUT R3, R3, 0x20000, RZ, 0xfc, !PT ;  /* 0x0002000003030812 */ /* 0x000fe200078efcff */
[----:B------:R-:W-:-:S03]  /*dc5a0*/  VIADD R31, R9, 0xea ;  /* 0x000000ea091f7836 */ /* 0x000fc60000000000 */
[----:B------:R-:W-:-:S04]  /*dc5b0*/  LOP3.LUT R3, R3, 0xffefffff, RZ, 0xc0, !PT ;  /* 0xffefffff03037812 */ /* 0x000fc800078ec0ff */
[----:B------:R-:W-:Y:S02]  /*dc5c0*/  @P2 LOP3.LUT R3, R3, 0x100000, RZ, 0xfc, !PT ;  /* 0x0010000003032812 */ /* 0x000fe400078efcff */
[----:B------:R-:W-:Y:S02]  /*dc5d0*/  ISETP.GE.AND P0, PT, R31, UR57, PT ;  /* 0x000000391f007c0c */ /* 0x000fe4000bf06270 */
[----:B------:R-:W-:Y:S01]  /*dc5e0*/  LOP3.LUT R3, R3, 0xffbfffff, RZ, 0xc0, !PT ;  /* 0xffbfffff03037812 */ /* 0x000fe200078ec0ff */
[----:B------:R-:W-:-:S03]  /*dc5f0*/  VIADD R30, R9, 0xeb ;  /* 0x000000eb091e7836 */ /* 0x000fc60000000000 */
[----:B------:R-:W-:Y:S02]  /*dc600*/  @P1 LOP3.LUT R3, R3, 0x400000, RZ, 0xfc, !PT ;  /* 0x0040000003031812 */ /* 0x000fe400078efcff */
[----:B------:R-:W-:Y:S02]  /*dc610*/  ISETP.GE.AND P2, PT, R30, UR59, PT ;  /* 0x0000003b1e007c0c */ /* 0x000fe4000bf46270 */
[----:B------:R-:W-:Y:S01]  /*dc620*/  LOP3.LUT R3, R3, 0xfeffffff, RZ, 0xc0, !PT ;  /* 0xfeffffff03037812 */ /* 0x000fe200078ec0ff */
[----:B------:R-:W-:-:S03]  /*dc630*/  VIADD R29, R9, 0xec ;  /* 0x000000ec091d7836 */ /* 0x000fc60000000000 */
[----:B------:R-:W-:Y:S01]  /*dc640*/  @P0 LOP3.LUT R3, R3, 0x1000000, RZ, 0xfc, !PT ;  /* 0x0100000003030812 */ /* 0x000fe200078efcff */
[----:B------:R-:W-:Y:S01]  /*dc650*/  VIADD R27, R9, 0xee ;  /* 0x000000ee091b7836 */ /* 0x000fe20000000000 */
[----:B------:R-:W-:Y:S02]  /*dc660*/  ISETP.GE.AND P1, PT, R29, UR61, PT ;  /* 0x0000003d1d007c0c */ /* 0x000fe4000bf26270 */
[----:B------:R-:W-:Y:S01]  /*dc670*/  LOP3.LUT R3, R3, 0xfbffffff, RZ, 0xc0, !PT ;  /* 0xfbffffff03037812 */ /* 0x000fe200078ec0ff */
[----:B------:R-:W-:-:S03]  /*dc680*/  VIADD R28, R9, 0xed ;  /* 0x000000ed091c7836 */ /* 0x000fc60000000000 */
[----:B------:R-:W-:Y:S02]  /*dc690*/  @P2 LOP3.LUT R3, R3, 0x4000000, RZ, 0xfc, !PT ;  /* 0x0400000003032812 */ /* 0x000fe400078efcff */
[----:B------:R-:W-:Y:S01]  /*dc6a0*/  ISETP.GE.AND P2, PT, R27, UR7, PT ;  /* 0x000000071b007c0c */ /* 0x000fe2000bf46270 */
[----:B------:R-:W-:Y:S01]  /*dc6b0*/  VIADD R26, R9, 0xef ;  /* 0x000000ef091a7836 */ /* 0x000fe20000000000 */
[----:B------:R-:W-:Y:S02]  /*dc6c0*/  ISETP.GE.AND P0, PT, R28, UR5, PT ;  /* 0x000000051c007c0c */ /* 0x000fe4000bf06270 */
[----:B------:R-:W-:Y:S02]  /*dc6d0*/  LOP3.LUT R3, R3, 0xefffffff, RZ, 0xc0, !PT ;  /* 0xefffffff03037812 */ /* 0x000fe400078ec0ff */
[----:B------:R-:W-:Y:S02]  /*dc6e0*/  LOP3.LUT R2, R2, 0xfffffffe, RZ, 0xc0, !PT ;  /* 0xfffffffe02027812 */ /* 0x000fe400078ec0ff */
[----:B------:R-:W-:-:S02]  /*dc6f0*/  @P1 LOP3.LUT R3, R3, 0x10000000, RZ, 0xfc, !PT ;  /* 0x1000000003031812 */ /* 0x000fc400078efcff */
[----:B------:R-:W-:Y:S01]  /*dc700*/  ISETP.GE.AND P1, PT, R26, UR9, PT ;  /* 0x000000091a007c0c */ /* 0x000fe2000bf26270 */
[----:B------:R-:W-:Y:S01]  /*dc710*/  VIADD R25, R9, 0xf0 ;  /* 0x000000f009197836 */ /* 0x000fe20000000000 */
[----:B------:R-:W-:Y:S02]  /*dc720*/  LOP3.LUT R3, R3, 0xbfffffff, RZ, 0xc0, !PT ;  /* 0xbfffffff03037812 */ /* 0x000fe400078ec0ff */
[----:B------:R-:W-:Y:S02]  /*dc730*/  @P2 LOP3.LUT R2, R2, 0x1, RZ, 0xfc, !PT ;  /* 0x0000000102022812 */ /* 0x000fe400078efcff */
        /* <DEDUP_REMOVED lines=27> */
[----:B------:R-:W-:Y:S01]  /*dc8f0*/  VIADD R18, R9, 0xf7 ;  /* 0x000000f709127836 */ /* 0x000fe20000000000 */
[----:B------:R-:W0:Y:S02]  /*dc900*/  S2R R8, SR_TID.X ;  /* 0x0000000000087919 */ /* 0x000e240000002100 */
[----:B------:R-:W-:Y:S02]  /*dc910*/  @P1 LOP3.LUT R2, R2, 0x10000, RZ, 0xfc, !PT ;  /* 0x0001000002021812 */ /* 0x000fe400078efcff */
[----:B------:R-:W-:-:S02]  /*dc920*/  ISETP.GE.AND P2, PT, R18, UR25, PT ;  /* 0x0000001912007c0c */ /* 0x000fc4000bf46270 */
[----:B------:R-:W-:Y:S01]  /*dc930*/  LOP3.LUT R2, R2, 0xfffbffff, RZ, 0xc0, !PT ;  /* 0xfffbffff02027812 */ /* 0x000fe200078ec0ff */
[----:B------:R-:W-:-:S03]  /*dc940*/  VIADD R17, R9, 0xf8 ;  /* 0x000000f809117836 */ /* 0x000fc60000000000 */
[----:B------:R-:W-:Y:S02]  /*dc950*/  @P0 LOP3.LUT R2, R2, 0x40000, RZ, 0xfc, !PT ;  /* 0x0004000002020812 */ /* 0x000fe400078efcff */
[----:B------:R-:W-:Y:S01]  /*dc960*/  ISETP.GE.AND P1, PT, R17, UR27, PT ;  /* 0x0000001b11007c0c */ /* 0x000fe2000bf26270 */
[C---:B------:R-:W-:Y:S01]  /*dc970*/  VIADD R16, R9.reuse, 0xf9 ;  /* 0x000000f909107836 */ /* 0x040fe20000000000 */
[----:B------:R-:W-:Y:S01]  /*dc980*/  LOP3.LUT R2, R2, 0xffefffff, RZ, 0xc0, !PT ;  /* 0xffefffff02027812 */ /* 0x000fe200078ec0ff */
[C---:B------:R-:W-:Y:S01]  /*dc990*/  VIADD R14, R9.reuse, 0xfb ;  /* 0x000000fb090e7836 */ /* 0x040fe20000000000 */
[----:B------:R-:W-:Y:S01]  /*dc9a0*/  LOP3.LUT R48, R48, 0xfffbffff, RZ, 0xc0, !PT ;  /* 0xfffbffff30307812 */ /* 0x000fe200078ec0ff */
[C---:B------:R-:W-:Y:S02]  /*dc9b0*/  VIADD R13, R9.reuse, 0xfc ;  /* 0x000000fc090d7836 */ /* 0x040fe40000000000 */
[C---:B------:R-:W-:Y:S02]  /*dc9c0*/  VIADD R12, R9.reuse, 0xfd ;  /* 0x000000fd090c7836 */ /* 0x040fe40000000000 */
[----:B------:R-:W-:-:S02]  /*dc9d0*/  VIADD R11, R9, 0xfe ;  /* 0x000000fe090b7836 */ /* 0x000fc40000000000 */
[C---:B------:R-:W-:Y:S02]  /*dc9e0*/  VIADD R10, R9.reuse, 0xff ;  /* 0x000000ff090a7836 */ /* 0x040fe40000000000 */
[----:B------:R-:W-:Y:S01]  /*dc9f0*/  VIADD R9, R9, 0xda ;  /* 0x000000da09097836 */ /* 0x000fe20000000000 */
[----:B------:R-:W-:Y:S02]  /*dca00*/  @P2 LOP3.LUT R2, R2, 0x100000, RZ, 0xfc, !PT ;  /* 0x0010000002022812 */ /* 0x000fe400078efcff */
[----:B------:R-:W-:Y:S02]  /*dca10*/  @P5 LOP3.LUT R48, R48, 0x40000, RZ, 0xfc, !PT ;  /* 0x0004000030305812 */ /* 0x000fe400078efcff */
[----:B------:R-:W-:Y:S02]  /*dca20*/  ISETP.GE.AND P0, PT, R16, UR29, PT ;  /* 0x0000001d10007c0c */ /* 0x000fe4000bf06270 */
[----:B------:R-:W-:Y:S02]  /*dca30*/  ISETP.GE.AND P5, PT, R9, UR40, PT ;  /* 0x0000002809007c0c */ /* 0x000fe4000bfa6270 */
[----:B------:R-:W-:-:S04]  /*dca40*/  LOP3.LUT R2, R2, 0xffbfffff, RZ, 0xc0, !PT ;  /* 0xffbfffff02027812 */ /* 0x000fc800078ec0ff */
[----:B------:R-:W-:Y:S02]  /*dca50*/  @P1 LOP3.LUT R2, R2, 0x400000, RZ, 0xfc, !PT ;  /* 0x0040000002021812 */ /* 0x000fe400078efcff */
[----:B------:R-:W-:Y:S02]  /*dca60*/  LOP3.LUT R48, R48, 0xffefffff, RZ, 0xc0, !PT ;  /* 0xffefffff30307812 */ /* 0x000fe400078ec0ff */
[----:B------:R-:W-:Y:S02]  /*dca70*/  LOP3.LUT R2, R2, 0xfdffffff, RZ, 0xc0, !PT ;  /* 0xfdffffff02027812 */ /* 0x000fe400078ec0ff */
[----:B0-----:R-:W-:Y:S02]  /*dca80*/  LOP3.LUT R8, R8, 0x1f, RZ, 0xc0, !PT ;  /* 0x0000001f08087812 */ /* 0x001fe400078ec0ff */
[----:B------:R-:W-:Y:S02]  /*dca90*/  @P0 LOP3.LUT R2, R2, 0x2000000, RZ, 0xfc, !PT ;  /* 0x0200000002020812 */ /* 0x000fe400078efcff */
[----:B------:R-:W-:-:S02]  /*dcaa0*/  @P5 LOP3.LUT R48, R48, 0x100000, RZ, 0xfc, !PT ;  /* 0x0010000030305812 */ /* 0x000fc400078efcff */
[----:B------:R-:W-:Y:S02]  /*dcab0*/  ISETP.GE.AND P4, PT, R14, UR33, PT ;  /* 0x000000210e007c0c */ /* 0x000fe4000bf86270 */
[----:B------:R-:W-:Y:S02]  /*dcac0*/  ISETP.GE.AND P3, PT, R13, UR35, PT ;  /* 0x000000230d007c0c */ /* 0x000fe4000bf66270 */
[----:B------:R-:W-:Y:S02]  /*dcad0*/  ISETP.GE.AND P2, PT, R12, UR37, PT ;  /* 0x000000250c007c0c */ /* 0x000fe4000bf46270 */
[----:B------:R-:W-:Y:S02]  /*dcae0*/  ISETP.GE.AND P1, PT, R11, UR39, PT ;  /* 0x000000270b007c0c */ /* 0x000fe4000bf26270 */
[----:B------:R-:W-:Y:S02]  /*dcaf0*/  ISETP.GE.AND P0, PT, R10, UR43, PT ;  /* 0x0000002b0a007c0c */ /* 0x000fe4000bf06270 */
[----:B------:R-:W-:Y:S01]  /*dcb00*/  LOP3.LUT P5, RZ, R0, 0x2000, RZ, 0xc0, !PT ;  /* 0x0000200000ff7812 */ /* 0x000fe200078ac0ff */
[----:B------:R-:W3:Y:S01]  /*dcb10*/  LDL.LU R29, [R1+0xa4] ;  /* 0x0000a400011d7983 */ /* 0x000ee20000300800 */
[----:B----4-:R-:W-:Y:S01]  /*dcb20*/  LOP3.LUT R51, R51, 0xfff7ffff, RZ, 0xc0, !PT ;  /* 0xfff7ffff33337812 */ /* 0x010fe200078ec0ff */
[----:B------:R-:W-:-:S02]  /*dcb30*/  ULDC UR5, c[0x0][0x228] ;  /* 0x00008a0000057ab9 */ /* 0x000fc40000000800 */
[----:B------:R-:W4:Y:S04]  /*dcb40*/  LDL.LU R39, [R1+0xa8] ;  /* 0x0000a80001277983 */ /* 0x000f280000300800 */
[----:B------:R-:W4:Y:S04]  /*dcb50*/  LDL.LU R30, [R1+0xac] ;  /* 0x0000ac00011e7983 */ /* 0x000f280000300800 */
[----:B------:R-:W4:Y:S04]  /*dcb60*/  LDL.LU R61, [R1+0xb0] ;  /* 0x0000b000013d7983 */ /* 0x000f280000300800 */
[----:B------:R-:W4:Y:S04]  /*dcb70*/  LDL.LU R42, [R1+0xb4] ;  /* 0x0000b400012a7983 */ /* 0x000f280000300800 */
[----:B------:R-:W4:Y:S01]  /*dcb80*/  LDL.LU R43, [R1+0xb8] ;  /* 0x0000b800012b7983 */ /* 0x000f220000300800 */
[----:B------:R-:W-:-:S03]  /*dcb90*/  @P6 LOP3.LUT R51, R51, 0x80000, RZ, 0xfc, !PT ;  /* 0x0008000033336812 */ /* 0x000fc600078efcff */
[----:B------:R-:W4:Y:S01]  /*dcba0*/  LDL.LU R31, [R1+0x1284] ;  /* 0x00128400011f7983 */ /* 0x000f220000300800 */
[----:B------:R-:W-:-:S03]  /*dcbb0*/  LOP3.LUT R51, R51, 0xfffbffff, RZ, 0xc0, !PT ;  /* 0xfffbffff33337812 */ /* 0x000fc600078ec0ff */
        /* <DEDUP_REMOVED lines=13> */
[----:B------:R-:W-:Y:S02]  /*dcc90*/  @P0 LOP3.LUT R51, R51, 0x8000, RZ, 0xfc, !PT ;  /* 0x0000800033330812 */ /* 0x000fe400078efcff */
[----:B------:R-:W-:Y:S01]  /*dcca0*/  LOP3.LUT R0, R0, 0xffffffef, RZ, 0xc0, !PT ;  /* 0xffffffef00007812 */ /* 0x000fe200078ec0ff */
[----:B------:R0:W-:Y:S01]  /*dccb0*/  STL [R1+0x4404], R57 ;  /* 0x0044043901007387 */ /* 0x0001e20000100800 */
[----:B------:R-:W-:Y:S02]  /*dccc0*/  LOP3.LUT R51, R51, 0xffffbfff, RZ, 0xc0, !PT ;  /* 0xffffbfff33337812 */ /* 0x000fe400078ec0ff */
[C---:B--2---:R-:W-:Y:S01]  /*dccd0*/  LOP3.LUT P6, RZ, R56.reuse, 0x400000, RZ, 0xc0, !PT ;  /* 0x0040000038ff7812 */ /* 0x044fe200078cc0ff */
[----:B---3--:R-:W-:Y:S01]  /*dcce0*/  STL [R1+0x43fc], R58 ;  /* 0x0043fc3a01007387 */ /* 0x008fe20000100800 */
[----:B------:R-:W-:Y:S02]  /*dccf0*/  @P2 LOP3.LUT R51, R51, 0x4000, RZ, 0xfc, !PT ;  /* 0x0000400033332812 */ /* 0x000fe400078efcff */
[----:B------:R-:W-:Y:S01]  /*dcd00*/  LOP3.LUT P5, RZ, R56, 0x2000000, RZ, 0xc0, !PT ;  /* 0x0200000038ff7812 */ /* 0x000fe200078ac0ff */
[----:B------:R-:W-:Y:S01]  /*dcd10*/  STL [R1+0x43f8], R59 ;  /* 0x0043f83b01007387 */ /* 0x000fe20000100800 */
[----:B------:R-:W-:Y:S01]  /*dcd20*/  LOP3.LUT R51, R51, 0xffffdfff, RZ, 0xc0, !PT ;  /* 0xffffdfff33337812 */ /* 0x000fe200078ec0ff */
[----:B------:R-:W-:Y:S03]  /*dcd30*/  BAR.SYNC.DEFER_BLOCKING 0x0 ;  /* 0x0000000000007b1d */ /* 0x000fe60000010000 */
[----:B------:R-:W-:-:S02]  /*dcd40*/  @P1 LOP3.LUT R51, R51, 0x2000, RZ, 0xfc, !PT ;  /* 0x0000200033331812 */ /* 0x000fc400078efcff */
[C---:B------:R-:W-:Y:S02]  /*dcd50*/  LOP3.LUT P1, RZ, R56.reuse, 0x10, RZ, 0xc0, !PT ;  /* 0x0000001038ff7812 */ /* 0x040fe4000782c0ff */
[----:B------:R-:W-:Y:S02]  /*dcd60*/  LOP3.LUT P4, RZ, R56, 0x8000000, RZ, 0xc0, !PT ;  /* 0x0800000038ff7812 */ /* 0x000fe4000788c0ff */
[----:B0-----:R-:W-:Y:S01]  /*dcd70*/  LEA R57, R8, UR4, 0x4 ;  /* 0x0000000408397c11 */ /* 0x001fe2000f8e20ff */
[----:B------:R-:W-:Y:S01]  /*dcd80*/  STL [R1+0x43f4], R60 ;  /* 0x0043f43c01007387 */ /* 0x000fe20000100800 */
[----:B------:R-:W-:Y:S01]  /*dcd90*/  LOP3.LUT P3, RZ, R55, 0x2000, RZ, 0xc0, !PT ;  /* 0x0000200037ff7812 */ /* 0x000fe2000786c0ff */
[----:B------:R-:W-:Y:S02]  /*dcda0*/  ULDC UR4, c[0x0][0x228] ;  /* 0x00008a0000047ab9 */ /* 0x000fe40000000800 */
[----:B------:R-:W-:Y:S04]  /*dcdb0*/  STL [R1+0x43f0], R54 ;  /* 0x0043f03601007387 */ /* 0x000fe80000100800 */
[----:B------:R-:W-:Y:S01]  /*dcdc0*/  @P1 LOP3.LUT R0, R0, 0x10, RZ, 0xfc, !PT ;  /* 0x0000001000001812 */ /* 0x000fe200078efcff */
[----:B------:R-:W-:Y:S01]  /*dcdd0*/  STL [R1+0x43cc], R52 ;  /* 0x0043cc3401007387 */ /* 0x000fe20000100800 */
[----:B------:R-:W-:-:S02]  /*dcde0*/  LOP3.LUT P1, RZ, R56, 0x40, RZ, 0xc0, !PT ;  /* 0x0000004038ff7812 */ /* 0x000fc4000782c0ff */
[----:B------:R-:W-:Y:S01]  /*dcdf0*/  LOP3.LUT R0, R0, 0xffffffdf, RZ, 0xc0, !PT ;  /* 0xffffffdf00007812 */ /* 0x000fe200078ec0ff */
[----:B------:R-:W-:Y:S04]  /*dce00*/  STL [R1+0x43c8], R53 ;  /* 0x0043c83501007387 */ /* 0x000fe80000100800 */
[----:B------:R-:W-:Y:S04]  /*dce10*/  STL [R1+0x43b8], R2 ;  /* 0x0043b80201007387 */ /* 0x000fe80000100800 */
[----:B------:R-:W-:Y:S02]  /*dce20*/  STL [R1+0x43a8], R3 ;  /* 0x0043a80301007387 */ /* 0x000fe40000100800 */
[----:B------:R-:W-:-:S02]  /*dce30*/  @P1 LOP3.LUT R0, R0, 0x20, RZ, 0xfc, !PT ;  /* 0x0000002000001812 */ /* 0x000fc400078efcff */
[----:B------:R-:W-:Y:S01]  /*dce40*/  LOP3.LUT P1, RZ, R56, 0x200, RZ, 0xc0, !PT ;  /* 0x0000020038ff7812 */ /* 0x000fe2000782c0ff */
[----:B------:R-:W-:Y:S01]  /*dce50*/  STL [R1+0x4398], R48 ;  /* 0x0043983001007387 */ /* 0x000fe20000100800 */
[----:B------:R-:W-:-:S03]  /*dce60*/  LOP3.LUT R0, R0, 0xffffffbf, RZ, 0xc0, !PT ;  /* 0xffffffbf00007812 */ /* 0x000fc600078ec0ff */
[----:B------:R-:W-:Y:S04]  /*dce70*/  STL [R1+0x4384], R49 ;  /* 0x0043843101007387 */ /* 0x000fe80000100800 */
[----:B------:R-:W-:Y:S04]  /*dce80*/  STL [R1+0x4380], R50 ;  /* 0x0043803201007387 */ /* 0x000fe80000100800 */
[----:B------:R-:W-:Y:S01]  /*dce90*/  @P1 LOP3.LUT R0, R0, 0x40, RZ, 0xfc, !PT ;  /* 0x0000004000001812 */ /* 0x000fe200078efcff */
[----:B------:R-:W-:Y:S01]  /*dcea0*/  STL [R1+0x43dc], R55 ;  /* 0x0043dc3701007387 */ /* 0x000fe20000100800 */
[----:B------:R-:W-:-:S02]  /*dceb0*/  LOP3.LUT P1, RZ, R56, 0x800, RZ, 0xc0, !PT ;  /* 0x0000080038ff7812 */ /* 0x000fc4000782c0ff */
[----:B------:R-:W-:Y:S01]  /*dcec0*/  LOP3.LUT R0, R0, 0xffffff7f, RZ, 0xc0, !PT ;  /* 0xffffff7f00007812 */ /* 0x000fe200078ec0ff */
[----:B------:R-:W-:Y:S10]  /*dced0*/  STL [R1+0x43d8], R51 ;  /* 0x0043d83301007387 */ /* 0x000ff40000100800 */
[----:B------:R-:W-:-:S02]  /*dcee0*/  @P1 LOP3.LUT R0, R0, 0x80, RZ, 0xfc, !PT ;  /* 0x0000008000001812 */ /* 0x000fc400078efcff */
[----:B------:R-:W-:Y:S02]  /*dcef0*/  LOP3.LUT P1, RZ, R56, 0x1000, RZ, 0xc0, !PT ;  /* 0x0000100038ff7812 */ /* 0x000fe4000782c0ff */
[----:B------:R-:W-:-:S11]  /*dcf00*/  LOP3.LUT R0, R0, 0xfffffeff, RZ, 0xc0, !PT ;  /* 0xfffffeff00007812 */ /* 0x000fd600078ec0ff */
[----:B------:R-:W-:Y:S02]  /*dcf10*/  @P1 LOP3.LUT R0, R0, 0x100, RZ, 0xfc, !PT ;  /* 0x0000010000001812 */ /* 0x000fe400078efcff */
        /* <DEDUP_REMOVED lines=9> */
[----:B------:R-:W-:-:S03]  /*dcfb0*/  LOP3.LUT P1, RZ, R56, 0x100000, RZ, 0xc0, !PT ;  /* 0x0010000038ff7812 */ /* 0x000fc6000782c0ff */
[----:B------:R-:W-:Y:S04]  /*dcfc0*/  STL [R1+0x4400], R0 ;  /* 0x0044000001007387 */ /* 0x000fe80000100800 */
[----:B------:R0:W-:Y:S04]  /*dcfd0*/  STL [R1+0x4408], R56 ;  /* 0x0044083801007387 */ /* 0x0001e80000100800 */
        /* <DEDUP_REMOVED lines=12> */
[----:B------:R1:W-:Y:S01]  /*dd0a0*/  STSM.16.M88.4 [R57], R4 ;  /* 0x0000000439007844 */ /* 0x0003e20000000200 */
[----:B------:R-:W-:-:S03]  /*dd0b0*/  NOP ;  /* 0x0000000000007918 */ /* 0x000fc60000000000 */
[----:B------:R-:W1:Y:S01]  /*dd0c0*/  LDS.128 R8, [R57] ;  /* 0x0000000039087984 */ /* 0x000e620000000c00 */
[----:B----4-:R-:W-:-:S03]  /*dd0d0*/  PRMT R39, R39, 0x3340, R29 ;  /* 0x0000334027277816 */ /* 0x010fc6000000001d */
[----:B------:R-:W4:Y:S01]  /*dd0e0*/  LDL.LU R29, [R1+0x1238] ;  /* 0x00123800011d7983 */ /* 0x000f220000300800 */
[----:B------:R-:W-:-:S03]  /*dd0f0*/  PRMT R61, R61, 0x3340, R30 ;  /* 0x000033403d3d7816 */ /* 0x000fc6000000001e */
[----:B------:R-:W4:Y:S01]  /*dd100*/  LDL.LU R30, [R1+0x13d0] ;  /* 0x0013d000011e7983 */ /* 0x000f220000300800 */
[----:B0-----:R-:W-:-:S03]  /*dd110*/  PRMT R56, R43, 0x3340, R42 ;  /* 0x000033402b387816 */ /* 0x001fc6000000002a */
[----:B------:R-:W4:Y:S04]  /*dd120*/  LDL.LU R42, [R1+0x1234] ;  /* 0x00123400012a7983 */ /* 0x000f280000300800 */
[----:B------:R-:W4:Y:S01]  /*dd130*/  LDL.LU R43, [R1+0x13cc] ;  /* 0x0013cc00012b7983 */ /* 0x000f220000300800 */
[----:B-1----:R-:W-:-:S03]  /*dd140*/  PRMT R4, R32, 0x5410, R31 ;  /* 0x0000541020047816 */ /* 0x002fc6000000001f */
[----:B------:R-:W-:Y:S04]  /*dd150*/  STL [R1+0x9a8], R57 ;  /* 0x0009a83901007387 */ /* 0x000fe80000100800 */
[----:B------:R-:W-:Y:S04]  /*dd160*/  STL [R1+0x134], R9 ;  /* 0x0001340901007387 */ /* 0x000fe80000100800 */
[----:B------:R-:W4:Y:S01]  /*dd170*/  LDL.LU R31, [R1+0x1224] ;  /* 0x00122400011f7983 */ /* 0x000f220000300800 */
[----:B------:R-:W-:-:S03]  /*dd180*/  PRMT R5, R34, 0x5410, R33 ;  /* 0x0000541022057816 */ /* 0x000fc60000000021 */
[----:B------:R-:W4:Y:S04]  /*dd190*/  LDL.LU R32, [R1+0x13ac] ;  /* 0x0013ac0001207983 */ /* 0x000f280000300800 */
[----:B------:R-:W4:Y:S01]  /*dd1a0*/  LDL.LU R33, [R1+0x1220] ;  /* 0x0012200001217983 */ /* 0x000f220000300800 */
[----:B------:R-:W-:-:S03]  /*dd1b0*/  PRMT R6, R40, 0x5410, R35 ;  /* 0x0000541028067816 */ /* 0x000fc60000000023 */
[----:B------:R-:W4:Y:S01]  /*dd1c0*/  LDL.LU R34, [R1+0x13a8] ;  /* 0x0013a80001227983 */ /* 0x000f220000300800 */
[----:B------:R-:W-:Y:S01]  /*dd1d0*/  PRMT R7, R47, 0x5410, R41 ;  /* 0x000054102f077816 */ /* 0x000fe20000000029 */
[----:B------:R-:W-:Y:S02]  /*dd1e0*/  NOP ;  /* 0x0000000000007918 */ /* 0x000fe40000000000 */
[----:B------:R-:W4:Y:S04]  /*dd1f0*/  LDL.LU R35, [R1+0x121c] ;  /* 0x00121c0001237983 */ /* 0x000f280000300800 */
[----:B------:R-:W4:Y:S04]  /*dd200*/  LDL.LU R40, [R1+0x13a4] ;  /* 0x0013a40001287983 */ /* 0x000f280000300800 */
[----:B------:R-:W4:Y:S04]  /*dd210*/  LDL.LU R41, [R1+0x1218] ;  /* 0x0012180001297983 */ /* 0x000f280000300800 */
[----:B------:R-:W4:Y:S01]  /*dd220*/  LDL.LU R47, [R1+0x13a0] ;  /* 0x0013a000012f7983 */ /* 0x000f220000300800 */
[----:B------:R-:W-:-:S02]  /*dd230*/  IMAD.MOV.U32 R0, RZ, RZ, R8 ;  /* 0x000000ffff007224 */ /* 0x000fc400078e0008 */
[----:B------:R-:W-:Y:S01]  /*dd240*/  IMAD.MOV.U32 R58, RZ, RZ, R10 ;  /* 0x000000ffff3a7224 */ /* 0x000fe200078e000a */
[----:B------:R-:W-:Y:S01]  /*dd250*/  STSM.16.M88.4 [R57], R4 ;  /* 0x0000000439007844 */ /* 0x000fe20000000200 */
[----:B------:R-:W-:Y:S01]  /*dd260*/  IMAD.MOV.U32 R59, RZ, RZ, R11 ;  /* 0x000000ffff3b7224 */ /* 0x000fe200078e000b */
[----:B------:R-:W-:Y:S02]  /*dd270*/  NOP ;  /* 0x0000000000007918 */ /* 0x000fe40000000000 */
[----:B------:R-:W0:Y:S04]  /*dd280*/  LDS.128 R8, [R57] ;  /* 0x0000000039087984 */ /* 0x000e280000000c00 */
[----:B0-----:R-:W-:Y:S04]  /*dd290*/  STL.64 [R1+0x120], R8 ;  /* 0x0001200801007387 */ /* 0x001fe80000100a00 */
[----:B------:R-:W-:Y:S01]  /*dd2a0*/  STL.64 [R1+0x128], R10 ;  /* 0x0001280a01007387 */ /* 0x000fe20000100a00 */
[----:B------:R-:W-:Y:S01]  /*dd2b0*/  NOP ;  /* 0x0000000000007918 */ /* 0x000fe20000000000 */
[----:B--2---:R-:W-:-:S02]  /*dd2c0*/  PRMT R4, R18, 0x5410, R17 ;  /* 0x0000541012047816 */ /* 0x004fc40000000011 */
[----:B---3--:R-:W-:Y:S02]  /*dd2d0*/  PRMT R5, R20, 0x5410, R19 ;  /* 0x0000541014057816 */ /* 0x008fe40000000013 */
[----:B------:R-:W-:Y:S02]  /*dd2e0*/  PRMT R6, R22, 0x5410, R21 ;  /* 0x0000541016067816 */ /* 0x000fe40000000015 */
[----:B------:R-:W-:-:S05]  /*dd2f0*/  PRMT R7, R24, 0x5410, R23 ;  /* 0x0000541018077816 */ /* 0x000fca0000000017 */
[----:B------:R0:W-:Y:S01]  /*dd300*/  STSM.16.M88.4 [R57], R4 ;  /* 0x0000000439007844 */ /* 0x0001e20000000200 */
[----:B------:R-:W-:-:S03]  /*dd310*/  NOP ;  /* 0x0000000000007918 */ /* 0x000fc60000000000 */
[----:B------:R-:W1:Y:S01]  /*dd320*/  LDS.128 R8, [R57] ;  /* 0x0000000039087984 */ /* 0x000e620000000c00 */
[----:B0-----:R-:W-:Y:S02]  /*dd330*/  PRMT R4, R26, 0x5410, R25 ;  /* 0x000054101a047816 */ /* 0x001fe40000000019 */
[----:B------:R-:W-:Y:S01]  /*dd340*/  PRMT R5, R28, 0x5410, R27 ;  /* 0x000054101c057816 */ /* 0x000fe2000000001b */
[----:B-1----:R-:W-:Y:S04]  /*dd350*/  STL [R1+0x114], R9 ;  /* 0x0001140901007387 */ /* 0x002fe80000100800 */
[----:B------:R-:W-:Y:S04]  /*dd360*/  STL.64 [R1+0x118], R10 ;  /* 0x0001180a01007387 */ /* 0x000fe80000100a00 */
[----:B------:R-:W2:Y:S04]  /*dd370*/  LDL.LU R25, [R1+0x1208] ;  /* 0x0012080001197983 */ /* 0x000ea80000300800 */
[----:B------:R-:W2:Y:S04]  /*dd380*/  LDL.LU R26, [R1+0x1380] ;  /* 0x00138000011a7983 */ /* 0x000ea80000300800 */
[----:B------:R-:W3:Y:S04]  /*dd390*/  LDL.LU R27, [R1+0x1204] ;  /* 0x00120400011b7983 */ /* 0x000ee80000300800 */
[----:B------:R-:W3:Y:S01]  /*dd3a0*/  LDL.LU R28, [R1+0x1370] ;  /* 0x00137000011c7983 */ /* 0x000ee20000300800 */
[----:B----4-:R-:W-:-:S03]  /*dd3b0*/  PRMT R6, R30, 0x5410, R29 ;  /* 0x000054101e067816 */ /* 0x010fc6000000001d */
[----:B------:R-:W4:Y:S04]  /*dd3c0*/  LDL.LU R29, [R1+0x1200] ;  /* 0x00120000011d7983 */ /* 0x000f280000300800 */
[----:B------:R-:W4:Y:S01]  /*dd3d0*/  LDL.LU R30, [R1+0x136c] ;  /* 0x00136c00011e7983 */ /* 0x000f220000300800 */
[----:B------:R-:W-:Y:S01]  /*dd3e0*/  PRMT R7, R43, 0x5410, R42 ;  /* 0x000054102b077816 */ /* 0x000fe2000000002a */
[----:B------:R-:W-:Y:S02]  /*dd3f0*/  NOP ;  /* 0x0000000000007918 */ /* 0x000fe40000000000 */
        /* <DEDUP_REMOVED lines=10> */
[----:B------:R0:W-:Y:S02]  /*dd4a0*/  STSM.16.M88.4 [R57], R4 ;  /* 0x0000000439007844 */ /* 0x0001e40000000200 */
[----:B0-----:R-:W-:-:S02]  /*dd4b0*/  PRMT R4, R32, 0x5410, R31 ;  /* 0x0000541020047816 */ /* 0x001fc4000000001f */
[----:B------:R-:W4:Y:S01]  /*dd4c0*/  LDL.LU R31, [R1+0x11c4] ;  /* 0x0011c400011f7983 */ /* 0x000f220000300800 */
[----:B------:R-:W-:-:S03]  /*dd4d0*/  PRMT R5, R34, 0x5410, R33 ;  /* 0x0000541022057816 */ /* 0x000fc60000000021 */
[----:B------:R-:W4:Y:S01]  /*dd4e0*/  LDL.LU R32, [R1+0x1314] ;  /* 0x0013140001207983 */ /* 0x000f220000300800 */
[----:B------:R-:W-:-:S03]  /*dd4f0*/  PRMT R6, R40, 0x5410, R35 ;  /* 0x0000541028067816 */ /* 0x000fc60000000023 */
[----:B------:R-:W4:Y:S04]  /*dd500*/  LDL.LU R33, [R1+0x11bc] ;  /* 0x0011bc0001217983 */ /* 0x000f280000300800 */
[----:B------:R-:W4:Y:S01]  /*dd510*/  LDL.LU R34, [R1+0x130c] ;  /* 0x00130c0001227983 */ /* 0x000f220000300800 */
[----:B------:R-:W-:Y:S01]  /*dd520*/  PRMT R7, R47, 0x5410, R41 ;  /* 0x000054102f077816 */ /* 0x000fe20000000029 */
[----:B------:R-:W-:Y:S01]  /*dd530*/  IMAD.MOV.U32 R60, RZ, RZ, R8 ;  /* 0x000000ffff3c7224 */ /* 0x000fe200078e0008 */
[----:B------:R-:W-:Y:S01]  /*dd540*/  NOP ;  /* 0x0000000000007918 */ /* 0x000fe20000000000 */
[----:B------:R-:W4:Y:S04]  /*dd550*/  LDL.LU R35, [R1+0x11b8] ;  /* 0x0011b80001237983 */ /* 0x000f280000300800 */
[----:B------:R-:W4:Y:S04]  /*dd560*/  LDL.LU R40, [R1+0x1308] ;  /* 0x0013080001287983 */ /* 0x000f280000300800 */
[----:B------:R-:W4:Y:S04]  /*dd570*/  LDL.LU R41, [R1+0x11b0] ;  /* 0x0011b00001297983 */ /* 0x000f280000300800 */
[----:B------:R-:W4:Y:S04]  /*dd580*/  LDL.LU R47, [R1+0x12fc] ;  /* 0x0012fc00012f7983 */ /* 0x000f280000300800 */
[----:B------:R-:W0:Y:S01]  /*dd590*/  LDS.128 R8, [R57] ;  /* 0x0000000039087984 */ /* 0x000e220000000c00 */
[----:B------:R-:W-:-:S03]  /*dd5a0*/  NOP ;  /* 0x0000000000007918 */ /* 0x000fc60000000000 */
[----:B------:R2:W-:Y:S04]  /*dd5b0*/  STSM.16.M88.4 [R57], R4 ;  /* 0x0000000439007844 */ /* 0x0005e80000000200 */
[----:B0-----:R-:W-:Y:S04]  /*dd5c0*/  STL [R1+0x100], R8 ;  /* 0x0001000801007387 */ /* 0x001fe80000100800 */
[----:B------:R-:W-:Y:S01]  /*dd5d0*/  STL.64 [R1+0x108], R10 ;  /* 0x0001080a01007387 */ /* 0x000fe20000100a00 */
[----:B------:R-:W-:Y:S01]  /*dd5e0*/  IMAD.MOV.U32 R54, RZ, RZ, R9 ;  /* 0x000000ffff367224 */ /* 0x000fe200078e0009 */
[----:B------:R-:W-:-:S02]  /*dd5f0*/  NOP ;  /* 0x0000000000007918 */ /* 0x000fc40000000000 */
[----:B------:R-:W0:Y:S01]  /*dd600*/  LDS.128 R8, [R57] ;  /* 0x0000000039087984 */ /* 0x000e220000000c00 */
[----:B--2---:R-:W-:-:S03]  /*dd610*/  PRMT R4, R26, 0x5410, R25 ;  /* 0x000054101a047816 */ /* 0x004fc60000000019 */
[----:B------:R-:W2:Y:S04]  /*dd620*/  LDL.LU R25, [R1+0x11a0] ;  /* 0x0011a00001197983 */ /* 0x000ea80000300800 */
[----:B------:R-:W2:Y:S01]  /*dd630*/  LDL.LU R26, [R1+0x12bc] ;  /* 0x0012bc00011a7983 */ /* 0x000ea20000300800 */
[----:B---3--:R-:W-:-:S03]  /*dd640*/  PRMT R5, R28, 0x5410, R27 ;  /* 0x000054101c057816 */ /* 0x008fc6000000001b */
        /* <DEDUP_REMOVED lines=9> */
[----:B------:R1:W-:Y:S04]  /*dd6e0*/  STSM.16.M88.4 [R57], R4 ;  /* 0x0000000439007844 */ /* 0x0003e80000000200 */
[----:B0-----:R-:W-:Y:S04]  /*dd6f0*/  STL.64 [R1+0xf0], R8 ;  /* 0x0000f00801007387 */ /* 0x001fe80000100a00 */
[----:B------:R-:W-:Y:S01]  /*dd700*/  STL.64 [R1+0xf8], R10 ;  /* 0x0000f80a01007387 */ /* 0x000fe20000100a00 */
[----:B------:R-:W-:-:S03]  /*dd710*/  NOP ;  /* 0x0000000000007918 */ /* 0x000fc60000000000 */
[----:B------:R-:W0:Y:S01]  /*dd720*/  LDS.128 R8, [R57] ;  /* 0x0000000039087984 */ /* 0x000e220000000c00 */
[----:B-1----:R-:W-:Y:S02]  /*dd730*/  PRMT R4, R18, 0x5410, R17 ;  /* 0x0000541012047816 */ /* 0x002fe40000000011 */
[----:B------:R-:W-:Y:S02]  /*dd740*/  PRMT R5, R20, 0x5410, R19 ;  /* 0x0000541014057816 */ /* 0x000fe40000000013 */
[----:B------:R-:W-:Y:S02]  /*dd750*/  PRMT R6, R22, 0x5410, R21 ;  /* 0x0000541016067816 */ /* 0x000fe40000000015 */
[----:B------:R-:W-:Y:S01]  /*dd760*/  PRMT R7, R24, 0x5410, R23 ;  /* 0x0000541018077816 */ /* 0x000fe20000000017 */
[----:B------:R-:W-:-:S04]  /*dd770*/  NOP ;  /* 0x0000000000007918 */ /* 0x000fc80000000000 */
[----:B------:R1:W-:Y:S02]  /*dd780*/  STSM.16.M88.4 [R57], R4 ;  /* 0x0000000439007844 */ /* 0x0003e40000000200 */
[----:B-1----:R-:W-:Y:S02]  /*dd790*/  PRMT R4, R32, 0x5410, R31 ;  /* 0x0000541020047816 */ /* 0x002fe4000000001f */
[----:B0-----:R-:W-:Y:S04]  /*dd7a0*/  STL.64 [R1+0xe0], R8 ;  /* 0x0000e00801007387 */ /* 0x001fe80000100a00 */
[----:B------:R-:W-:Y:S01]  /*dd7b0*/  STL.64 [R1+0xe8], R10 ;  /* 0x0000e80a01007387 */ /* 0x000fe20000100a00 */
[----:B------:R-:W-:Y:S01]  /*dd7c0*/  PRMT R5, R34, 0x5410, R33 ;  /* 0x0000541022057816 */ /* 0x000fe20000000021 */
[----:B------:R-:W-:-:S02]  /*dd7d0*/  NOP ;  /* 0x0000000000007918 */ /* 0x000fc40000000000 */
[----:B------:R-:W4:Y:S04]  /*dd7e0*/  LDL.LU R31, [R1+0x11ac] ;  /* 0x0011ac00011f7983 */ /* 0x000f280000300800 */
[----:B------:R-:W4:Y:S01]  /*dd7f0*/  LDL.LU R32, [R1+0x12f0] ;  /* 0x0012f00001207983 */ /* 0x000f220000300800 */
[----:B------:R-:W-:-:S03]  /*dd800*/  PRMT R6, R40, 0x5410, R35 ;  /* 0x0000541028067816 */ /* 0x000fc60000000023 */
[----:B------:R-:W4:Y:S04]  /*dd810*/  LDL.LU R33, [R1+0x11a8] ;  /* 0x0011a80001217983 */ /* 0x000f280000300800 */
[----:B------:R-:W4:Y:S01]  /*dd820*/  LDL.LU R34, [R1+0x12e4] ;  /* 0x0012e40001227983 */ /* 0x000f220000300800 */
[----:B------:R-:W-:-:S03]  /*dd830*/  PRMT R7, R47, 0x5410, R41 ;  /* 0x000054102f077816 */ /* 0x000fc60000000029 */
[----:B------:R-:W4:Y:S04]  /*dd840*/  LDL.LU R35, [R1+0x118c] ;  /* 0x00118c0001237983 */ /* 0x000f280000300800 */
[----:B------:R-:W4:Y:S04]  /*dd850*/  LDL.LU R40, [R1+0x12a0] ;  /* 0x0012a00001287983 */ /* 0x000f280000300800 */
[----:B------:R-:W4:Y:S04]  /*dd860*/  LDL.LU R41, [R1+0x117c] ;  /* 0x00117c0001297983 */ /* 0x000f280000300800 */
[----:B------:R-:W4:Y:S04]  /*dd870*/  LDL.LU R47, [R1+0x1288] ;  /* 0x00128800012f7983 */ /* 0x000f280000300800 */
[----:B------:R-:W0:Y:S01]  /*dd880*/  LDS.128 R8, [R57] ;  /* 0x0000000039087984 */ /* 0x000e220000000c00 */
[----:B------:R-:W-:-:S03]  /*dd890*/  NOP ;  /* 0x0000000000007918 */ /* 0x000fc60000000000 */
[----:B------:R-:W-:Y:S04]  /*dd8a0*/  STSM.16.M88.4 [R57], R4 ;  /* 0x0000000439007844 */ /* 0x000fe80000000200 */
[----:B0-----:R-:W-:Y:S04]  /*dd8b0*/  STL.64 [R1+0xd0], R8 ;  /* 0x0000d00801007387 */ /* 0x001fe80000100a00 */
[----:B------:R-:W-:Y:S01]  /*dd8c0*/  STL.64 [R1+0xd8], R10 ;  /* 0x0000d80a01007387 */ /* 0x000fe20000100a00 */
[----:B------:R-:W-:-:S03]  /*dd8d0*/  NOP ;  /* 0x0000000000007918 */ /* 0x000fc60000000000 */
[----:B------:R-:W0:Y:S04]  /*dd8e0*/  LDS.128 R8, [R57] ;  /* 0x0000000039087984 */ /* 0x000e280000000c00 */
[----:B------:R-:W4:Y:S04]  /*dd8f0*/  LDL.LU R17, [R1+0x11c8] ;  /* 0x0011c80001117983 */ /* 0x000f280000300800 */
[----:B------:R-:W4:Y:S04]  /*dd900*/  LDL.LU R18, [R1+0x1324] ;  /* 0x0013240001127983 */ /* 0x000f280000300800 */
[----:B0-----:R-:W-:Y:S04]  /*dd910*/  STL.64 [R1+0xc0], R8 ;  /* 0x0000c00801007387 */ /* 0x001fe80000100a00 */
[----:B------:R-:W-:Y:S01]  /*dd920*/  STL.64 [R1+0xc8], R10 ;  /* 0x0000c80a01007387 */ /* 0x000fe20000100a00 */
[----:B------:R-:W-:-:S03]  /*dd930*/  NOP ;  /* 0x0000000000007918 */ /* 0x000fc60000000000 */
[----:B------:R-:W4:Y:S04]  /*dd940*/  LDL.LU R19, [R1+0x11c0] ;  /* 0x0011c00001137983 */ /* 0x000f280000300800 */
[----:B------:R-:W4:Y:S04]  /*dd950*/  LDL.LU R20, [R1+0x1310] ;  /* 0x0013100001147983 */ /* 0x000f280000300800 */
[----:B------:R-:W4:Y:S04]  /*dd960*/  LDL.LU R21, [R1+0x11b4] ;  /* 0x0011b40001157983 */ /* 0x000f280000300800 */
[----:B------:R-:W4:Y:S04]  /*dd970*/  LDL.LU R22, [R1+0x1304] ;  /* 0x0013040001167983 */ /* 0x000f280000300800 */
[----:B------:R-:W4:Y:S04]  /*dd980*/  LDL.LU R23, [R1+0x1180] ;  /* 0x0011800001177983 */ /* 0x000f280000300800 */
[----:B------:R-:W4:Y:S01]  /*dd990*/  LDL.LU R24, [R1+0x1294] ;  /* 0x0012940001187983 */ /* 0x000f220000300800 */
        /* <DEDUP_REMOVED lines=9> */
[----:B------:R-:W-:-:S03]  /*dda30*/  PRMT R7, R43, 0x5410, R42 ;  /* 0x000054102b077816 */ /* 0x000fc6000000002a */
[----:B------:R-:W4:Y:S04]  /*dda40*/  LDL.LU R42, [R1+0x11dc] ;  /* 0x0011dc00012a7983 */ /* 0x000f280000300800 */
[----:B------:R-:W4:Y:S04]  /*dda50*/  LDL.LU R43, [R1+0x1340] ;  /* 0x00134000012b7983 */ /* 0x000f280000300800 */
[----:B------:R-:W-:Y:S01]  /*dda60*/  STSM.16.M88.4 [R57], R4 ;  /* 0x0000000439007844 */ /* 0x000fe20000000200 */
[----:B------:R-:W-:-:S03]  /*dda70*/  NOP ;  /* 0x0000000000007918 */ /* 0x000fc60000000000 */
[----:B------:R-:W0:Y:S04]  /*dda80*/  LDS.128 R8, [R57] ;  /* 0x0000000039087984 */ /* 0x000e280000000c00 */
[----:B0-----:R-:W-:Y:S04]  /*dda90*/  STL [R1+0xb4], R9 ;  /* 0x0000b40901007387 */ /* 0x001fe80000100800 */
[----:B------:R-:W-:Y:S01]  /*ddaa0*/  STL.64 [R1+0xb8], R10 ;  /* 0x0000b80a01007387 */ /* 0x000fe20000100a00 */
[----:B------:R-:W-:-:S03]  /*ddab0*/  PRMT R4, R32, 0x5410, R31 ;  /* 0x0000541020047816 */ /* 0x000fc6000000001f */
[----:B------:R-:W4:Y:S04]  /*ddac0*/  LDL.LU R31, [R1+0x1214] ;  /* 0x00121400011f7983 */ /* 0x000f280000300800 */
[----:B------:R-:W4:Y:S01]  /*ddad0*/  LDL.LU R32, [R1+0x139c] ;  /* 0x00139c0001207983 */ /* 0x000f220000300800 */
[----:B------:R-:W-:-:S03]  /*ddae0*/  PRMT R5, R34, 0x5410, R33 ;  /* 0x0000541022057816 */ /* 0x000fc60000000021 */
[----:B------:R-:W4:Y:S04]  /*ddaf0*/  LDL.LU R33, [R1+0x1210] ;  /* 0x0012100001217983 */ /* 0x000f280000300800 */
[----:B------:R-:W4:Y:S01]  /*ddb00*/  LDL.LU R34, [R1+0x1390] ;  /* 0x0013900001227983 */ /* 0x000f220000300800 */
[----:B------:R-:W-:-:S03]  /*ddb10*/  PRMT R6, R40, 0x5410, R35 ;  /* 0x0000541028067816 */ /* 0x000fc60000000023 */
[----:B------:R-:W4:Y:S04]  /*ddb20*/  LDL.LU R35, [R1+0x120c] ;  /* 0x00120c0001237983 */ /* 0x000f280000300800 */
[----:B------:R-:W4:Y:S01]  /*ddb30*/  LDL.LU R40, [R1+0x1384] ;  /* 0x0013840001287983 */ /* 0x000f220000300800 */
[----:B------:R-:W-:Y:S01]  /*ddb40*/  PRMT R7, R47, 0x5410, R41 ;  /* 0x000054102f077816 */ /* 0x000fe20000000029 */
[----:B------:R-:W-:Y:S02]  /*ddb50*/  NOP ;  /* 0x0000000000007918 */ /* 0x000fe40000000000 */
[----:B------:R-:W4:Y:S04]  /*ddb60*/  LDL.LU R41, [R1+0x1184] ;  /* 0x0011840001297983 */ /* 0x000f280000300800 */
[----:B------:R-:W4:Y:S01]  /*ddb70*/  LDL.LU R47, [R1+0x129c] ;  /* 0x00129c00012f7983 */ /* 0x000f220000300800 */
[----:B------:R-:W-:-:S03]  /*ddb80*/  IMAD.MOV.U32 R55, RZ, RZ, R8 ;  /* 0x000000ffff377224 */ /* 0x000fc600078e0008 */
[----:B------:R0:W-:Y:S01]  /*ddb90*/  STSM.16.M88.4 [R57], R4 ;  /* 0x0000000439007844 */ /* 0x0001e20000000200 */
[----:B------:R-:W-:-:S03]  /*ddba0*/  NOP ;  /* 0x0000000000007918 */ /* 0x000fc60000000000 */
[----:B------:R-:W1:Y:S01]  /*ddbb0*/  LDS.128 R8, [R57] ;  /* 0x0000000039087984 */ /* 0x000e620000000c00 */
[----:B0-----:R-:W-:-:S03]  /*ddbc0*/  PRMT R4, R18, 0x5410, R17 ;  /* 0x0000541012047816 */ /* 0x001fc60000000011 */
[----:B-1----:R-:W-:Y:S01]  /*ddbd0*/  STL [R1+0xa0], R8 ;  /* 0x0000a00801007387 */ /* 0x002fe20000100800 */
[----:B------:R-:W-:-:S03]  /*ddbe0*/  IMAD.MOV.U32 R51, RZ, RZ, R9 ;  /* 0x000000ffff337224 */ /* 0x000fc600078e0009 */
[----:B------:R-:W-:Y:S01]  /*ddbf0*/  STL.64 [R1+0xa8], R10 ;  /* 0x0000a80a01007387 */ /* 0x000fe20000100a00 */
[----:B------:R-:W-:Y:S01]  /*ddc00*/  NOP ;  /* 0x0000000000007918 */ /* 0x000fe20000000000 */
[----:B------:R-:W-:Y:S02]  /*ddc10*/  PRMT R5, R20, 0x5410, R19 ;  /* 0x0000541014057816 */ /* 0x000fe40000000013 */
[----:B------:R-:W-:Y:S02]  /*ddc20*/  PRMT R6, R22, 0x5410, R21 ;  /* 0x0000541016067816 */ /* 0x000fe40000000015 */
[----:B------:R-:W-:-:S05]  /*ddc30*/  PRMT R7, R24, 0x5410, R23 ;  /* 0x0000541018077816 */ /* 0x000fca0000000017 */
[----:B------:R2:W-:Y:S01]  /*ddc40*/  STSM.16.M88.4 [R57], R4 ;  /* 0x0000000439007844 */ /* 0x0005e20000000200 */
[----:B------:R-:W-:-:S03]  /*ddc50*/  NOP ;  /* 0x0000000000007918 */ /* 0x000fc60000000000 */
[----:B------:R-:W0:Y:S01]  /*ddc60*/  LDS.128 R8, [R57] ;  /* 0x0000000039087984 */ /* 0x000e220000000c00 */
[----:B--2---:R-:W-:-:S03]  /*ddc70*/  PRMT R4, R26, 0x5410, R25 ;  /* 0x000054101a047816 */ /* 0x004fc60000000019 */
[----:B------:R-:W2:Y:S04]  /*ddc80*/  LDL.LU R25, [R1+0x1254] ;  /* 0x0012540001197983 */ /* 0x000ea80000300800 */
[----:B------:R-:W2:Y:S01]  /*ddc90*/  LDL.LU R26, [R1+0x13fc] ;  /* 0x0013fc00011a7983 */ /* 0x000ea20000300800 */
[----:B---3--:R-:W-:-:S03]  /*ddca0*/  PRMT R5, R28, 0x5410, R27 ;  /* 0x000054101c057816 */ /* 0x008fc6000000001b */
[----:B0-----:R-:W-:Y:S04]  /*ddcb0*/  STL.64 [R1+0x90], R8 ;  /* 0x0000900801007387 */ /* 0x001fe80000100a00 */
[----:B------:R-:W-:Y:S01]  /*ddcc0*/  STL.64 [R1+0x98], R10 ;  /* 0x0000980a01007387 */ /* 0x000fe20000100a00 */
[----:B------:R-:W-:-:S03]  /*ddcd0*/  NOP ;  /* 0x0000000000007918 */ /* 0x000fc60000000000 */
[----:B------:R-:W3:Y:S01]  /*ddce0*/  LDL.LU R27, [R1+0x1244] ;  /* 0x00124400011b7983 */ /* 0x000ee20000300800 */
[----:B----4-:R-:W-:-:S03]  /*ddcf0*/  PRMT R6, R30, 0x5410, R29 ;  /* 0x000054101e067816 */ /* 0x010fc6000000001d */
[----:B------:R-:W3:Y:S04]  /*ddd00*/  LDL.LU R28, [R1+0x13d8] ;  /* 0x0013d800011c7983 */ /* 0x000ee80000300800 */
[----:B------:R-:W4:Y:S04]  /*ddd10*/  LDL.LU R29, [R1+0x1240] ;  /* 0x00124000011d7983 */ /* 0x000f280000300800 */
[----:B------:R-:W4:Y:S01]  /*ddd20*/  LDL.LU R30, [R1+0x13d4] ;  /* 0x0013d400011e7983 */ /* 0x000f220000300800 */
[----:B------:R-:W-:-:S03]  /*ddd30*/  PRMT R7, R43, 0x5410, R42 ;  /* 0x000054102b077816 */ /* 0x000fc6000000002a */
        /* <DEDUP_REMOVED lines=10> */
[----:B------:R0:W-:Y:S01]  /*ddde0*/  STSM.16.M88.4 [R57], R4 ;  /* 0x0000000439007844 */ /* 0x0001e20000000200 */
[----:B------:R-:W-:-:S03]  /*dddf0*/  NOP ;  /* 0x0000000000007918 */ /* 0x000fc60000000000 */
[----:B------:R-:W1:Y:S01]  /*dde00*/  LDS.128 R8, [R57] ;  /* 0x0000000039087984 */ /* 0x000e620000000c00 */
[----:B0-----:R-:W-:-:S03]  /*dde10*/  PRMT R4, R32, 0x5410, R31 ;  /* 0x0000541020047816 */ /* 0x001fc6000000001f */
        /* <DEDUP_REMOVED lines=12> */
[----:B-1----:R-:W-:-:S03]  /*ddee0*/  IMAD.MOV.U32 R52, RZ, RZ, R10 ;  /* 0x000000ffff347224 */ /* 0x002fc600078e000a */
[----:B------:R-:W-:Y:S04]  /*ddef0*/  STL.64 [R1+0x80], R8 ;  /* 0x0000800801007387 */ /* 0x000fe80000100a00 */
[----:B------:R2:W-:Y:S04]  /*ddf00*/  STSM.16.M88.4 [R57], R4 ;  /* 0x0000000439007844 */ /* 0x0005e80000000200 */
[----:B------:R-:W-:Y:S01]  /*ddf10*/  STL [R1+0x8c], R11 ;  /* 0x00008c0b01007387 */ /* 0x000fe20000100800 */
[----:B------:R-:W-:-:S03]  /*ddf20*/  NOP ;  /* 0x0000000000007918 */ /* 0x000fc60000000000 */
[----:B------:R-:W0:Y:S01]  /*ddf30*/  LDS.128 R8, [R57] ;  /* 0x0000000039087984 */ /* 0x000e220000000c00 */
[----:B--2---:R-:W-:-:S03]  /*ddf40*/  PRMT R4, R26, 0x5410, R25 ;  /* 0x000054101a047816 */ /* 0x004fc60000000019 */
[----:B------:R-:W2:Y:S04]  /*ddf50*/  LDL.LU R25, [R1+0x12ec] ;  /* 0x0012ec0001197983 */ /* 0x000ea80000300800 */
[----:B------:R-:W2:Y:S04]  /*ddf60*/  LDL.LU R26, [R1+0x14a0] ;  /* 0x0014a000011a7983 */ /* 0x000ea80000300800 */
[----:B0-----:R-:W-:Y:S04]  /*ddf70*/  STL.64 [R1+0x70], R8 ;  /* 0x0000700801007387 */ /* 0x001fe80000100a00 */
[----:B------:R-:W-:Y:S01]  /*ddf80*/  STL.64 [R1+0x78], R10 ;  /* 0x0000780a01007387 */ /* 0x000fe20000100a00 */
[----:B------:R-:W-:Y:S01]  /*ddf90*/  NOP ;  /* 0x0000000000007918 */ /* 0x000fe20000000000 */
[----:B---3--:R-:W-:-:S02]  /*ddfa0*/  PRMT R5, R28, 0x5410, R27 ;  /* 0x000054101c057816 */ /* 0x008fc4000000001b */
[----:B------:R-:W3:Y:S04]  /*ddfb0*/  LDL.LU R27, [R1+0x12d4] ;  /* 0x0012d400011b7983 */ /* 0x000ee80000300800 */
[----:B------:R-:W3:Y:S01]  /*ddfc0*/  LDL.LU R28, [R1+0x147c] ;  /* 0x00147c00011c7983 */ /* 0x000ee20000300800 */
[----:B----4-:R-:W-:-:S03]  /*ddfd0*/  PRMT R6, R30, 0x5410, R29 ;  /* 0x000054101e067816 */ /* 0x010fc6000000001d */
[----:B------:R-:W4:Y:S04]  /*ddfe0*/  LDL.LU R29, [R1+0x12d0] ;  /* 0x0012d000011d7983 */ /* 0x000f280000300800 */
[----:B------:R-:W4:Y:S01]  /*ddff0*/  LDL.LU R30, [R1+0x1478] ;  /* 0x00147800011e7983 */ /* 0x000f220000300800 */
[----:B------:R-:W-:-:S03]  /*de000*/  PRMT R7, R43, 0x5410, R42 ;  /* 0x000054102b077816 */ /* 0x000fc6000000002a */
[----:B------:R-:W4:Y:S04]  /*de010*/  LDL.LU R42, [R1+0x119c] ;  /* 0x00119c00012a7983 */ /* 0x000f280000300800 */
[----:B------:R0:W-:Y:S01]  /*de020*/  STSM.16.M88.4 [R57], R4 ;  /* 0x0000000439007844 */ /* 0x0001e20000000200 */
[----:B------:R-:W-:-:S03]  /*de030*/  NOP ;  /* 0x0000000000007918 */ /* 0x000fc60000000000 */
[----:B------:R-:W1:Y:S04]  /*de040*/  LDS.128 R8, [R57] ;  /* 0x0000000039087984 */ /* 0x000e680000000c00 */
[----:B------:R-:W4:Y:S01]  /*de050*/  LDL.LU R43, [R1+0x12b0] ;  /* 0x0012b000012b7983 */ /* 0x000f220000300800 */
[----:B0-----:R-:W-:Y:S02]  /*de060*/  PRMT R4, R18, 0x5410, R17 ;  /* 0x0000541012047816 */ /* 0x001fe40000000011 */
[----:B------:R-:W-:Y:S02]  /*de070*/  PRMT R5, R20, 0x5410, R19 ;  /* 0x0000541014057816 */ /* 0x000fe40000000013 */
[----:B------:R-:W-:Y:S02]  /*de080*/  PRMT R6, R22, 0x5410, R21 ;  /* 0x0000541016067816 */ /* 0x000fe40000000015 */
[----:B------:R-:W-:Y:S01]  /*de090*/  PRMT R7, R24, 0x5410, R23 ;  /* 0x0000541018077816 */ /* 0x000fe20000000017 */
[----:B------:R-:W-:-:S04]  /*de0a0*/  NOP ;  /* 0x0000000000007918 */ /* 0x000fc80000000000 */
[----:B------:R0:W-:Y:S04]  /*de0b0*/  STSM.16.M88.4 [R57], R4 ;  /* 0x0000000439007844 */ /* 0x0001e80000000200 */
[----:B-1----:R-:W-:Y:S04]  /*de0c0*/  STL.64 [R1+0x60], R8 ;  /* 0x0000600801007387 */ /* 0x002fe80000100a00 */
[----:B------:R-:W-:Y:S01]  /*de0d0*/  STL.64 [R1+0x68], R10 ;  /* 0x0000680a01007387 */ /* 0x000fe20000100a00 */
[----:B------:R-:W-:-:S03]  /*de0e0*/  NOP ;  /* 0x0000000000007918 */ /* 0x000fc60000000000 */
[----:B------:R-:W1:Y:S01]  /*de0f0*/  LDS.128 R8, [R57] ;  /* 0x0000000039087984 */ /* 0x000e620000000c00 */
[----:B0-----:R-:W-:Y:S02]  /*de100*/  PRMT R4, R32, 0x5410, R31 ;  /* 0x0000541020047816 */ /* 0x001fe4000000001f */
[----:B------:R-:W-:Y:S02]  /*de110*/  PRMT R5, R34, 0x5410, R33 ;  /* 0x0000541022057816 */ /* 0x000fe40000000021 */
[----:B------:R-:W-:Y:S01]  /*de120*/  PRMT R6, R40, 0x5410, R35 ;  /* 0x0000541028067816 */ /* 0x000fe20000000023 */
[----:B-1----:R-:W-:Y:S04]  /*de130*/  STL [R1+0x54], R9 ;  /* 0x0000540901007387 */ /* 0x002fe80000100800 */
[----:B------:R-:W-:Y:S04]  /*de140*/  STL.64 [R1+0x58], R10 ;  /* 0x0000580a01007387 */ /* 0x000fe80000100a00 */
[----:B------:R-:W4:Y:S04]  /*de150*/  LDL.LU R31, [R1+0x1320] ;  /* 0x00132000011f7983 */ /* 0x000f280000300800 */
[----:B------:R-:W4:Y:S04]  /*de160*/  LDL.LU R32, [R1+0x14b8] ;  /* 0x0014b80001207983 */ /* 0x000f280000300800 */
[----:B------:R-:W4:Y:S04]  /*de170*/  LDL.LU R33, [R1+0x131c] ;  /* 0x00131c0001217983 */ /* 0x000f280000300800 */
[----:B------:R-:W4:Y:S01]  /*de180*/  LDL.LU R34, [R1+0x14b4] ;  /* 0x0014b40001227983 */ /* 0x000f220000300800 */
[----:B------:R-:W-:Y:S01]  /*de190*/  PRMT R7, R47, 0x5410, R41 ;  /* 0x000054102f077816 */ /* 0x000fe20000000029 */
[----:B------:R-:W-:-:S02]  /*de1a0*/  NOP ;  /* 0x0000000000007918 */ /* 0x000fc40000000000 */
[----:B------:R-:W4:Y:S04]  /*de1b0*/  LDL.LU R35, [R1+0x1318] ;  /* 0x0013180001237983 */ /* 0x000f280000300800 */
[----:B------:R-:W4:Y:S04]  /*de1c0*/  LDL.LU R40, [R1+0x14b0] ;  /* 0x0014b00001287983 */ /* 0x000f280000300800 */
[----:B------:R-:W4:Y:S04]  /*de1d0*/  LDL.LU R41, [R1+0x1300] ;  /* 0x0013000001297983 */ /* 0x000f280000300800 */
[----:B------:R-:W4:Y:S01]  /*de1e0*/  LDL.LU R47, [R1+0x14a8] ;  /* 0x0014a800012f7983 */ /* 0x000f220000300800 */
[----:B------:R-:W-:-:S03]  /*de1f0*/  IMAD.MOV.U32 R53, RZ, RZ, R8 ;  /* 0x000000ffff357224 */ /* 0x000fc600078e0008 */
[----:B------:R-:W-:Y:S01]  /*de200*/  STSM.16.M88.4 [R57], R4 ;  /* 0x0000000439007844 */ /* 0x000fe20000000200 */
[----:B------:R-:W-:-:S03]  /*de210*/  NOP ;  /* 0x0000000000007918 */ /* 0x000fc60000000000 */
[----:B------:R-:W0:Y:S04]  /*de220*/  LDS.128 R8, [R57] ;  /* 0x0000000039087984 */ /* 0x000e280000000c00 */
[----:B------:R-:W-:Y:S04]  /*de230*/  STL.64 [R1+0x43d0], R52 ;  /* 0x0043d03401007387 */ /* 0x000fe80000100a00 */
        /* <DEDUP_REMOVED lines=21> */
[----:B------:R-:W2:Y:S04]  /*de390*/  LDL.LU R42, [R1+0x1354] ;  /* 0x00135400012a7983 */ /* 0x000ea80000300800 */
[----:B------:R0:W-:Y:S01]  /*de3a0*/  STSM.16.M88.4 [R57], R4 ;  /* 0x0000000439007844 */ /* 0x0001e20000000200 */
[----:B------:R-:W-:-:S03]  /*de3b0*/  NOP ;  /* 0x0000000000007918 */ /* 0x000fc60000000000 */
[----:B------:R-:W1:Y:S04]  /*de3c0*/  LDS.128 R8, [R57] ;  /* 0x0000000039087984 */ /* 0x000e680000000c00 */
[----:B------:R-:W2:Y:S01]  /*de3d0*/  LDL.LU R43, [R1+0x14c8] ;  /* 0x0014c800012b7983 */ /* 0x000ea20000300800 */
[----:B0-----:R-:W-:-:S03]  /*de3e0*/  PRMT R4, R32, 0x5410, R31 ;  /* 0x0000541020047816 */ /* 0x001fc6000000001f */
[----:B------:R-:W4:Y:S04]  /*de3f0*/  LDL.LU R31, [R1+0x1394] ;  /* 0x00139400011f7983 */ /* 0x000f280000300800 */
[----:B------:R-:W4:Y:S01]  /*de400*/  LDL.LU R32, [R1+0x14e0] ;  /* 0x0014e00001207983 */ /* 0x000f220000300800 */
[----:B------:R-:W-:-:S03]  /*de410*/  PRMT R5, R34, 0x5410, R33 ;  /* 0x0000541022057816 */ /* 0x000fc60000000021 */
[----:B-1----:R-:W-:Y:S04]  /*de420*/  STL [R1+0x30], R8 ;  /* 0x0000300801007387 */ /* 0x002fe80000100800 */
[----:B------:R-:W-:Y:S04]  /*de430*/  STL.64 [R1+0x38], R10 ;  /* 0x0000380a01007387 */ /* 0x000fe80000100a00 */
[----:B------:R-:W4:Y:S01]  /*de440*/  LDL.LU R33, [R1+0x138c] ;  /* 0x00138c0001217983 */ /* 0x000f220000300800 */
[----:B------:R-:W-:-:S03]  /*de450*/  PRMT R6, R40, 0x5410, R35 ;  /* 0x0000541028067816 */ /* 0x000fc60000000023 */
[----:B------:R-:W4:Y:S04]  /*de460*/  LDL.LU R34, [R1+0x14dc] ;  /* 0x0014dc0001227983 */ /* 0x000f280000300800 */
[----:B------:R-:W4:Y:S01]  /*de470*/  LDL.LU R35, [R1+0x1388] ;  /* 0x0013880001237983 */ /* 0x000f220000300800 */
[----:B------:R-:W-:Y:S01]  /*de480*/  PRMT R7, R47, 0x5410, R41 ;  /* 0x000054102f077816 */ /* 0x000fe20000000029 */
[----:B------:R-:W-:Y:S02]  /*de490*/  NOP ;  /* 0x0000000000007918 */ /* 0x000fe40000000000 */
[----:B------:R-:W4:Y:S04]  /*de4a0*/  LDL.LU R40, [R1+0x14d8] ;  /* 0x0014d80001287983 */ /* 0x000f280000300800 */
[----:B------:R-:W4:Y:S04]  /*de4b0*/  LDL.LU R41, [R1+0x140] ;  /* 0x0001400001297983 */ /* 0x000f280000300800 */
[----:B------:R-:W4:Y:S01]  /*de4c0*/  LDL.LU R47, [R1+0x116c] ;  /* 0x00116c00012f7983 */ /* 0x000f220000300800 */
[----:B------:R-:W-:-:S03]  /*de4d0*/  IMAD.MOV.U32 R2, RZ, RZ, R9 ;  /* 0x000000ffff027224 */ /* 0x000fc600078e0009 */
[----:B------:R0:W-:Y:S01]  /*de4e0*/  STSM.16.M88.4 [R57], R4 ;  /* 0x0000000439007844 */ /* 0x0001e20000000200 */
[----:B------:R-:W-:-:S03]  /*de4f0*/  NOP ;  /* 0x0000000000007918 */ /* 0x000fc60000000000 */
[----:B------:R-:W1:Y:S01]  /*de500*/  LDS.128 R8, [R57] ;  /* 0x0000000039087984 */ /* 0x000e620000000c00 */
[----:B0-----:R-:W-:Y:S02]  /*de510*/  PRMT R4, R18, 0x5410, R17 ;  /* 0x0000541012047816 */ /* 0x001fe40000000011 */
[----:B------:R-:W-:Y:S01]  /*de520*/  PRMT R5, R20, 0x5410, R19 ;  /* 0x0000541014057816 */ /* 0x000fe20000000013 */
[----:B-1----:R-:W-:Y:S01]  /*de530*/  STL.64 [R1+0x20], R8 ;  /* 0x0000200801007387 */ /* 0x002fe20000100a00 */
[----:B------:R-:W-:Y:S01]  /*de540*/  IMAD.MOV.U32 R3, RZ, RZ, R10 ;  /* 0x000000ffff037224 */ /* 0x000fe200078e000a */
[----:B------:R-:W-:Y:S02]  /*de550*/  PRMT R6, R22, 0x5410, R21 ;  /* 0x0000541016067816 */ /* 0x000fe40000000015 */
[----:B------:R-:W-:Y:S01]  /*de560*/  STL [R1+0x2c], R11 ;  /* 0x00002c0b01007387 */ /* 0x000fe20000100800 */
[----:B------:R-:W-:Y:S01]  /*de570*/  NOP ;  /* 0x0000000000007918 */ /* 0x000fe20000000000 */
[----:B------:R-:W-:-:S05]  /*de580*/  PRMT R7, R24, 0x5410, R23 ;  /* 0x0000541018077816 */ /* 0x000fca0000000017 */
[----:B------:R-:W-:Y:S01]  /*de590*/  STSM.16.M88.4 [R57], R4 ;  /* 0x0000000439007844 */ /* 0x000fe20000000200 */
[----:B------:R-:W-:-:S03]  /*de5a0*/  NOP ;  /* 0x0000000000007918 */ /* 0x000fc60000000000 */
[----:B------:R-:W0:Y:S04]  /*de5b0*/  LDS.128 R8, [R57] ;  /* 0x0000000039087984 */ /* 0x000e280000000c00 */
[----:B------:R-:W-:Y:S01]  /*de5c0*/  STL.64 [R1+0x43c0], R2 ;  /* 0x0043c00201007387 */ /* 0x000fe20000100a00 */
[----:B0-----:R-:W-:Y:S01]  /*de5d0*/  IMAD.MOV.U32 R48, RZ, RZ, R11 ;  /* 0x000000ffff307224 */ /* 0x001fe200078e000b */
[----:B---3--:R-:W-:Y:S02]  /*de5e0*/  PRMT R5, R28, 0x5410, R27 ;  /* 0x000054101c057816 */ /* 0x008fe4000000001b */
[----:B--2---:R-:W-:Y:S02]  /*de5f0*/  PRMT R7, R43, 0x5410, R42 ;  /* 0x000054102b077816 */ /* 0x004fe4000000002a */
[----:B------:R-:W2:Y:S04]  /*de600*/  LDL.LU R42, [R1+0x13b8] ;  /* 0x0013b800012a7983 */ /* 0x000ea80000300800 */
[----:B------:R-:W2:Y:S04]  /*de610*/  LDL.LU R43, [R1+0x14f0] ;  /* 0x0014f000012b7983 */ /* 0x000ea80000300800 */
[----:B------:R4:W-:Y:S04]  /*de620*/  STL.64 [R1+0x10], R8 ;  /* 0x0000100801007387 */ /* 0x0009e80000100a00 */
        /* <DEDUP_REMOVED lines=9> */
[----:B----4-:R-:W-:-:S03]  /*de6c0*/  PRMT R9, R34, 0x5410, R33 ;  /* 0x0000541022097816 */ /* 0x010fc60000000021 */
[----:B------:R-:W4:Y:S04]  /*de6d0*/  LDL.LU R33, [R1+0x13c4] ;  /* 0x0013c40001217983 */ /* 0x000f280000300800 */
[----:B------:R-:W4:Y:S01]  /*de6e0*/  LDL.LU R34, [R1+0x14f8] ;  /* 0x0014f80001227983 */ /* 0x000f220000300800 */
[----:B0-----:R-:W-:-:S03]  /*de6f0*/  PRMT R10, R40, 0x5410, R35 ;  /* 0x00005410280a7816 */ /* 0x001fc60000000023 */
[----:B------:R-:W3:Y:S01]  /*de700*/  LDL.LU R35, [R1+0x13bc] ;  /* 0x0013bc0001237983 */ /* 0x000ee20000300800 */
[----:B------:R-:W-:-:S03]  /*de710*/  PRMT R11, R47, 0x5410, R41 ;  /* 0x000054102f0b7816 */ /* 0x000fc60000000029 */
[----:B------:R-:W3:Y:S01]  /*de720*/  LDL.LU R47, [R1+0x14f4] ;  /* 0x0014f400012f7983 */ /* 0x000ee20000300800 */
[----:B------:R-:W-:Y:S02]  /*de730*/  PRMT R4, R26, 0x5410, R25 ;  /* 0x000054101a047816 */ /* 0x000fe40000000019 */
[----:B------:R-:W-:Y:S01]  /*de740*/  PRMT R6, R30, 0x5410, R29 ;  /* 0x000054101e067816 */ /* 0x000fe2000000001d */
[----:B------:R-:W-:-:S04]  /*de750*/  NOP ;  /* 0x0000000000007918 */ /* 0x000fc80000000000 */
[----:B------:R-:W-:Y:S01]  /*de760*/  STSM.16.M88.4 [R57], R4 ;  /* 0x0000000439007844 */ /* 0x000fe20000000200 */
[----:B------:R-:W-:-:S03]  /*de770*/  NOP ;  /* 0x0000000000007918 */ /* 0x000fc60000000000 */
[----:B------:R-:W0:Y:S01]  /*de780*/  LDS.128 R4, [R57] ;  /* 0x0000000039047984 */ /* 0x000e220000000c00 */
[----:B------:R-:W-:Y:S01]  /*de790*/  PRMT R8, R32, 0x5410, R31 ;  /* 0x0000541020087816 */ /* 0x000fe2000000001f */
[----:B------:R-:W-:Y:S02]  /*de7a0*/  NOP ;  /* 0x0000000000007918 */ /* 0x000fe40000000000 */
[----:B------:R-:W3:Y:S04]  /*de7b0*/  LDL.LU R40, [R1+0x144] ;  /* 0x0001440001287983 */ /* 0x000ee80000300800 */
[----:B------:R-:W3:Y:S04]  /*de7c0*/  LDL.LU R41, [R1+0x1170] ;  /* 0x0011700001297983 */ /* 0x000ee80000300800 */
[----:B------:R-:W-:Y:S01]  /*de7d0*/  STSM.16.M88.4 [R57], R8 ;  /* 0x0000000839007844 */ /* 0x000fe20000000200 */
[----:B------:R-:W-:Y:S01]  /*de7e0*/  NOP ;  /* 0x0000000000007918 */ /* 0x000fe20000000000 */
[----:B0-----:R-:W-:-:S02]  /*de7f0*/  IMAD.MOV.U32 R49, RZ, RZ, R6 ;  /* 0x000000ffff317224 */ /* 0x001fc400078e0006 */
[----:B------:R-:W-:Y:S01]  /*de800*/  STL.64 [R1], R4 ;  /* 0x0000000401007387 */ /* 0x000fe20000100a00 */
[----:B------:R-:W-:-:S03]  /*de810*/  IMAD.MOV.U32 R50, RZ, RZ, R7 ;  /* 0x000000ffff327224 */ /* 0x000fc600078e0007 */
[----:B------:R-:W0:Y:S04]  /*de820*/  LDS.128 R4, [R57] ;  /* 0x0000000039047984 */ /* 0x000e280000000c00 */
[----:B------:R-:W-:Y:S04]  /*de830*/  STL.64 [R1+0x43e0], R50 ;  /* 0x0043e03201007387 */ /* 0x000fe80000100a00 */
[----:B------:R-:W-:Y:S04]  /*de840*/  STL.64 [R1+0x43a0], R48 ;  /* 0x0043a03001007387 */ /* 0x000fe80000100a00 */
[----:B------:R-:W3:Y:S04]  /*de850*/  LDL.LU R25, [R1+0x13e8] ;  /* 0x0013e80001197983 */ /* 0x000ee80000300800 */
[----:B------:R-:W3:Y:S04]  /*de860*/  LDL.LU R26, [R1+0x150c] ;  /* 0x00150c00011a7983 */ /* 0x000ee80000300800 */
[----:B------:R-:W3:Y:S04]  /*de870*/  LDL.LU R29, [R1+0x13e4] ;  /* 0x0013e400011d7983 */ /* 0x000ee80000300800 */
[----:B------:R-:W3:Y:S04]  /*de880*/  LDL.LU R30, [R1+0x1508] ;  /* 0x00150800011e7983 */ /* 0x000ee80000300800 */
[----:B------:R-:W3:Y:S04]  /*de890*/  LDL.LU R31, [R1+0x13e0] ;  /* 0x0013e000011f7983 */ /* 0x000ee80000300800 */
[----:B------:R-:W3:Y:S01]  /*de8a0*/  LDL.LU R32, [R1+0x1504] ;  /* 0x0015040001207983 */ /* 0x000ee20000300800 */
[----:B--2---:R-:W-:-:S03]  /*de8b0*/  PRMT R12, R43, 0x5410, R42 ;  /* 0x000054102b0c7816 */ /* 0x004fc6000000002a */
[----:B------:R-:W2:Y:S04]  /*de8c0*/  LDL.LU R42, [R1+0x13dc] ;  /* 0x0013dc00012a7983 */ /* 0x000ea80000300800 */
[----:B------:R-:W2:Y:S04]  /*de8d0*/  LDL.LU R43, [R1+0x1500] ;  /* 0x00150000012b7983 */ /* 0x000ea80000300800 */
[----:B0-----:R-:W-:Y:S04]  /*de8e0*/  STL.64 [R1+0x4390], R4 ;  /* 0x0043900401007387 */ /* 0x001fe80000100a00 */
[----:B------:R-:W-:Y:S01]  /*de8f0*/  STL.64 [R1+0x4388], R6 ;  /* 0x0043880601007387 */ /* 0x000fe20000100a00 */
[----:B----4-:R-:W-:-:S03]  /*de900*/  PRMT R17, R34, 0x5410, R33 ;  /* 0x0000541022117816 */ /* 0x010fc60000000021 */
[----:B------:R-:W4:Y:S04]  /*de910*/  LDL.LU R33, [R1+0x1408] ;  /* 0x0014080001217983 */ /* 0x000f280000300800 */
[----:B------:R-:W4:Y:S01]  /*de920*/  LDL.LU R34, [R1+0x1518] ;  /* 0x0015180001227983 */ /* 0x000f220000300800 */
[----:B---3--:R-:W-:-:S03]  /*de930*/  PRMT R18, R47, 0x5410, R35 ;  /* 0x000054102f127816 */ /* 0x008fc60000000023 */
[----:B------:R-:W3:Y:S04]  /*de940*/  LDL.LU R35, [R1+0x13f8] ;  /* 0x0013f80001237983 */ /* 0x000ee80000300800 */
[----:B------:R-:W3:Y:S01]  /*de950*/  LDL.LU R47, [R1+0x1514] ;  /* 0x00151400012f7983 */ /* 0x000ee20000300800 */
[----:B------:R-:W-:Y:S02]  /*de960*/  PRMT R13, R20, 0x5410, R19 ;  /* 0x00005410140d7816 */ /* 0x000fe40000000013 */
[----:B------:R-:W-:Y:S02]  /*de970*/  PRMT R14, R22, 0x5410, R21 ;  /* 0x00005410160e7816 */ /* 0x000fe40000000015 */
[----:B------:R-:W-:Y:S01]  /*de980*/  PRMT R15, R24, 0x5410, R23 ;  /* 0x00005410180f7816 */ /* 0x000fe20000000017 */
[----:B------:R-:W-:-:S04]  /*de990*/  NOP ;  /* 0x0000000000007918 */ /* 0x000fc80000000000 */
[----:B------:R-:W-:Y:S01]  /*de9a0*/  STSM.16.M88.4 [R57], R12 ;  /* 0x0000000c39007844 */ /* 0x000fe20000000200 */
[----:B------:R-:W-:-:S03]  /*de9b0*/  NOP ;  /* 0x0000000000007918 */ /* 0x000fc60000000000 */
[----:B------:R-:W0:Y:S01]  /*de9c0*/  LDS.128 R8, [R57] ;  /* 0x0000000039087984 */ /* 0x000e220000000c00 */
[----:B------:R-:W-:Y:S02]  /*de9d0*/  PRMT R16, R28, 0x5410, R27 ;  /* 0x000054101c107816 */ /* 0x000fe4000000001b */
[----:B------:R-:W-:Y:S01]  /*de9e0*/  PRMT R19, R41, 0x5410, R40 ;  /* 0x0000541029137816 */ /* 0x000fe20000000028 */
[----:B------:R-:W3:Y:S01]  /*de9f0*/  LDL.LU R27, [R1+0x13f4] ;  /* 0x0013f400011b7983 */ /* 0x000ee20000300800 */
[----:B------:R-:W-:-:S03]  /*dea00*/  NOP ;  /* 0x0000000000007918 */ /* 0x000fc60000000000 */
[----:B------:R-:W3:Y:S04]  /*dea10*/  LDL.LU R28, [R1+0x1510] ;  /* 0x00151000011c7983 */ /* 0x000ee80000300800 */
[----:B------:R-:W3:Y:S04]  /*dea20*/  LDL.LU R40, [R1+0x148] ;  /* 0x0001480001287983 */ /* 0x000ee80000300800 */
[----:B------:R-:W3:Y:S04]  /*dea30*/  LDL.LU R41, [R1+0x1174] ;  /* 0x0011740001297983 */ /* 0x000ee80000300800 */
[----:B------:R-:W-:Y:S01]  /*dea40*/  STSM.16.M88.4 [R57], R16 ;  /* 0x0000001039007844 */ /* 0x000fe20000000200 */
[----:B------:R-:W-:-:S03]  /*dea50*/  NOP ;  /* 0x0000000000007918 */ /* 0x000fc60000000000 */
[----:B------:R-:W1:Y:S04]  /*dea60*/  LDS.128 R12, [R57] ;  /* 0x00000000390c7984 */ /* 0x000e680000000c00 */
[----:B0-----:R-:W-:Y:S04]  /*dea70*/  STL.64 [R1+0x4360], R8 ;  /* 0x0043600801007387 */ /* 0x001fe80000100a00 */
[----:B------:R-:W-:Y:S01]  /*dea80*/  STL.64 [R1+0x4358], R10 ;  /* 0x0043580a01007387 */ /* 0x000fe20000100a00 */
[----:B------:R-:W-:Y:S02]  /*dea90*/  PRMT R21, R30, 0x5410, R29 ;  /* 0x000054101e157816 */ /* 0x000fe4000000001d */
[----:B------:R-:W-:-:S02]  /*deaa0*/  PRMT R22, R32, 0x5410, R31 ;  /* 0x0000541020167816 */ /* 0x000fc4000000001f */
[----:B------:R-:W-:Y:S02]  /*deab0*/  PRMT R20, R26, 0x5410, R25 ;  /* 0x000054101a147816 */ /* 0x000fe40000000019 */
[----:B--2---:R-:W-:Y:S01]  /*deac0*/  PRMT R23, R43, 0x5410, R42 ;  /* 0x000054102b177816 */ /* 0x004fe2000000002a */
[----:B------:R-:W-:Y:S01]  /*dead0*/  NOP ;  /* 0x0000000000007918 */ /* 0x000fe20000000000 */
        /* <DEDUP_REMOVED lines=8> */
[----:B-1----:R-:W-:Y:S04]  /*deb60*/  STL.64 [R1+0x4368], R12 ;  /* 0x0043680c01007387 */ /* 0x002fe80000100a00 */
[----:B------:R-:W-:Y:S04]  /*deb70*/  STL.64 [R1+0x4350], R14 ;  /* 0x0043500e01007387 */ /* 0x000fe80000100a00 */
[----:B------:R-:W2:Y:S04]  /*deb80*/  LDL.LU R49, [R1+0x1438] ;  /* 0x0014380001317983 */ /* 0x000ea80000300800 */
[----:B------:R-:W2:Y:S04]  /*deb90*/  LDL.LU R32, [R1+0x1534] ;  /* 0x0015340001207983 */ /* 0x000ea80000300800 */
[----:B------:R-:W2:Y:S01]  /*deba0*/  LDL.LU R53, [R1+0x1434] ;  /* 0x0014340001357983 */ /* 0x000ea20000300800 */
[----:B----4-:R-:W-:-:S03]  /*debb0*/  PRMT R24, R34, 0x5410, R33 ;  /* 0x0000541022187816 */ /* 0x010fc60000000021 */
[----:B------:R-:W4:Y:S04]  /*debc0*/  LDL.LU R33, [R1+0x1530] ;  /* 0x0015300001217983 */ /* 0x000f280000300800 */
[----:B------:R-:W4:Y:S04]  /*debd0*/  LDL.LU R50, [R1+0x1430] ;  /* 0x0014300001327983 */ /* 0x000f280000300800 */
[----:B------:R-:W4:Y:S01]  /*debe0*/  LDL.LU R34, [R1+0x152c] ;  /* 0x00152c0001227983 */ /* 0x000f220000300800 */
[----:B---3--:R-:W-:-:S03]  /*debf0*/  PRMT R25, R47, 0x5410, R35 ;  /* 0x000054102f197816 */ /* 0x008fc60000000023 */
[----:B------:R-:W3:Y:S04]  /*dec00*/  LDL.LU R35, [R1+0x1160] ;  /* 0x0011600001237983 */ /* 0x000ee80000300800 */
[----:B------:R-:W3:Y:S04]  /*dec10*/  LDL.LU R47, [R1+0x1178] ;  /* 0x00117800012f7983 */ /* 0x000ee80000300800 */
[----:B------:R-:W-:Y:S01]  /*dec20*/  STSM.16.M88.4 [R57], R20 ;  /* 0x0000001439007844 */ /* 0x000fe20000000200 */
[----:B------:R-:W-:-:S03]  /*dec30*/  NOP ;  /* 0x0000000000007918 */ /* 0x000fc60000000000 */
[----:B------:R-:W0:Y:S01]  /*dec40*/  LDS.128 R16, [R57] ;  /* 0x0000000039107984 */ /* 0x000e220000000c00 */
[----:B------:R-:W-:Y:S02]  /*dec50*/  PRMT R26, R28, 0x5410, R27 ;  /* 0x000054101c1a7816 */ /* 0x000fe4000000001b */
[----:B------:R-:W-:Y:S01]  /*dec60*/  PRMT R27, R41, 0x5410, R40 ;  /* 0x00005410291b7816 */ /* 0x000fe20000000028 */
[----:B------:R-:W-:-:S04]  /*dec70*/  NOP ;  /* 0x0000000000007918 */ /* 0x000fc80000000000 */
[----:B------:R-:W-:Y:S01]  /*dec80*/  STSM.16.M88.4 [R57], R24 ;  /* 0x0000001839007844 */ /* 0x000fe20000000200 */
[----:B------:R-:W-:-:S03]  /*dec90*/  NOP ;  /* 0x0000000000007918 */ /* 0x000fc60000000000 */
[----:B------:R-:W1:Y:S04]  /*deca0*/  LDS.128 R20, [R57] ;  /* 0x0000000039147984 */ /* 0x000e680000000c00 */
[----:B0-----:R-:W-:Y:S04]  /*decb0*/  STL.64 [R1+0x4378], R16 ;  /* 0x0043781001007387 */ /* 0x001fe80000100a00 */
[----:B------:R-:W-:Y:S04]  /*decc0*/  STL.64 [R1+0x4370], R18 ;  /* 0x0043701201007387 */ /* 0x000fe80000100a00 */
        /* <DEDUP_REMOVED lines=8> */
[----:B------:R-:W2:Y:S04]  /*ded50*/  LDL.LU R43, [R1+0x1538] ;  /* 0x00153800012b7983 */ /* 0x000ea80000300800 */
[----:B-1----:R-:W-:Y:S04]  /*ded60*/  STL.64 [R1+0x43e8], R20 ;  /* 0x0043e81401007387 */ /* 0x002fe80000100a00 */
[----:B------:R-:W-:Y:S01]  /*ded70*/  STL.64 [R1+0x43b0], R22 ;  /* 0x0043b01601007387 */ /* 0x000fe20000100a00 */
[----:B----4-:R-:W-:-:S03]  /*ded80*/  PRMT R33, R33, 0x5410, R53 ;  /* 0x0000541021217816 */ /* 0x010fc60000000035 */
[----:B------:R-:W4:Y:S04]  /*ded90*/  LDL.LU R53, [R1+0x9ac] ;  /* 0x0009ac0001357983 */ /* 0x000f280000300800 */
[----:B------:R-:W4:Y:S01]  /*deda0*/  LDL.LU R9, [R1+0x146c] ;  /* 0x00146c0001097983 */ /* 0x000f220000300800 */
[----:B---3--:R-:W-:-:S03]  /*dedb0*/  PRMT R35, R47, 0x5410, R35 ;  /* 0x000054102f237816 */ /* 0x008fc60000000023 */
[----:B------:R-:W3:Y:S04]  /*dedc0*/  LDL.LU R47, [R1+0x1548] ;  /* 0x00154800012f7983 */ /* 0x000ee80000300800 */
[----:B------:R-:W3:Y:S04]  /*dedd0*/  LDL.LU R12, [R1+0x1494] ;  /* 0x00149400010c7983 */ /* 0x000ee80000300800 */
[----:B------:R-:W3:Y:S04]  /*dede0*/  LDL.LU R13, [R1+0x1558] ;  /* 0x00155800010d7983 */ /* 0x000ee80000300800 */
[----:B------:R-:W3:Y:S04]  /*dedf0*/  LDL.LU R6, [R1+0x148c] ;  /* 0x00148c0001067983 */ /* 0x000ee80000300800 */
[----:B------:R-:W3:Y:S01]  /*dee00*/  LDL.LU R7, [R1+0x1554] ;  /* 0x0015540001077983 */ /* 0x000ee20000300800 */
[----:B------:R-:W-:-:S02]  /*dee10*/  PRMT R29, R29, 0x5410, R4 ;  /* 0x000054101d1d7816 */ /* 0x000fc40000000004 */
[----:B------:R-:W-:Y:S01]  /*dee20*/  PRMT R30, R30, 0x5410, R5 ;  /* 0x000054101e1e7816 */ /* 0x000fe20000000005 */
[----:B------:R-:W3:Y:S01]  /*dee30*/  LDL.LU R4, [R1+0x1470] ;  /* 0x0014700001047983 */ /* 0x000ee20000300800 */
[----:B------:R-:W-:Y:S02]  /*dee40*/  PRMT R34, R34, 0x5410, R50 ;  /* 0x0000541022227816 */ /* 0x000fe40000000032 */
[----:B------:R-:W-:Y:S01]  /*dee50*/  PRMT R31, R31, 0x5410, R48 ;  /* 0x000054101f1f7816 */ /* 0x000fe20000000030 */
[----:B------:R-:W3:Y:S01]  /*dee60*/  LDL.LU R5, [R1+0x154c] ;  /* 0x00154c0001057983 */ /* 0x000ee20000300800 */
[----:B------:R-:W-:Y:S01]  /*dee70*/  PRMT R32, R32, 0x5410, R49 ;  /* 0x0000541020207816 */ /* 0x000fe20000000031 */
[----:B------:R-:W-:Y:S02]  /*dee80*/  NOP ;  /* 0x0000000000007918 */ /* 0x000fe40000000000 */
[----:B------:R-:W3:Y:S04]  /*dee90*/  LDL.LU R50, [R1+0x1164] ;  /* 0x0011640001327983 */ /* 0x000ee80000300800 */
[----:B------:R-:W3:Y:S04]  /*deea0*/  LDL.LU R48, [R1+0x14ac] ;  /* 0x0014ac0001307983 */ /* 0x000ee80000300800 */
[----:B------:R-:W3:Y:S04]  /*deeb0*/  LDL.LU R49, [R1+0x1560] ;  /* 0x0015600001317983 */ /* 0x000ee80000300800 */
[----:B------:R-:W3:Y:S04]  /*deec0*/  LDL.LU R10, [R1+0x14a4] ;  /* 0x0014a400010a7983 */ /* 0x000ee80000300800 */
[----:B------:R-:W3:Y:S04]  /*deed0*/  LDL.LU R11, [R1+0x155c] ;  /* 0x00155c00010b7983 */ /* 0x000ee80000300800 */
[----:B------:R-:W-:Y:S01]  /*deee0*/  STSM.16.M88.4 [R57], R28 ;  /* 0x0000001c39007844 */ /* 0x000fe20000000200 */
[----:B------:R-:W-:-:S03]  /*deef0*/  NOP ;  /* 0x0000000000007918 */ /* 0x000fc60000000000 */
[----:B------:R-:W0:Y:S01]  /*def00*/  LDS.128 R24, [R57] ;  /* 0x0000000039187984 */ /* 0x000e220000000c00 */
[----:B------:R-:W-:Y:S01]  /*def10*/  NOP ;  /* 0x0000000000007918 */ /* 0x000fe20000000000 */
[----:B------:R-:W-:Y:S02]  /*def20*/  PRMT R40, R40, 0x5410, R51 ;  /* 0x0000541028287816 */ /* 0x000fe40000000033 */
[----:B------:R-:W3:Y:S01]  /*def30*/  LDL.LU R51, [R1+0x1474] ;  /* 0x0014740001337983 */ /* 0x000ee20000300800 */
[----:B------:R-:W-:-:S03]  /*def40*/  PRMT R41, R41, 0x5410, R2 ;  /* 0x0000541029297816 */ /* 0x000fc60000000002 */
[----:B------:R-:W3:Y:S04]  /*def50*/  LDL.LU R2, [R1+0x1550] ;  /* 0x0015500001027983 */ /* 0x000ee80000300800 */
[----:B------:R-:W-:Y:S01]  /*def60*/  STSM.16.M88.4 [R57], R32 ;  /* 0x0000002039007844 */ /* 0x000fe20000000200 */
[----:B------:R-:W-:-:S03]  /*def70*/  NOP ;  /* 0x0000000000007918 */ /* 0x000fc60000000000 */
[----:B------:R-:W1:Y:S01]  /*def80*/  LDS.128 R28, [R57] ;  /* 0x00000000391c7984 */ /* 0x000e620000000c00 */
[----:B--2---:R-:W-:-:S03]  /*def90*/  PRMT R42, R42, 0x5410, R3 ;  /* 0x000054102a2a7816 */ /* 0x004fc60000000003 */
[----:B------:R-:W2:Y:S01]  /*defa0*/  LDL.LU R3, [R1+0x1168] ;  /* 0x0011680001037983 */ /* 0x000ea20000300800 */
[----:B------:R-:W-:Y:S01]  /*defb0*/  PRMT R43, R43, 0x5410, R52 ;  /* 0x000054102b2b7816 */ /* 0x000fe20000000034 */
[----:B------:R-:W-:-:S04]  /*defc0*/  NOP ;  /* 0x0000000000007918 */ /* 0x000fc80000000000 */
[----:B------:R-:W-:Y:S01]  /*defd0*/  STSM.16.M88.4 [R57], R40 ;  /* 0x0000002839007844 */ /* 0x000fe20000000200 */
[----:B------:R-:W-:-:S03]  /*defe0*/  NOP ;  /* 0x0000000000007918 */ /* 0x000fc60000000000 */
[----:B------:R-:W1:Y:S01]  /*deff0*/  LDS.128 R32, [R57] ;  /* 0x0000000039207984 */ /* 0x000e620000000c00 */
[----:B----4-:R-:W-:Y:S01]  /*df000*/  PRMT R39, R53, 0x5410, R39 ;  /* 0x0000541035277816 */ /* 0x010fe20000000027 */
[----:B------:R-:W-:Y:S02]  /*df010*/  NOP ;  /* 0x0000000000007918 */ /* 0x000fe40000000000 */
[----:B------:R-:W4:Y:S04]  /*df020*/  LDL.LU.64 R52, [R1+0x1158] ;  /* 0x0011580001347983 */ /* 0x000f280000300a00 */
[----:B------:R-:W-:Y:S01]  /*df030*/  STSM.16.M88.4 [R57], R36 ;  /* 0x0000002439007844 */ /* 0x000fe20000000200 */
[----:B------:R-:W-:-:S03]  /*df040*/  NOP ;  /* 0x0000000000007918 */ /* 0x000fc60000000000 */
[----:B------:R-:W1:Y:S01]  /*df050*/  LDS.128 R36, [R57] ;  /* 0x0000000039247984 */ /* 0x000e620000000c00 */
[----:B---3--:R-:W-:Y:S01]  /*df060*/  PRMT R47, R47, 0x5410, R9 ;  /* 0x000054102f2f7816 */ /* 0x008fe20000000009 */
[----:B------:R-:W-:Y:S02]  /*df070*/  NOP ;  /* 0x0000000000007918 */ /* 0x000fe40000000000 */
[----:B------:R-:W3:Y:S04]  /*df080*/  LDL.LU.64 R8, [R1+0x1150] ;  /* 0x0011500001087983 */ /* 0x000ee80000300a00 */
[----:B------:R0:W-:Y:S01]  /*df090*/  STSM.16.M88.4 [R57], R44 ;  /* 0x0000002c39007844 */ /* 0x0001e20000000200 */
[----:B------:R-:W-:-:S03]  /*df0a0*/  NOP ;  /* 0x0000000000007918 */ /* 0x000fc60000000000 */
[----:B------:R-:W1:Y:S01]  /*df0b0*/  LDS.128 R40, [R57] ;  /* 0x0000000039287984 */ /* 0x000e620000000c00 */
[----:B0-----:R-:W-:-:S03]  /*df0c0*/  PRMT R46, R7, 0x5410, R6 ;  /* 0x00005410072e7816 */ /* 0x001fc60000000006 */
[----:B------:R-:W3:Y:S01]  /*df0d0*/  LDL.LU.64 R6, [R1+0x1148] ;  /* 0x0011480001067983 */ /* 0x000ee20000300a00 */
[----:B------:R-:W-:Y:S02]  /*df0e0*/  PRMT R45, R13, 0x5410, R12 ;  /* 0x000054100d2d7816 */ /* 0x000fe4000000000c */
[----:B------:R-:W-:Y:S02]  /*df0f0*/  PRMT R44, R5, 0x5410, R4 ;  /* 0x00005410052c7816 */ /* 0x000fe40000000004 */
[----:B------:R-:W-:Y:S01]  /*df100*/  PRMT R47, R50, 0x5410, R61 ;  /* 0x00005410322f7816 */ /* 0x000fe2000000003d */
[----:B------:R-:W-:Y:S01]  /*df110*/  NOP ;  /* 0x0000000000007918 */ /* 0x000fe20000000000 */
[----:B------:R-:W-:-:S03]  /*df120*/  PRMT R13, R49, 0x5410, R48 ;  /* 0x00005410310d7816 */ /* 0x000fc60000000030 */
[----:B------:R-:W-:Y:S01]  /*df130*/  STSM.16.M88.4 [R57], R44 ;  /* 0x0000002c39007844 */ /* 0x000fe20000000200 */
[----:B------:R-:W-:Y:S01]  /*df140*/  NOP ;  /* 0x0000000000007918 */ /* 0x000fe20000000000 */
[----:B------:R-:W-:Y:S02]  /*df150*/  PRMT R14, R11, 0x5410, R10 ;  /* 0x000054100b0e7816 */ /* 0x000fe4000000000a */
[----:B------:R-:W0:Y:S01]  /*df160*/  LDS.128 R44, [R57] ;  /* 0x00000000392c7984 */ /* 0x000e220000000c00 */
[----:B------:R-:W-:Y:S01]  /*df170*/  PRMT R61, R0, 0x7770, RZ ;  /* 0x00007770003d7816 */ /* 0x000fe200000000ff */
[----:B------:R-:W-:Y:S02]  /*df180*/  NOP ;  /* 0x0000000000007918 */ /* 0x000fe40000000000 */
[----:B------:R-:W3:Y:S04]  /*df190*/  LDL.LU.64 R4, [R1+0x1140] ;  /* 0x0011400001047983 */ /* 0x000ee80000300a00 */
[----:B------:R-:W3:Y:S04]  /*df1a0*/  LDL.LU R50, [R1+0x134] ;  /* 0x0001340001327983 */ /* 0x000ee80000300800 */
[----:B------:R-:W3:Y:S01]  /*df1b0*/  LDL.LU.64 R48, [R1+0x1138] ;  /* 0x0011380001307983 */ /* 0x000ee20000300a00 */
[----:B------:R-:W-:-:S02]  /*df1c0*/  PRMT R12, R2, 0x5410, R51 ;  /* 0x00005410020c7816 */ /* 0x000fc40000000033 */
[----:B--2---:R-:W-:Y:S02]  /*df1d0*/  PRMT R15, R3, 0x5410, R56 ;  /* 0x00005410030f7816 */ /* 0x004fe40000000038 */
[----:B------:R-:W2:Y:S04]  /*df1e0*/  LDL.LU R56, [R1+0x4408] ;  /* 0x0044080001387983 */ /* 0x000ea80000300800 */
[----:B------:R1:W-:Y:S01]  /*df1f0*/  STSM.16.M88.4 [R57], R12 ;  /* 0x0000000c39007844 */ /* 0x0003e20000000200 */
[----:B------:R-:W-:-:S03]  /*df200*/  NOP ;  /* 0x0000000000007918 */ /* 0x000fc60000000000 */
[----:B-1----:R-:W2:Y:S04]  /*df210*/  LDL.LU R57, [R1+0x4404] ;  /* 0x0044040001397983 */ /* 0x002ea80000300800 */
[----:B------:R-:W2:Y:S04]  /*df220*/  LDL.LU.64 R2, [R1+0x1130] ;  /* 0x0011300001027983 */ /* 0x000ea80000300a00 */
[----:B----4-:R1:W-:Y:S02]  /*df230*/  @P3 STG.E.U8 desc[UR44][R52.64], R61 ;  /* 0x0000003d34003986 */ /* 0x0103e4000c10112c */
[----:B-1----:R-:W-:-:S02]  /*df240*/  PRMT R61, R0, 0x7771, RZ ;  /* 0x00007771003d7816 */ /* 0x002fc400000000ff */
[----:B------:R-:W4:Y:S04]  /*df250*/  LDL.LU.64 R52, [R1+0x1128] ;  /* 0x0011280001347983 */ /* 0x000f280000300a00 */
[----:B------:R-:W4:Y:S04]  /*df260*/  LDL.LU.64 R20, [R1+0x1120] ;  /* 0x0011200001147983 */ /* 0x000f280000300a00 */
[----:B---3--:R1:W-:Y:S04]  /*df270*/  @P4 STG.E.U8 desc[UR44][R8.64], R61 ;  /* 0x0000003d08004986 */ /* 0x0083e8000c10112c */
[----:B------:R-:W3:Y:S04]  /*df280*/  LDL.LU.64 R18, [R1+0x1118] ;  /* 0x0011180001127983 */ /* 0x000ee80000300a00 */
[----:B------:R-:W3:Y:S01]  /*df290*/  LDL.LU.64 R16, [R1+0x1110] ;  /* 0x0011100001107983 */ /* 0x000ee20000300a00 */
[----:B-1----:R-:W-:-:S03]  /*df2a0*/  PRMT R61, R0, 0x7772, RZ ;  /* 0x00007772003d7816 */ /* 0x002fc600000000ff */
[----:B------:R-:W3:Y:S04]  /*df2b0*/  LDL.LU.64 R14, [R1+0x1108] ;  /* 0x00110800010e7983 */ /* 0x000ee80000300a00 */
[----:B------:R1:W-:Y:S02]  /*df2c0*/  @P5 STG.E.U8 desc[UR44][R6.64], R61 ;  /* 0x0000003d06005986 */ /* 0x0003e4000c10112c */
[----:B-1----:R-:W-:Y:S02]  /*df2d0*/  PRMT R61, R0, 0x7773, RZ ;  /* 0x00007773003d7816 */ /* 0x002fe400000000ff */
[----:B------:R-:W2:Y:S04]  /*df2e0*/  LDL.LU R0, [R1+0x4400] ;  /* 0x0044000001007983 */ /* 0x000ea80000300800 */
[----:B------:R-:W3:Y:S04]  /*df2f0*/  LDL.LU.64 R12, [R1+0x1100] ;  /* 0x00110000010c7983 */ /* 0x000ee80000300a00 */
[----:B------:R-:W3:Y:S04]  /*df300*/  LDL.LU.64 R10, [R1+0x10f8] ;  /* 0x0010f800010a7983 */ /* 0x000ee80000300a00 */
[----:B------:R-:W3:Y:S04]  /*df310*/  LDL.LU.64 R8, [R1+0x10f0] ;  /* 0x0010f00001087983 */ /* 0x000ee80000300a00 */
[----:B------:R1:W-:Y:S04]  /*df320*/  @P6 STG.E.U8 desc[UR44][R4.64], R61 ;  /* 0x0000003d04006986 */ /* 0x0003e8000c10112c */
[----:B------:R-:W3:Y:S01]  /*df330*/  LDL.LU.64 R6, [R1+0x10e8] ;  /* 0x0010e80001067983 */ /* 0x000ee20000300a00 */
[----:B-1----:R-:W-:-:S03]  /*df340*/  PRMT R61, R50, 0x7770, RZ ;  /* 0x00007770323d7816 */ /* 0x002fc600000000ff */
[----:B------:R-:W3:Y:S04]  /*df350*/  LDL.LU.64 R4, [R1+0x10e0] ;  /* 0x0010e00001047983 */ /* 0x000ee80000300a00 */
[----:B------:R1:W-:Y:S04]  /*df360*/  @P1 STG.E.U8 desc[UR44][R48.64], R61 ;  /* 0x0000003d30001986 */ /* 0x0003e8000c10112c */
[----:B------:R-:W3:Y:S01]  /*df370*/  LDL.LU R51, [R1+0x120] ;  /* 0x0001200001337983 */ /* 0x000ee20000300800 */
[----:B-1----:R-:W-:-:S03]  /*df380*/  PRMT R61, R50, 0x7771, RZ ;  /* 0x00007771323d7816 */ /* 0x002fc600000000ff */
[----:B------:R-:W3:Y:S01]  /*df390*/  LDL.LU.64 R48, [R1+0x10d8] ;  /* 0x0010d80001307983 */ /* 0x000ee20000300a00 */
[----:B--2---:R-:W-:-:S13]  /*df3a0*/  LOP3.LUT P1, RZ, R0, 0x800, RZ, 0xc0, !PT ;  /* 0x0000080000ff7812 */ /* 0x004fda000782c0ff */
[----:B------:R1:W-:Y:S01]  /*df3b0*/  @P1 STG.E.U8 desc[UR44][R2.64], R61 ;  /* 0x0000003d02001986 */ /* 0x0003e2000c10112c */
[----:B------:R-:W-:-:S03]  /*df3c0*/  LOP3.LUT P1, RZ, R0, 0x400, RZ, 0xc0, !PT ;  /* 0x0000040000ff7812 */ /* 0x000fc6000782c0ff */
[----:B-1----:R-:W2:Y:S01]  /*df3d0*/  LDL.LU.64 R2, [R1+0x10d0] ;  /* 0x0010d00001027983 */ /* 0x002ea20000300a00 */
[----:B------:R-:W-:-:S09]  /*df3e0*/  PRMT R61, R50, 0x7772, RZ ;  /* 0x00007772323d7816 */ /* 0x000fd200000000ff */
[----:B----4-:R1:W-:Y:S04]  /*df3f0*/  @P1 STG.E.U8 desc[UR44][R52.64], R61 ;  /* 0x0000003d34001986 */ /* 0x0103e8000c10112c */
[----:B-1----:R-:W4:Y:S01]  /*df400*/  LDL.LU.64 R52, [R1+0x10c8] ;  /* 0x0010c80001347983 */ /* 0x002f220000300a00 */
[----:B------:R-:W-:Y:S02]  /*df410*/  LOP3.LUT P1, RZ, R0, 0x200, RZ, 0xc0, !PT ;  /* 0x0000020000ff7812 */ /* 0x000fe4000782c0ff */
[----:B------:R-:W-:-:S11]  /*df420*/  PRMT R61, R50, 0x7773, RZ ;  /* 0x00007773323d7816 */ /* 0x000fd600000000ff */
[----:B------:R1:W-:Y:S01]  /*df430*/  @P1 STG.E.U8 desc[UR44][R20.64], R61 ;  /* 0x0000003d14001986 */ /* 0x0003e2000c10112c */
[----:B------:R-:W-:Y:S02]  /*df440*/  LOP3.LUT P1, RZ, R0, 0x100, RZ, 0xc0, !PT ;  /* 0x0000010000ff7812 */ /* 0x000fe4000782c0ff */
[----:B-1----:R-:W-:-:S11]  /*df450*/  PRMT R61, R58, 0x7770, RZ ;  /* 0x000077703a3d7816 */ /* 0x002fd600000000ff */
[----:B---3--:R1:W-:Y:S01]  /*df460*/  @P1 STG.E.U8 desc[UR44][R18.64], R61 ;  /* 0x0000003d12001986 */ /* 0x0083e2000c10112c */
[----:B------:R-:W-:Y:S02]  /*df470*/  LOP3.LUT P1, RZ, R0, 0x80, RZ, 0xc0, !PT ;  /* 0x0000008000ff7812 */ /* 0x000fe4000782c0ff */
[----:B-1----:R-:W-:-:S11]  /*df480*/  PRMT R61, R58, 0x7771, RZ ;  /* 0x000077713a3d7816 */ /* 0x002fd600000000ff */
[----:B------:R1:W-:Y:S01]  /*df490*/  @P1 STG.E.U8 desc[UR44][R16.64], R61 ;  /* 0x0000003d10001986 */ /* 0x0003e2000c10112c */
[----:B------:R-:W-:Y:S02]  /*df4a0*/  LOP3.LUT P1, RZ, R0, 0x40, RZ, 0xc0, !PT ;  /* 0x0000004000ff7812 */ /* 0x000fe4000782c0ff */
[----:B-1----:R-:W-:-:S11]  /*df4b0*/  PRMT R61, R58, 0x7772, RZ ;  /* 0x000077723a3d7816 */ /* 0x002fd600000000ff */
[----:B------:R1:W-:Y:S01]  /*df4c0*/  @P1 STG.E.U8 desc[UR44][R14.64], R61 ;  /* 0x0000003d0e001986 */ /* 0x0003e2000c10112c */
[----:B------:R-:W-:Y:S02]  /*df4d0*/  LOP3.LUT P1, RZ, R0, 0x20, RZ, 0xc0, !PT ;  /* 0x0000002000ff7812 */ /* 0x000fe4000782c0ff */
[----:B-1----:R-:W-:Y:S02]  /*df4e0*/  PRMT R61, R58, 0x7773, RZ ;  /* 0x000077733a3d7816 */ /* 0x002fe400000000ff */
[----:B------:R-:W-:Y:S01]  /*df4f0*/  LOP3.LUT P2, RZ, R56, 0x8, RZ, 0xc0, !PT ;  /* 0x0000000838ff7812 */ /* 0x000fe2000784c0ff */
[----:B------:R-:W3:Y:S08]  /*df500*/  LDL.LU R58, [R1+0x43fc] ;  /* 0x0043fc00013a7983 */ /* 0x000ef00000300800 */
[----:B------:R1:W-:Y:S01]  /*df510*/  @P1 STG.E.U8 desc[UR44][R12.64], R61 ;  /* 0x0000003d0c001986 */ /* 0x0003e2000c10112c */
[----:B------:R-:W-:-:S02]  /*df520*/  LOP3.LUT P1, RZ, R0, 0x10, RZ, 0xc0, !PT ;  /* 0x0000001000ff7812 */ /* 0x000fc4000782c0ff */
[----:B------:R-:W-:Y:S02]  /*df530*/  LOP3.LUT P0, RZ, R56, 0x2, RZ, 0xc0, !PT ;  /* 0x0000000238ff7812 */ /* 0x000fe4000780c0ff */
[----:B-1----:R-:W-:-:S09]  /*df540*/  PRMT R61, R59, 0x7770, RZ ;  /* 0x000077703b3d7816 */ /* 0x002fd200000000ff */
[----:B------:R1:W-:Y:S01]  /*df550*/  @P1 STG.E.U8 desc[UR44][R10.64], R61 ;  /* 0x0000003d0a001986 */ /* 0x0003e2000c10112c */
[----:B------:R-:W-:Y:S02]  /*df560*/  LOP3.LUT P3, RZ, R57, 0x40000000, RZ, 0xc0, !PT ;  /* 0x4000000039ff7812 */ /* 0x000fe4000786c0ff */
[----:B-1----:R-:W-:-:S05]  /*df570*/  PRMT R61, R59, 0x7771, RZ ;  /* 0x000077713b3d7816 */ /* 0x002fca00000000ff */
[----:B------:R1:W-:Y:S01]  /*df580*/  @P2 STG.E.U8 desc[UR44][R8.64], R61 ;  /* 0x0000003d08002986 */ /* 0x0003e2000c10112c */
[----:B------:R-:W-:Y:S02]  /*df590*/  LOP3.LUT P4, RZ, R57, 0x10000000, RZ, 0xc0, !PT ;  /* 0x1000000039ff7812 */ /* 0x000fe4000788c0ff */
[----:B-1----:R-:W-:-:S05]  /*df5a0*/  PRMT R61, R59, 0x7772, RZ ;  /* 0x000077723b3d7816 */ /* 0x002fca00000000ff */
[----:B------:R1:W-:Y:S01]  /*df5b0*/  @P0 STG.E.U8 desc[UR44][R6.64], R61 ;  /* 0x0000003d06000986 */ /* 0x0003e2000c10112c */
[----:B------:R-:W-:Y:S02]  /*df5c0*/  LOP3.LUT P5, RZ, R57, 0x8000000, RZ, 0xc0, !PT ;  /* 0x0800000039ff7812 */ /* 0x000fe400078ac0ff */
[----:B-1----:R-:W-:Y:S02]  /*df5d0*/  PRMT R61, R59, 0x7773, RZ ;  /* 0x000077733b3d7816 */ /* 0x002fe400000000ff */
[----:B------:R-:W-:Y:S01]  /*df5e0*/  LOP3.LUT P6, RZ, R57, 0x2000000, RZ, 0xc0, !PT ;  /* 0x0200000039ff7812 */ /* 0x000fe200078cc0ff */
[----:B------:R-:W3:Y:S04]  /*df5f0*/  LDL.LU R59, [R1+0x43f8] ;  /* 0x0043f800013b7983 */ /* 0x000ee80000300800 */
[----:B------:R1:W-:Y:S02]  /*df600*/  @P3 STG.E.U8 desc[UR44][R4.64], R61 ;  /* 0x0000003d04003986 */ /* 0x0003e4000c10112c */
[----:B-1----:R-:W-:-:S05]  /*df610*/  PRMT R61, R51, 0x7770, RZ ;  /* 0x00007770333d7816 */ /* 0x002fca00000000ff */
[----:B------:R1:W-:Y:S02]  /*df620*/  @P4 STG.E.U8 desc[UR44][R48.64], R61 ;  /* 0x0000003d30004986 */ /* 0x0003e4000c10112c */
[----:B-1----:R-:W-:-:S05]  /*df630*/  PRMT R61, R51, 0x7771, RZ ;  /* 0x00007771333d7816 */ /* 0x002fca00000000ff */
[----:B--2---:R1:W-:Y:S02]  /*df640*/  @P5 STG.E.U8 desc[UR44][R2.64], R61 ;  /* 0x0000003d02005986 */ /* 0x0043e4000c10112c */
[----:B-1----:R-:W-:-:S05]  /*df650*/  PRMT R61, R51, 0x7772, RZ ;  /* 0x00007772333d7816 */ /* 0x002fca00000000ff */
[----:B----4-:R1:W-:Y:S04]  /*df660*/  @P6 STG.E.U8 desc[UR44][R52.64], R61 ;  /* 0x0000003d34006986 */ /* 0x0103e8000c10112c */
[----:B-1----:R-:W2:Y:S04]  /*df670*/  LDL.LU.64 R52, [R1+0x10c0] ;  /* 0x0010c00001347983 */ /* 0x002ea80000300a00 */
[----:B------:R-:W4:Y:S04]  /*df680*/  LDL.LU.64 R8, [R1+0x10b8] ;  /* 0x0010b80001087983 */ /* 0x000f280000300a00 */
[----:B------:R-:W4:Y:S04]  /*df690*/  LDL.LU.64 R6, [R1+0x10b0] ;  /* 0x0010b00001067983 */ /* 0x000f280000300a00 */
[----:B------:R-:W4:Y:S04]  /*df6a0*/  LDL.LU.64 R4, [R1+0x10a8] ;  /* 0x0010a80001047983 */ /* 0x000f280000300a00 */
[----:B------:R-:W4:Y:S04]  /*df6b0*/  LDL.LU R50, [R1+0x124] ;  /* 0x0001240001327983 */ /* 0x000f280000300800 */
[----:B------:R-:W4:Y:S04]  /*df6c0*/  LDL.LU.64 R48, [R1+0x10a0] ;  /* 0x0010a00001307983 */ /* 0x000f280000300a00 */
[----:B------:R-:W4:Y:S04]  /*df6d0*/  LDL.LU.64 R2, [R1+0x1098] ;  /* 0x0010980001027983 */ /* 0x000f280000300a00 */
[----:B------:R-:W4:Y:S01]  /*df6e0*/  LDL.LU R21, [R1+0x128] ;  /* 0x0001280001157983 */ /* 0x000f220000300800 */
[----:B------:R-:W-:-:S02]  /*df6f0*/  LOP3.LUT P3, RZ, R57, 0x400000, RZ, 0xc0, !PT ;  /* 0x0040000039ff7812 */ /* 0x000fc4000786c0ff */
[----:B------:R-:W-:Y:S02]  /*df700*/  PRMT R61, R51, 0x7773, RZ ;  /* 0x00007773333d7816 */ /* 0x000fe400000000ff */
[----:B---3--:R-:W-:Y:S02]  /*df710*/  LOP3.LUT P1, RZ, R58, 0x40000000, RZ, 0xc0, !PT ;  /* 0x400000003aff7812 */ /* 0x008fe4000782c0ff */
[----:B------:R-:W-:Y:S02]  /*df720*/  LOP3.LUT R0, R0, 0xfffffffe, RZ, 0xc0, !PT ;  /* 0xfffffffe00007812 */ /* 0x000fe400078ec0ff */
[----:B------:R-:W-:-:S05]  /*df730*/  LOP3.LUT R59, R59, 0xefffffff, RZ, 0xc0, !PT ;  /* 0xefffffff3b3b7812 */ /* 0x000fca00078ec0ff */
[----:B--2---:R1:W-:Y:S04]  /*df740*/  @P3 STG.E.U8 desc[UR44][R52.64], R61 ;  /* 0x0000003d34003986 */ /* 0x0043e8000c10112c */
[----:B-1----:R-:W2:Y:S01]  /*df750*/  LDL.LU.64 R52, [R1+0x1090] ;  /* 0x0010900001347983 */ /* 0x002ea20000300a00 */
[----:B------:R-:W-:Y:S02]  /*df760*/  @P1 LOP3.LUT R59, R59, 0x10000000, RZ, 0xfc, !PT ;  /* 0x100000003b3b1812 */ /* 0x000fe400078efcff */
[----:B------:R-:W-:Y:S01]  /*df770*/  LOP3.LUT P1, RZ, R57, 0x2, RZ, 0xc0, !PT ;  /* 0x0000000239ff7812 */ /* 0x000fe2000782c0ff */
[----:B------:R-:W3:Y:S01]  /*df780*/  LDL.LU.64 R22, [R1+0x1088] ;  /* 0x0010880001167983 */ /* 0x000ee20000300a00 */
[----:B------:R-:W-:-:S03]  /*df790*/  LOP3.LUT R59, R59, 0xdfffffff, RZ, 0xc0, !PT ;  /* 0xdfffffff3b3b7812 */ /* 0x000fc600078ec0ff */
[----:B------:R-:W3:Y:S04]  /*df7a0*/  LDL.LU.64 R18, [R1+0x1080] ;  /* 0x0010800001127983 */ /* 0x000ee80000300a00 */
[----:B------:R-:W3:Y:S04]  /*df7b0*/  LDL.LU R51, [R1+0x12c] ;  /* 0x00012c0001337983 */ /* 0x000ee80000300800 */
[----:B------:R-:W-:Y:S01]  /*df7c0*/  @P1 LOP3.LUT R59, R59, 0x20000000, RZ, 0xfc, !PT ;  /* 0x200000003b3b1812 */ /* 0x000fe200078efcff */
[----:B------:R-:W3:Y:S01]  /*df7d0*/  LDL.LU.64 R16, [R1+0x1078] ;  /* 0x0010780001107983 */ /* 0x000ee20000300a00 */
[----:B------:R-:W-:-:S02]  /*df7e0*/  LOP3.LUT P1, RZ, R57, 0x8, RZ, 0xc0, !PT ;  /* 0x0000000839ff7812 */ /* 0x000fc4000782c0ff */
[----:B------:R-:W-:Y:S01]  /*df7f0*/  LOP3.LUT R59, R59, 0xbfffffff, RZ, 0xc0, !PT ;  /* 0xbfffffff3b3b7812 */ /* 0x000fe200078ec0ff */
[----:B------:R-:W3:Y:S01]  /*df800*/  LDL.LU.64 R14, [R1+0x1070] ;  /* 0x00107000010e7983 */ /* 0x000ee20000300a00 */
[C---:B------:R-:W-:Y:S02]  /*df810*/  LOP3.LUT P4, RZ, R57.reuse, 0x100000, RZ, 0xc0, !PT ;  /* 0x0010000039ff7812 */ /* 0x040fe4000788c0ff */
[C---:B------:R-:W-:Y:S01]  /*df820*/  LOP3.LUT P5, RZ, R57.reuse, 0x80000, RZ, 0xc0, !PT ;  /* 0x0008000039ff7812 */ /* 0x040fe200078ac0ff */
[----:B------:R-:W3:Y:S01]  /*df830*/  LDL.LU.64 R12, [R1+0x1068] ;  /* 0x00106800010c7983 */ /* 0x000ee20000300a00 */
[----:B----4-:R-:W-:Y:S02]  /*df840*/  PRMT R61, R50, 0x7770, RZ ;  /* 0x00007770323d7816 */ /* 0x010fe400000000ff */
[----:B------:R-:W-:Y:S01]  /*df850*/  LOP3.LUT P6, RZ, R57, 0x20000, RZ, 0xc0, !PT ;  /* 0x0002000039ff7812 */ /* 0x000fe200078cc0ff */
[----:B------:R-:W4:Y:S02]  /*df860*/  LDL.LU.64 R10, [R1+0x1060] ;  /* 0x00106000010a7983 */ /* 0x000f240000300a00 */
[----:B------:R-:W-:-:S02]  /*df870*/  @P1 LOP3.LUT R59, R59, 0x40000000, RZ, 0xfc, !PT ;  /* 0x400000003b3b1812 */ /* 0x000fc400078efcff */
[----:B------:R-:W-:Y:S02]  /*df880*/  LOP3.LUT P1, RZ, R57, 0x10, RZ, 0xc0, !PT ;  /* 0x0000001039ff7812 */ /* 0x000fe4000782c0ff */
[----:B------:R-:W-:-:S11]  /*df890*/  LOP3.LUT R59, R59, 0x7fffffff, RZ, 0xc0, !PT ;  /* 0x7fffffff3b3b7812 */ /* 0x000fd600078ec0ff */
[----:B------:R-:W-:Y:S02]  /*df8a0*/  @P1 LOP3.LUT R59, R59, 0x80000000, RZ, 0xfc, !PT ;  /* 0x800000003b3b1812 */ /* 0x000fe400078efcff */
[----:B------:R-:W-:-:S13]  /*df8b0*/  LOP3.LUT P1, RZ, R57, 0x40, RZ, 0xc0, !PT ;  /* 0x0000004039ff7812 */ /* 0x000fda000782c0ff */
[----:B------:R-:W-:Y:S02]  /*df8c0*/  @P1 LOP3.LUT R0, R0, 0x1, RZ, 0xfc, !PT ;  /* 0x0000000100001812 */ /* 0x000fe400078efcff */
[----:B------:R-:W-:Y:S02]  /*df8d0*/  LOP3.LUT P1, RZ, R57, 0x200, RZ, 0xc0, !PT ;  /* 0x0000020039ff7812 */ /* 0x000fe4000782c0ff */
[----:B------:R-:W-:-:S11]  /*df8e0*/  LOP3.LUT R0, R0, 0xfffffffd, RZ, 0xc0, !PT ;  /* 0xfffffffd00007812 */ /* 0x000fd600078ec0ff */
[----:B------:R-:W-:Y:S02]  /*df8f0*/  @P1 LOP3.LUT R0, R0, 0x2, RZ, 0xfc, !PT ;  /* 0x0000000200001812 */ /* 0x000fe400078efcff */
[----:B------:R-:W-:Y:S02]  /*df900*/  LOP3.LUT P1, RZ, R57, 0x800, RZ, 0xc0, !PT ;  /* 0x0000080039ff7812 */ /* 0x000fe4000782c0ff */
[----:B------:R-:W-:Y:S01]  /*df910*/  LOP3.LUT R0, R0, 0xfffffffb, RZ, 0xc0, !PT ;  /* 0xfffffffb00007812 */ /* 0x000fe200078ec0ff */
[----:B------:R1:W-:Y:S10]  /*df920*/  @P4 STG.E.U8 desc[UR44][R8.64], R61 ;  /* 0x0000003d08004986 */ /* 0x0003f4000c10112c */
[----:B------:R-:W-:-:S02]  /*df930*/  @P1 LOP3.LUT R0, R0, 0x4, RZ, 0xfc, !PT ;  /* 0x0000000400001812 */ /* 0x000fc400078efcff */
[----:B------:R-:W-:Y:S01]  /*df940*/  LOP3.LUT P1, RZ, R57, 0x1000, RZ, 0xc0, !PT ;  /* 0x0000100039ff7812 */ /* 0x000fe2000782c0ff */
[----:B-1----:R-:W4:Y:S01]  /*df950*/  LDL.LU.64 R8, [R1+0x1058] ;  /* 0x0010580001087983 */ /* 0x002f220000300a00 */
[----:B------:R-:W-:Y:S02]  /*df960*/  LOP3.LUT R0, R0, 0xfffffff7, RZ, 0xc0, !PT ;  /* 0xfffffff700007812 */ /* 0x000fe400078ec0ff */
[----:B------:R-:W-:-:S05]  /*df970*/  PRMT R61, R50, 0x7771, RZ ;  /* 0x00007771323d7816 */ /* 0x000fca00000000ff */
[----:B------:R1:W-:Y:S04]  /*df980*/  @P5 STG.E.U8 desc[UR44][R6.64], R61 ;  /* 0x0000003d06005986 */ /* 0x0003e8000c10112c */
[----:B------:R-:W-:Y:S02]  /*df990*/  @P1 LOP3.LUT R0, R0, 0x8, RZ, 0xfc, !PT ;  /* 0x0000000800001812 */ /* 0x000fe400078efcff */
[----:B------:R-:W-:Y:S02]  /*df9a0*/  LOP3.LUT P1, RZ, R57, 0x4000, RZ, 0xc0, !PT ;  /* 0x0000400039ff7812 */ /* 0x000fe4000782c0ff */
[C---:B-1----:R-:W-:Y:S01]  /*df9b0*/  PRMT R61, R50.reuse, 0x7772, RZ ;  /* 0x00007772323d7816 */ /* 0x042fe200000000ff */
[----:B------:R-:W4:Y:S04]  /*df9c0*/  LDL.LU.64 R6, [R1+0x1050] ;  /* 0x0010500001067983 */ /* 0x000f280000300a00 */
[----:B------:R1:W-:Y:S02]  /*df9d0*/  @P6 STG.E.U8 desc[UR44][R4.64], R61 ;  /* 0x0000003d04006986 */ /* 0x0003e4000c10112c */
[----:B-1----:R-:W-:-:S02]  /*df9e0*/  PRMT R61, R50, 0x7773, RZ ;  /* 0x00007773323d7816 */ /* 0x002fc400000000ff */
[----:B------:R-:W4:Y:S04]  /*df9f0*/  LDL.LU.64 R4, [R1+0x1048] ;  /* 0x0010480001047983 */ /* 0x000f280000300a00 */
[----:B------:R1:W-:Y:S01]  /*dfa00*/  @P1 STG.E.U8 desc[UR44][R48.64], R61 ;  /* 0x0000003d30001986 */ /* 0x0003e2000c10112c */
[----:B------:R-:W-:-:S03]  /*dfa10*/  LOP3.LUT P1, RZ, R0, 0x8, RZ, 0xc0, !PT ;  /* 0x0000000800ff7812 */ /* 0x000fc6000782c0ff */
[----:B------:R-:W4:Y:S01]  /*dfa20*/  LDL.LU R50, [R1+0x114] ;  /* 0x0001140001327983 */ /* 0x000f220000300800 */
[----:B-1----:R-:W-:-:S03]  /*dfa30*/  PRMT R61, R21, 0x7770, RZ ;  /* 0x00007770153d7816 */ /* 0x002fc600000000ff */
[----:B------:R-:W4:Y:S06]  /*dfa40*/  LDL.LU.64 R48, [R1+0x1040] ;  /* 0x0010400001307983 */ /* 0x000f2c0000300a00 */
[----:B------:R1:W-:Y:S01]  /*dfa50*/  @P1 STG.E.U8 desc[UR44][R2.64], R61 ;  /* 0x0000003d02001986 */ /* 0x0003e2000c10112c */
[----:B------:R-:W-:-:S03]  /*dfa60*/  LOP3.LUT P1, RZ, R0, 0x4, RZ, 0xc0, !PT ;  /* 0x0000000400ff7812 */ /* 0x000fc6000782c0ff */
[----:B-1----:R-:W4:Y:S01]  /*dfa70*/  LDL.LU.64 R2, [R1+0x1038] ;  /* 0x0010380001027983 */ /* 0x002f220000300a00 */
[----:B------:R-:W-:-:S09]  /*dfa80*/  PRMT R61, R21, 0x7771, RZ ;  /* 0x00007771153d7816 */ /* 0x000fd200000000ff */
[----:B--2---:R1:W-:Y:S04]  /*dfa90*/  @P1 STG.E.U8 desc[UR44][R52.64], R61 ;  /* 0x0000003d34001986 */ /* 0x0043e8000c10112c */
[----:B-1----:R-:W2:Y:S01]  /*dfaa0*/  LDL.LU.64 R52, [R1+0x1030] ;  /* 0x0010300001347983 */ /* 0x002ea20000300a00 */
[----:B------:R-:W-:Y:S02]  /*dfab0*/  LOP3.LUT P1, RZ, R0, 0x2, RZ, 0xc0, !PT ;  /* 0x0000000200ff7812 */ /* 0x000fe4000782c0ff */
[----:B------:R-:W-:-:S11]  /*dfac0*/  PRMT R61, R21, 0x7772, RZ ;  /* 0x00007772153d7816 */ /* 0x000fd600000000ff */
[----:B---3--:R-:W-:Y:S01]  /*dfad0*/  @P1 STG.E.U8 desc[UR44][R22.64], R61 ;  /* 0x0000003d16001986 */ /* 0x008fe2000c10112c */
[----:B------:R-:W-:Y:S02]  /*dfae0*/  LOP3.LUT P1, RZ, R0, 0x1, RZ, 0xc0, !PT ;  /* 0x0000000100ff7812 */ /* 0x000fe4000782c0ff */
[----:B------:R-:W-:-:S11]  /*dfaf0*/  PRMT R0, R21, 0x7773, RZ ;  /* 0x0000777315007816 */ /* 0x000fd600000000ff */
[----:B------:R1:W-:Y:S01]  /*dfb00*/  @P1 STG.E.U8 desc[UR44][R18.64], R0 ;  /* 0x0000000012001986 */ /* 0x0003e2000c10112c */
[----:B------:R-:W-:Y:S02]  /*dfb10*/  LOP3.LUT P1, RZ, R59, 0x80000000, RZ, 0xc0, !PT ;  /* 0x800000003bff7812 */ /* 0x000fe4000782c0ff */
[----:B-1----:R-:W-:-:S11]  /*dfb20*/  PRMT R0, R51, 0x7770, RZ ;  /* 0x0000777033007816 */ /* 0x002fd600000000ff */
        /* <DEDUP_REMOVED lines=8> */
[C---:B------:R-:W-:Y:S02]  /*dfbb0*/  LOP3.LUT P2, RZ, R58.reuse, 0x10000000, RZ, 0xc0, !PT ;  /* 0x100000003aff7812 */ /* 0x040fe4000784c0ff */
[----:B------:R-:W-:Y:S02]  /*dfbc0*/  LOP3.LUT P0, RZ, R58, 0x8000000, RZ, 0xc0, !PT ;  /* 0x080000003aff7812 */ /* 0x000fe4000780c0ff */
[----:B-1----:R-:W-:-:S07]  /*dfbd0*/  PRMT R0, R51, 0x7773, RZ ;  /* 0x0000777333007816 */ /* 0x002fce00000000ff */
[----:B----4-:R1:W-:Y:S01]  /*dfbe0*/  @P1 STG.E.U8 desc[UR44][R10.64], R0 ;  /* 0x000000000a001986 */ /* 0x0103e2000c10112c */
[----:B------:R-:W-:Y:S02]  /*dfbf0*/  LOP3.LUT P3, RZ, R58, 0x2000000, RZ, 0xc0, !PT ;  /* 0x020000003aff7812 */ /* 0x000fe4000786c0ff */
[----:B-1----:R-:W-:-:S05]  /*dfc00*/  PRMT R0, R60, 0x7770, RZ ;  /* 0x000077703c007816 */ /* 0x002fca00000000ff */
        /* <DEDUP_REMOVED lines=9> */
[----:B------:R-:W3:Y:S04]  /*dfca0*/  LDL.LU R60, [R1+0x43f4] ;  /* 0x0043f400013c7983 */ /* 0x000ee80000300800 */
[----:B------:R1:W-:Y:S02]  /*dfcb0*/  @P4 STG.E.U8 desc[UR44][R48.64], R0 ;  /* 0x0000000030004986 */ /* 0x0003e4000c10112c */
[----:B-1----:R-:W-:-:S05]  /*dfcc0*/  PRMT R0, R50, 0x7770, RZ ;  /* 0x0000777032007816 */ /* 0x002fca00000000ff */
[----:B------:R1:W-:Y:S02]  /*dfcd0*/  @P5 STG.E.U8 desc[UR44][R2.64], R0 ;  /* 0x0000000002005986 */ /* 0x0003e4000c10112c */
[----:B-1----:R-:W-:-:S05]  /*dfce0*/  PRMT R0, R50, 0x7771, RZ ;  /* 0x0000777132007816 */ /* 0x002fca00000000ff */
[----:B--2---:R1:W-:Y:S04]  /*dfcf0*/  @P6 STG.E.U8 desc[UR44][R52.64], R0 ;  /* 0x0000000034006986 */ /* 0x0043e8000c10112c */
[----:B-1----:R-:W2:Y:S04]  /*dfd00*/  LDL.LU.64 R52, [R1+0x1028] ;  /* 0x0010280001347983 */ /* 0x002ea80000300a00 */
[----:B------:R-:W4:Y:S04]  /*dfd10*/  LDL.LU.64 R6, [R1+0x1020] ;  /* 0x0010200001067983 */ /* 0x000f280000300a00 */
[----:B------:R-:W4:Y:S04]  /*dfd20*/  LDL.LU.64 R8, [R1+0x1018] ;  /* 0x0010180001087983 */ /* 0x000f280000300a00 */
[----:B------:R-:W4:Y:S04]  /*dfd30*/  LDL.LU.64 R4, [R1+0x1010] ;  /* 0x0010100001047983 */ /* 0x000f280000300a00 */
[----:B------:R-:W4:Y:S04]  /*dfd40*/  LDL.LU.64 R48, [R1+0x1008] ;  /* 0x0010080001307983 */ /* 0x000f280000300a00 */
[----:B------:R-:W4:Y:S01]  /*dfd50*/  LDL.LU R51, [R1+0x118] ;  /* 0x0001180001337983 */ /* 0x000f220000300800 */
[----:B------:R-:W-:-:S03]  /*dfd60*/  LOP3.LUT P3, RZ, R58, 0x20000, RZ, 0xc0, !PT ;  /* 0x000200003aff7812 */ /* 0x000fc6000786c0ff */
[----:B------:R-:W4:Y:S01]  /*dfd70*/  LDL.LU.64 R2, [R1+0x1000] ;  /* 0x0010000001027983 */ /* 0x000f220000300a00 */
[----:B------:R-:W-:-:S03]  /*dfd80*/  PRMT R0, R50, 0x7772, RZ ;  /* 0x0000777232007816 */ /* 0x000fc600000000ff */
[----:B------:R-:W4:Y:S01]  /*dfd90*/  LDL.LU R19, [R1+0x11c] ;  /* 0x00011c0001137983 */ /* 0x000f220000300800 */
[----:B------:R-:W-:Y:S02]  /*dfda0*/  LOP3.LUT R59, R59, 0xffefffff, RZ, 0xc0, !PT ;  /* 0xffefffff3b3b7812 */ /* 0x000fe400078ec0ff */
[C---:B------:R-:W-:Y:S02]  /*dfdb0*/  LOP3.LUT P4, RZ, R58.reuse, 0x4000, RZ, 0xc0, !PT ;  /* 0x000040003aff7812 */ /* 0x040fe4000788c0ff */
[C---:B------:R-:W-:Y:S02]  /*dfdc0*/  LOP3.LUT P5, RZ, R58.reuse, 0x1000, RZ, 0xc0, !PT ;  /* 0x000010003aff7812 */ /* 0x040fe400078ac0ff */
[----:B------:R-:W-:Y:S02]  /*dfdd0*/  LOP3.LUT P6, RZ, R58, 0x800, RZ, 0xc0, !PT ;  /* 0x000008003aff7812 */ /* 0x000fe400078cc0ff */
[----:B---3--:R-:W-:Y:S01]  /*dfde0*/  LOP3.LUT P1, RZ, R60, 0x2000000, RZ, 0xc0, !PT ;  /* 0x020000003cff7812 */ /* 0x008fe2000782c0ff */
[----:B--2---:R1:W-:Y:S04]  /*dfdf0*/  @P3 STG.E.U8 desc[UR44][R52.64], R0 ;  /* 0x0000000034003986 */ /* 0x0043e8000c10112c */
[----:B-1----:R-:W2:Y:S08]  /*dfe00*/  LDL.LU.64 R52, [R1+0xff8] ;  /* 0x000ff80001347983 */ /* 0x002eb00000300a00 */
[----:B------:R-:W-:-:S02]  /*dfe10*/  @P1 LOP3.LUT R59, R59, 0x100000, RZ, 0xfc, !PT ;  /* 0x001000003b3b1812 */ /* 0x000fc400078efcff */
[----:B------:R-:W-:Y:S01]  /*dfe20*/  LOP3.LUT P1, RZ, R60, 0x8000000, RZ, 0xc0, !PT ;  /* 0x080000003cff7812 */ /* 0x000fe2000782c0ff */
[----:B------:R-:W3:Y:S01]  /*dfe30*/  LDL.LU.64 R22, [R1+0xff0] ;  /* 0x000ff00001167983 */ /* 0x000ee20000300a00 */
[----:B------:R-:W-:-:S03]  /*dfe40*/  LOP3.LUT R59, R59, 0xffdfffff, RZ, 0xc0, !PT ;  /* 0xffdfffff3b3b7812 */ /* 0x000fc600078ec0ff */
[----:B------:R-:W3:Y:S08]  /*dfe50*/  LDL.LU.64 R20, [R1+0xfe8] ;  /* 0x000fe80001147983 */ /* 0x000ef00000300a00 */
[----:B------:R-:W-:Y:S02]  /*dfe60*/  @P1 LOP3.LUT R59, R59, 0x200000, RZ, 0xfc, !PT ;  /* 0x002000003b3b1812 */ /* 0x000fe400078efcff */
[----:B------:R-:W-:-:S02]  /*dfe70*/  LOP3.LUT P1, RZ, R60, 0x10000000, RZ, 0xc0, !PT ;  /* 0x100000003cff7812 */ /* 0x000fc4000782c0ff */
[----:B------:R-:W-:-:S11]  /*dfe80*/  LOP3.LUT R59, R59, 0xffbfffff, RZ, 0xc0, !PT ;  /* 0xffbfffff3b3b7812 */ /* 0x000fd600078ec0ff */
[----:B------:R-:W-:Y:S02]  /*dfe90*/  @P1 LOP3.LUT R59, R59, 0x400000, RZ, 0xfc, !PT ;  /* 0x004000003b3b1812 */ /* 0x000fe400078efcff */
[----:B------:R-:W-:Y:S02]  /*dfea0*/  LOP3.LUT P1, RZ, R60, 0x40000000, RZ, 0xc0, !PT ;  /* 0x400000003cff7812 */ /* 0x000fe4000782c0ff */
[----:B------:R-:W-:-:S11]  /*dfeb0*/  LOP3.LUT R59, R59, 0xff7fffff, RZ, 0xc0, !PT ;  /* 0xff7fffff3b3b7812 */ /* 0x000fd600078ec0ff */
[----:B------:R-:W-:Y:S02]  /*dfec0*/  @P1 LOP3.LUT R59, R59, 0x800000, RZ, 0xfc, !PT ;  /* 0x008000003b3b1812 */ /* 0x000fe400078efcff */
[----:B------:R-:W-:Y:S02]  /*dfed0*/  LOP3.LUT P1, RZ, R58, 0x2, RZ, 0xc0, !PT ;  /* 0x000000023aff7812 */ /* 0x000fe4000782c0ff */
[----:B------:R-:W-:Y:S02]  /*dfee0*/  LOP3.LUT R59, R59, 0xfeffffff, RZ, 0xc0, !PT ;  /* 0xfeffffff3b3b7812 */ /* 0x000fe400078ec0ff */
[----:B------:R-:W-:-:S09]  /*dfef0*/  PRMT R0, R50, 0x7773, RZ ;  /* 0x0000777332007816 */ /* 0x000fd200000000ff */
[----:B------:R-:W-:Y:S02]  /*dff00*/  @P1 LOP3.LUT R59, R59, 0x1000000, RZ, 0xfc, !PT ;  /* 0x010000003b3b1812 */ /* 0x000fe400078efcff */
[----:B------:R-:W-:Y:S01]  /*dff10*/  LOP3.LUT P1, RZ, R58, 0x8, RZ, 0xc0, !PT ;  /* 0x000000083aff7812 */ /* 0x000fe2000782c0ff */
[----:B----4-:R1:W-:Y:S01]  /*dff20*/  @P4 STG.E.U8 desc[UR44][R6.64], R0 ;  /* 0x0000000006004986 */ /* 0x0103e2000c10112c */
[----:B------:R-:W-:-:S03]  /*dff30*/  LOP3.LUT R59, R59, 0xfdffffff, RZ, 0xc0, !PT ;  /* 0xfdffffff3b3b7812 */ /* 0x000fc600078ec0ff */
[----:B-1----:R-:W4:Y:S04]  /*dff40*/  LDL.LU R6, [R1+0x100] ;  /* 0x0001000001067983 */ /* 0x002f280000300800 */
[----:B------:R-:W4:Y:S04]  /*dff50*/  LDL.LU.64 R16, [R1+0xfe0] ;  /* 0x000fe00001107983 */ /* 0x000f280000300a00 */
[----:B------:R-:W-:Y:S02]  /*dff60*/  @P1 LOP3.LUT R59, R59, 0x2000000, RZ, 0xfc, !PT ;  /* 0x020000003b3b1812 */ /* 0x000fe400078efcff */
[----:B------:R-:W-:Y:S01]  /*dff70*/  LOP3.LUT P1, RZ, R58, 0x10, RZ, 0xc0, !PT ;  /* 0x000000103aff7812 */ /* 0x000fe2000782c0ff */
[----:B------:R-:W4:Y:S01]  /*dff80*/  LDL.LU.64 R14, [R1+0xfd8] ;  /* 0x000fd800010e7983 */ /* 0x000f220000300a00 */
[----:B------:R-:W-:-:S03]  /*dff90*/  LOP3.LUT R59, R59, 0xfbffffff, RZ, 0xc0, !PT ;  /* 0xfbffffff3b3b7812 */ /* 0x000fc600078ec0ff */
[----:B------:R-:W4:Y:S01]  /*dffa0*/  LDL.LU.64 R12, [R1+0xfd0] ;  /* 0x000fd000010c7983 */ /* 0x000f220000300a00 */
[----:B------:R-:W-:-:S03]  /*dffb0*/  PRMT R0, R51, 0x7770, RZ ;  /* 0x0000777033007816 */ /* 0x000fc600000000ff */
[----:B------:R-:W4:Y:S04]  /*dffc0*/  LDL.LU.64 R10, [R1+0xfc8] ;  /* 0x000fc800010a7983 */ /* 0x000f280000300a00 */
[----:B------:R-:W-:Y:S02]  /*dffd0*/  @P1 LOP3.LUT R59, R59, 0x4000000, RZ, 0xfc, !PT ;  /* 0x040000003b3b1812 */ /* 0x000fe400078efcff */
[----:B------:R-:W-:Y:S02]  /*dffe0*/  LOP3.LUT P1, RZ, R58, 0x40, RZ, 0xc0, !PT ;  /* 0x000000403aff7812 */ /* 0x000fe4000782c0ff */
[----:B------:R-:W-:Y:S01]  /*dfff0*/  LOP3.LUT R59, R59, 0xf7ffffff, RZ, 0xc0, !PT ;  /* 0xf7ffffff3b3b7812 */ /* 0x000fe200078ec0ff */
[----:B------:R1:W-:Y:S10]  /*e0000*/  @P5 STG.E.U8 desc[UR44][R8.64], R0 ;  /* 0x0000000008005986 */ /* 0x0003f4000c10112c */
[----:B------:R-:W-:-:S02]  /*e0010*/  @P1 LOP3.LUT R59, R59, 0x8000000, RZ, 0xfc, !PT ;  /* 0x080000003b3b1812 */ /* 0x000fc400078efcff */
[----:B------:R-:W-:Y:S01]  /*e0020*/  LOP3.LUT P1, RZ, R58, 0x200, RZ, 0xc0, !PT ;  /* 0x000002003aff7812 */ /* 0x000fe2000782c0ff */
[----:B-1----:R-:W4:Y:S01]  /*e0030*/  LDL.LU.64 R8, [R1+0xfc0] ;  /* 0x000fc00001087983 */ /* 0x002f220000300a00 */
[----:B------:R-:W-:-:S05]  /*e0040*/  PRMT R0, R51, 0x7771, RZ ;  /* 0x0000777133007816 */ /* 0x000fca00000000ff */
[----:B------:R1:W-:Y:S02]  /*e0050*/  @P6 STG.E.U8 desc[UR44][R4.64], R0 ;  /* 0x0000000004006986 */ /* 0x0003e4000c10112c */
[----:B-1----:R-:W-:Y:S02]  /*e0060*/  PRMT R0, R51, 0x7772, RZ ;  /* 0x0000777233007816 */ /* 0x002fe400000000ff */
[----:B------:R-:W4:Y:S04]  /*e0070*/  LDL.LU.64 R4, [R1+0xfb8] ;  /* 0x000fb80001047983 */ /* 0x000f280000300a00 */
[----:B------:R1:W-:Y:S01]  /*e0080*/  @P1 STG.E.U8 desc[UR44][R48.64], R0 ;  /* 0x0000000030001986 */ /* 0x0003e2000c10112c */
[----:B------:R-:W-:Y:S02]  /*e0090*/  LOP3.LUT P1, RZ, R59, 0x8000000, RZ, 0xc0, !PT ;  /* 0x080000003bff7812 */ /* 0x000fe4000782c0ff */
[----:B-1----:R-:W-:Y:S01]  /*e00a0*/  PRMT R0, R51, 0x7773, RZ ;  /* 0x0000777333007816 */ /* 0x002fe200000000ff */
[----:B------:R-:W4:Y:S10]  /*e00b0*/  LDL.LU.64 R48, [R1+0xfb0] ;  /* 0x000fb00001307983 */ /* 0x000f340000300a00 */
[----:B------:R1:W-:Y:S01]  /*e00c0*/  @P1 STG.E.U8 desc[UR44][R2.64], R0 ;  /* 0x0000000002001986 */ /* 0x0003e2000c10112c */
[----:B------:R-:W-:-:S03]  /*e00d0*/  LOP3.LUT P1, RZ, R59, 0x4000000, RZ, 0xc0, !PT ;  /* 0x040000003bff7812 */ /* 0x000fc6000782c0ff */
[----:B------:R-:W4:Y:S04]  /*e00e0*/  LDL.LU.64 R50, [R1+0xfa8] ;  /* 0x000fa80001327983 */ /* 0x000f280000300a00 */
[----:B-1----:R-:W4:Y:S01]  /*e00f0*/  LDL.LU.64 R2, [R1+0xfa0] ;  /* 0x000fa00001027983 */ /* 0x002f220000300a00 */
[----:B------:R-:W-:-:S03]  /*e0100*/  PRMT R0, R19, 0x7770, RZ ;  /* 0x0000777013007816 */ /* 0x000fc600000000ff */
[----:B------:R-:W4:Y:S04]  /*e0110*/  LDL.LU R7, [R1+0x108] ;  /* 0x0001080001077983 */ /* 0x000f280000300800 */
[----:B--2---:R1:W-:Y:S04]  /*e0120*/  @P1 STG.E.U8 desc[UR44][R52.64], R0 ;  /* 0x0000000034001986 */ /* 0x0043e8000c10112c */
[----:B-1----:R-:W2:Y:S01]  /*e0130*/  LDL.LU.64 R52, [R1+0xf98] ;  /* 0x000f980001347983 */ /* 0x002ea20000300a00 */
[----:B------:R-:W-:Y:S02]  /*e0140*/  LOP3.LUT P1, RZ, R59, 0x2000000, RZ, 0xc0, !PT ;  /* 0x020000003bff7812 */ /* 0x000fe4000782c0ff */
[----:B------:R-:W-:-:S11]  /*e0150*/  PRMT R0, R19, 0x7771, RZ ;  /* 0x0000777113007816 */ /* 0x000fd600000000ff */
[----:B---3--:R1:W-:Y:S01]  /*e0160*/  @P1 STG.E.U8 desc[UR44][R22.64], R0 ;  /* 0x0000000016001986 */ /* 0x0083e2000c10112c */
[----:B------:R-:W-:Y:S02]  /*e0170*/  LOP3.LUT P1, RZ, R59, 0x1000000, RZ, 0xc0, !PT ;  /* 0x010000003bff7812 */ /* 0x000fe4000782c0ff */
[----:B-1----:R-:W-:-:S11]  /*e0180*/  PRMT R0, R19, 0x7772, RZ ;  /* 0x0000777213007816 */ /* 0x002fd600000000ff */
[----:B------:R1:W-:Y:S01]  /*e0190*/  @P1 STG.E.U8 desc[UR44][R20.64], R0 ;  /* 0x0000000014001986 */ /* 0x0003e2000c10112c */
[----:B------:R-:W-:Y:S02]  /*e01a0*/  LOP3.LUT P1, RZ, R59, 0x800000, RZ, 0xc0, !PT ;  /* 0x008000003bff7812 */ /* 0x000fe4000782c0ff */
[----:B-1----:R-:W-:-:S11]  /*e01b0*/  PRMT R0, R19, 0x7773, RZ ;  /* 0x0000777313007816 */ /* 0x002fd600000000ff */
[----:B----4-:R1:W-:Y:S01]  /*e01c0*/  @P1 STG.E.U8 desc[UR44][R16.64], R0 ;  /* 0x0000000010001986 */ /* 0x0103e2000c10112c */
        /* <DEDUP_REMOVED lines=22> */
[----:B------:R1:W-:Y:S02]  /*e0330*/  @P4 STG.E.U8 desc[UR44][R50.64], R0 ;  /* 0x0000000032004986 */ /* 0x0003e4000c10112c */
[----:B-1----:R-:W-:Y:S02]  /*e0340*/  PRMT R0, R54, 0x7773, RZ ;  /* 0x0000777336007816 */ /* 0x002fe400000000ff */
[----:B------:R-:W3:Y:S04]  /*e0350*/  LDL.LU R54, [R1+0x43f0] ;  /* 0x0043f00001367983 */ /* 0x000ee80000300800 */
        /* <DEDUP_REMOVED lines=8> */
[----:B------:R-:W4:Y:S04]  /*e03e0*/  LDL.LU.64 R50, [R1+0xf68] ;  /* 0x000f680001327983 */ /* 0x000f280000300a00 */
[----:B------:R-:W4:Y:S01]  /*e03f0*/  LDL.LU R16, [R1+0x10c] ;  /* 0x00010c0001107983 */ /* 0x000f220000300800 */
[----:B------:R-:W-:-:S02]  /*e0400*/  LOP3.LUT P3, RZ, R60, 0x800, RZ, 0xc0, !PT ;  /* 0x000008003cff7812 */ /* 0x000fc4000786c0ff */
[----:B------:R-:W-:Y:S02]  /*e0410*/  PRMT R0, R7, 0x7771, RZ ;  /* 0x0000777107007816 */ /* 0x000fe400000000ff */
[----:B------:R-:W-:Y:S02]  /*e0420*/  LOP3.LUT P1, RZ, R60, 0x4, RZ, 0xc0, !PT ;  /* 0x000000043cff7812 */ /* 0x000fe4000782c0ff */
[----:B------:R-:W-:-:S11]  /*e0430*/  LOP3.LUT R59, R59, 0xffffefff, RZ, 0xc0, !PT ;  /* 0xffffefff3b3b7812 */ /* 0x000fd600078ec0ff */
[----:B------:R-:W-:Y:S02]  /*e0440*/  @P1 LOP3.LUT R59, R59, 0x1000, RZ, 0xfc, !PT ;  /* 0x000010003b3b1812 */ /* 0x000fe400078efcff */
[----:B------:R-:W-:Y:S02]  /*e0450*/  LOP3.LUT P1, RZ, R60, 0x1, RZ, 0xc0, !PT ;  /* 0x000000013cff7812 */ /* 0x000fe4000782c0ff */
[----:B------:R-:W-:-:S11]  /*e0460*/  LOP3.LUT R59, R59, 0xffffdfff, RZ, 0xc0, !PT ;  /* 0xffffdfff3b3b7812 */ /* 0x000fd600078ec0ff */
[----:B------:R-:W-:-:S04]  /*e0470*/  @P1 LOP3.LUT R59, R59, 0x2000, RZ, 0xfc, !PT ;  /* 0x000020003b3b1812 */ /* 0x000fc800078efcff */
[----:B------:R-:W-:Y:S02]  /*e0480*/  LOP3.LUT R59, R59, 0xffffbfff, RZ, 0xc0, !PT ;  /* 0xffffbfff3b3b7812 */ /* 0x000fe400078ec0ff */
[C---:B------:R-:W-:Y:S02]  /*e0490*/  LOP3.LUT P4, RZ, R60.reuse, 0x200, RZ, 0xc0, !PT ;  /* 0x000002003cff7812 */ /* 0x040fe4000788c0ff */
[----:B------:R-:W-:Y:S01]  /*e04a0*/  LOP3.LUT P5, RZ, R60, 0x40, RZ, 0xc0, !PT ;  /* 0x000000403cff7812 */ /* 0x000fe200078ac0ff */
[----:B--2---:R1:W-:Y:S04]  /*e04b0*/  @P3 STG.E.U8 desc[UR44][R52.64], R0 ;  /* 0x0000000034003986 */ /* 0x0043e8000c10112c */
[----:B-1----:R-:W2:Y:S01]  /*e04c0*/  LDL.LU.64 R52, [R1+0xf60] ;  /* 0x000f600001347983 */ /* 0x002ea20000300a00 */
[----:B---3--:R-:W-:-:S03]  /*e04d0*/  LOP3.LUT P1, RZ, R54, 0x80000000, RZ, 0xc0, !PT ;  /* 0x8000000036ff7812 */ /* 0x008fc6000782c0ff */
[----:B------:R-:W3:Y:S04]  /*e04e0*/  LDL.LU R17, [R1+0xf0] ;  /* 0x0000f00001117983 */ /* 0x000ee80000300800 */
[----:B------:R-:W3:Y:S04]  /*e04f0*/  LDL.LU.64 R22, [R1+0xf58] ;  /* 0x000f580001167983 */ /* 0x000ee80000300a00 */
[----:B------:R-:W3:Y:S02]  /*e0500*/  LDL.LU.64 R20, [R1+0xf50] ;  /* 0x000f500001147983 */ /* 0x000ee40000300a00 */
[----:B------:R-:W-:-:S02]  /*e0510*/  @P1 LOP3.LUT R59, R59, 0x4000, RZ, 0xfc, !PT ;  /* 0x000040003b3b1812 */ /* 0x000fc400078efcff */
[----:B------:R-:W-:Y:S01]  /*e0520*/  LOP3.LUT P1, RZ, R54, 0x20000000, RZ, 0xc0, !PT ;  /* 0x2000000036ff7812 */ /* 0x000fe2000782c0ff */
[----:B------:R-:W3:Y:S01]  /*e0530*/  LDL.LU.64 R18, [R1+0xf48] ;  /* 0x000f480001127983 */ /* 0x000ee20000300a00 */
[----:B------:R-:W-:Y:S02]  /*e0540*/  LOP3.LUT R59, R59, 0xffff7fff, RZ, 0xc0, !PT ;  /* 0xffff7fff3b3b7812 */ /* 0x000fe400078ec0ff */
[----:B------:R-:W-:Y:S01]  /*e0550*/  PRMT R0, R7, 0x7772, RZ ;  /* 0x0000777207007816 */ /* 0x000fe200000000ff */
[----:B------:R-:W3:Y:S08]  /*e0560*/  LDL.LU.64 R14, [R1+0xf40] ;  /* 0x000f4000010e7983 */ /* 0x000ef00000300a00 */
[----:B------:R-:W-:-:S02]  /*e0570*/  @P1 LOP3.LUT R59, R59, 0x8000, RZ, 0xfc, !PT ;  /* 0x000080003b3b1812 */ /* 0x000fc400078efcff */
[----:B------:R-:W-:Y:S02]  /*e0580*/  LOP3.LUT P1, RZ, R54, 0x8000000, RZ, 0xc0, !PT ;  /* 0x0800000036ff7812 */ /* 0x000fe4000782c0ff */
[----:B------:R-:W-:-:S11]  /*e0590*/  LOP3.LUT R59, R59, 0xfffeffff, RZ, 0xc0, !PT ;  /* 0xfffeffff3b3b7812 */ /* 0x000fd600078ec0ff */
[----:B------:R-:W-:Y:S02]  /*e05a0*/  @P1 LOP3.LUT R59, R59, 0x10000, RZ, 0xfc, !PT ;  /* 0x000100003b3b1812 */ /* 0x000fe400078efcff */
[----:B------:R-:W-:Y:S02]  /*e05b0*/  LOP3.LUT P1, RZ, R54, 0x10000000, RZ, 0xc0, !PT ;  /* 0x1000000036ff7812 */ /* 0x000fe4000782c0ff */
[----:B------:R-:W-:Y:S01]  /*e05c0*/  LOP3.LUT R59, R59, 0xfffdffff, RZ, 0xc0, !PT ;  /* 0xfffdffff3b3b7812 */ /* 0x000fe200078ec0ff */
[----:B----4-:R1:W-:Y:S10]  /*e05d0*/  @P4 STG.E.U8 desc[UR44][R8.64], R0 ;  /* 0x0000000008004986 */ /* 0x0103f4000c10112c */
[----:B------:R-:W-:-:S02]  /*e05e0*/  @P1 LOP3.LUT R59, R59, 0x20000, RZ, 0xfc, !PT ;  /* 0x000200003b3b1812 */ /* 0x000fc400078efcff */
[----:B------:R-:W-:Y:S02]  /*e05f0*/  LOP3.LUT P1, RZ, R54, 0x40000000, RZ, 0xc0, !PT ;  /* 0x4000000036ff7812 */ /* 0x000fe4000782c0ff */
[----:B------:R-:W-:Y:S02]  /*e0600*/  LOP3.LUT R59, R59, 0xfffbffff, RZ, 0xc0, !PT ;  /* 0xfffbffff3b3b7812 */ /* 0x000fe400078ec0ff */
[----:B-1----:R-:W-:-:S05]  /*e0610*/  PRMT R0, R7, 0x7773, RZ ;  /* 0x0000777307007816 */ /* 0x002fca00000000ff */
[----:B------:R1:W-:Y:S04]  /*e0620*/  @P5 STG.E.U8 desc[UR44][R2.64], R0 ;  /* 0x0000000002005986 */ /* 0x0003e8000c10112c */
[----:B------:R-:W-:Y:S02]  /*e0630*/  @P1 LOP3.LUT R59, R59, 0x40000, RZ, 0xfc, !PT ;  /* 0x000400003b3b1812 */ /* 0x000fe400078efcff */
[C---:B------:R-:W-:Y:S01]  /*e0640*/  LOP3.LUT P1, RZ, R60.reuse, 0x2, RZ, 0xc0, !PT ;  /* 0x000000023cff7812 */ /* 0x040fe2000782c0ff */
[----:B-1----:R-:W4:Y:S01]  /*e0650*/  LDL.LU R2, [R1+0xf4] ;  /* 0x0000f40001027983 */ /* 0x002f220000300800 */
[----:B------:R-:W-:-:S03]  /*e0660*/  LOP3.LUT P6, RZ, R60, 0x10, RZ, 0xc0, !PT ;  /* 0x000000103cff7812 */ /* 0x000fc600078cc0ff */
[----:B------:R-:W4:Y:S01]  /*e0670*/  LDL.LU.64 R12, [R1+0xf38] ;  /* 0x000f3800010c7983 */ /* 0x000f220000300a00 */
[----:B------:R-:W-:Y:S02]  /*e0680*/  LOP3.LUT R59, R59, 0xfff7ffff, RZ, 0xc0, !PT ;  /* 0xfff7ffff3b3b7812 */ /* 0x000fe400078ec0ff */
[----:B------:R-:W-:Y:S01]  /*e0690*/  PRMT R0, R16, 0x7770, RZ ;  /* 0x0000777010007816 */ /* 0x000fe200000000ff */
[----:B------:R-:W4:Y:S04]  /*e06a0*/  LDL.LU.64 R10, [R1+0xf30] ;  /* 0x000f3000010a7983 */ /* 0x000f280000300a00 */
[----:B------:R-:W-:Y:S02]  /*e06b0*/  @P1 LOP3.LUT R59, R59, 0x80000, RZ, 0xfc, !PT ;  /* 0x000800003b3b1812 */ /* 0x000fe400078efcff */
[----:B------:R-:W-:Y:S01]  /*e06c0*/  LOP3.LUT P1, RZ, R60, 0x8, RZ, 0xc0, !PT ;  /* 0x000000083cff7812 */ /* 0x000fe2000782c0ff */
[----:B------:R-:W4:Y:S04]  /*e06d0*/  LDL.LU R3, [R1+0xf8] ;  /* 0x0000f80001037983 */ /* 0x000f280000300800 */
[----:B------:R1:W-:Y:S04]  /*e06e0*/  @P6 STG.E.U8 desc[UR44][R4.64], R0 ;  /* 0x0000000004006986 */ /* 0x0003e8000c10112c */
[----:B------:R-:W4:Y:S04]  /*e06f0*/  LDL.LU.64 R8, [R1+0xf28] ;  /* 0x000f280001087983 */ /* 0x000f280000300a00 */
[----:B------:R-:W4:Y:S01]  /*e0700*/  LDL.LU.64 R6, [R1+0xf20] ;  /* 0x000f200001067983 */ /* 0x000f220000300a00 */
[----:B-1----:R-:W-:-:S03]  /*e0710*/  PRMT R0, R16, 0x7771, RZ ;  /* 0x0000777110007816 */ /* 0x002fc600000000ff */
[----:B------:R-:W4:Y:S04]  /*e0720*/  LDL.LU.64 R4, [R1+0xf18] ;  /* 0x000f180001047983 */ /* 0x000f280000300a00 */
[----:B------:R1:W-:Y:S01]  /*e0730*/  @P1 STG.E.U8 desc[UR44][R48.64], R0 ;  /* 0x0000000030001986 */ /* 0x0003e2000c10112c */
[C---:B------:R-:W-:Y:S02]  /*e0740*/  LOP3.LUT P1, RZ, R59.reuse, 0x80000, RZ, 0xc0, !PT ;  /* 0x000800003bff7812 */ /* 0x040fe4000782c0ff */
[----:B-1----:R-:W-:Y:S01]  /*e0750*/  PRMT R0, R16, 0x7772, RZ ;  /* 0x0000777210007816 */ /* 0x002fe200000000ff */
[----:B------:R-:W4:Y:S10]  /*e0760*/  LDL.LU.64 R48, [R1+0xf10] ;  /* 0x000f100001307983 */ /* 0x000f340000300a00 */
[----:B------:R1:W-:Y:S01]  /*e0770*/  @P1 STG.E.U8 desc[UR44][R50.64], R0 ;  /* 0x0000000032001986 */ /* 0x0003e2000c10112c */
[----:B------:R-:W-:-:S03]  /*e0780*/  LOP3.LUT P1, RZ, R59, 0x40000, RZ, 0xc0, !PT ;  /* 0x000400003bff7812 */ /* 0x000fc6000782c0ff */
[----:B-1----:R-:W4:Y:S01]  /*e0790*/  LDL.LU.64 R50, [R1+0xf08] ;  /* 0x000f080001327983 */ /* 0x002f220000300a00 */
[----:B------:R-:W-:-:S09]  /*e07a0*/  PRMT R0, R16, 0x7773, RZ ;  /* 0x0000777310007816 */ /* 0x000fd200000000ff */
[----:B--2---:R1:W-:Y:S04]  /*e07b0*/  @P1 STG.E.U8 desc[UR44][R52.64], R0 ;  /* 0x0000000034001986 */ /* 0x0043e8000c10112c */
[----:B-1----:R-:W2:Y:S01]  /*e07c0*/  LDL.LU.64 R52, [R1+0xf00] ;  /* 0x000f000001347983 */ /* 0x002ea20000300a00 */
[----:B------:R-:W-:Y:S02]  /*e07d0*/  LOP3.LUT P1, RZ, R59, 0x20000, RZ, 0xc0, !PT ;  /* 0x000200003bff7812 */ /* 0x000fe4000782c0ff */
[----:B---3--:R-:W-:-:S11]  /*e07e0*/  PRMT R0, R17, 0x7770, RZ ;  /* 0x0000777011007816 */ /* 0x008fd600000000ff */
        /* <DEDUP_REMOVED lines=11> */
[----:B----4-:R-:W-:-:S11]  /*e08a0*/  PRMT R0, R2, 0x7770, RZ ;  /* 0x0000777002007816 */ /* 0x010fd600000000ff */
        /* <DEDUP_REMOVED lines=18> */
[----:B-1----:R-:W-:-:S05]  /*e09d0*/  PRMT R0, R3, 0x7772, RZ ;  /* 0x0000777203007816 */ /* 0x002fca00000000ff */
[----:B------:R1:W-:Y:S02]  /*e09e0*/  @P5 STG.E.U8 desc[UR44][R50.64], R0 ;  /* 0x0000000032005986 */ /* 0x0003e4000c10112c */
[----:B-1----:R-:W-:-:S05]  /*e09f0*/  PRMT R0, R3, 0x7773, RZ ;  /* 0x0000777303007816 */ /* 0x002fca00000000ff */
[----:B--2---:R1:W-:Y:S04]  /*e0a00*/  @P6 STG.E.U8 desc[UR44][R52.64], R0 ;  /* 0x0000000034006986 */ /* 0x0043e8000c10112c */
[----:B-1----:R-:W2:Y:S04]  /*e0a10*/  LDL.LU.64 R52, [R1+0xef8] ;  /* 0x000ef80001347983 */ /* 0x002ea80000300a00 */
[----:B------:R-:W3:Y:S04]  /*e0a20*/  LDL.LU.64 R8, [R1+0xef0] ;  /* 0x000ef00001087983 */ /* 0x000ee80000300a00 */
[----:B------:R-:W4:Y:S04]  /*e0a30*/  LDL.LU.64 R6, [R1+0xee8] ;  /* 0x000ee80001067983 */ /* 0x000f280000300a00 */
[----:B------:R-:W2:Y:S04]  /*e0a40*/  LDL.LU R5, [R1+0xfc] ;  /* 0x0000fc0001057983 */ /* 0x000ea80000300800 */
[----:B------:R-:W4:Y:S04]  /*e0a50*/  LDL.LU.64 R2, [R1+0xee0] ;  /* 0x000ee00001027983 */ /* 0x000f280000300a00 */
[----:B------:R-:W4:Y:S04]  /*e0a60*/  LDL.LU.64 R48, [R1+0xed8] ;  /* 0x000ed80001307983 */ /* 0x000f280000300a00 */
[----:B------:R-:W4:Y:S04]  /*e0a70*/  LDL.LU.64 R50, [R1+0xed0] ;  /* 0x000ed00001327983 */ /* 0x000f280000300a00 */
[----:B------:R-:W4:Y:S01]  /*e0a80*/  LDL.LU R14, [R1+0xe0] ;  /* 0x0000e000010e7983 */ /* 0x000f220000300800 */
[----:B------:R-:W-:-:S02]  /*e0a90*/  LOP3.LUT P3, RZ, R60, 0x10000, RZ, 0xc0, !PT ;  /* 0x000100003cff7812 */ /* 0x000fc4000786c0ff */
        /* <DEDUP_REMOVED lines=13> */
[----:B------:R-:W-:Y:S02]  /*e0b70*/  LOP3.LUT R59, R59, 0xfffffeff, RZ, 0xc0, !PT ;  /* 0xfffffeff3b3b7812 */ /* 0x000fe400078ec0ff */
[----:B--2---:R-:W-:-:S05]  /*e0b80*/  PRMT R0, R5, 0x7770, RZ ;  /* 0x0000777005007816 */ /* 0x004fca00000000ff */
[----:B------:R1:W-:Y:S04]  /*e0b90*/  @P3 STG.E.U8 desc[UR44][R52.64], R0 ;  /* 0x0000000034003986 */ /* 0x0003e8000c10112c */
[----:B-1----:R-:W2:Y:S04]  /*e0ba0*/  LDL.LU.64 R52, [R1+0xec8] ;  /* 0x000ec80001347983 */ /* 0x002ea80000300a00 */
[----:B------:R-:W2:Y:S04]  /*e0bb0*/  LDL.LU.64 R22, [R1+0xec0] ;  /* 0x000ec00001167983 */ /* 0x000ea80000300a00 */
[----:B------:R-:W2:Y:S04]  /*e0bc0*/  LDL.LU.64 R20, [R1+0xeb8] ;  /* 0x000eb80001147983 */ /* 0x000ea80000300a00 */
[----:B------:R-:W2:Y:S01]  /*e0bd0*/  LDL.LU R15, [R1+0xe4] ;  /* 0x0000e400010f7983 */ /* 0x000ea20000300800 */
[----:B------:R-:W-:-:S02]  /*e0be0*/  @P1 LOP3.LUT R59, R59, 0x100, RZ, 0xfc, !PT ;  /* 0x000001003b3b1812 */ /* 0x000fc400078efcff */
[C---:B------:R-:W-:Y:S01]  /*e0bf0*/  LOP3.LUT P1, RZ, R60.reuse, 0x80000000, RZ, 0xc0, !PT ;  /* 0x800000003cff7812 */ /* 0x040fe2000782c0ff */
[----:B------:R-:W2:Y:S01]  /*e0c00*/  LDL.LU.64 R18, [R1+0xeb0] ;  /* 0x000eb00001127983 */ /* 0x000ea20000300a00 */
[----:B------:R-:W-:Y:S02]  /*e0c10*/  LOP3.LUT R59, R59, 0xfffffdff, RZ, 0xc0, !PT ;  /* 0xfffffdff3b3b7812 */ /* 0x000fe400078ec0ff */
[C---:B------:R-:W-:Y:S01]  /*e0c20*/  LOP3.LUT P4, RZ, R60.reuse, 0x40000, RZ, 0xc0, !PT ;  /* 0x000400003cff7812 */ /* 0x040fe2000788c0ff */
[----:B------:R-:W2:Y:S01]  /*e0c30*/  LDL.LU.64 R16, [R1+0xea8] ;  /* 0x000ea80001107983 */ /* 0x000ea20000300a00 */
[----:B------:R-:W-:Y:S02]  /*e0c40*/  LOP3.LUT P5, RZ, R60, 0x200000, RZ, 0xc0, !PT ;  /* 0x002000003cff7812 */ /* 0x000fe400078ac0ff */
[----:B------:R-:W-:Y:S01]  /*e0c50*/  PRMT R0, R5, 0x7771, RZ ;  /* 0x0000777105007816 */ /* 0x000fe200000000ff */
[----:B------:R-:W2:Y:S04]  /*e0c60*/  LDL.LU.64 R12, [R1+0xe98] ;  /* 0x000e9800010c7983 */ /* 0x000ea80000300a00 */
[----:B------:R-:W-:-:S02]  /*e0c70*/  @P1 LOP3.LUT R59, R59, 0x200, RZ, 0xfc, !PT ;  /* 0x000002003b3b1812 */ /* 0x000fc400078efcff */
[C---:B------:R-:W-:Y:S02]  /*e0c80*/  LOP3.LUT P1, RZ, R60.reuse, 0x20000000, RZ, 0xc0, !PT ;  /* 0x200000003cff7812 */ /* 0x040fe4000782c0ff */
[----:B------:R-:W-:Y:S01]  /*e0c90*/  LOP3.LUT R59, R59, 0xfffffbff, RZ, 0xc0, !PT ;  /* 0xfffffbff3b3b7812 */ /* 0x000fe200078ec0ff */
[----:B---3--:R1:W-:Y:S01]  /*e0ca0*/  @P4 STG.E.U8 desc[UR44][R8.64], R0 ;  /* 0x0000000008004986 */ /* 0x0083e2000c10112c */
[----:B------:R-:W-:-:S09]  /*e0cb0*/  LOP3.LUT P6, RZ, R60, 0x800000, RZ, 0xc0, !PT ;  /* 0x008000003cff7812 */ /* 0x000fd200078cc0ff */
[----:B------:R-:W-:Y:S02]  /*e0cc0*/  @P1 LOP3.LUT R59, R59, 0x400, RZ, 0xfc, !PT ;  /* 0x000004003b3b1812 */ /* 0x000fe400078efcff */
[----:B------:R-:W-:Y:S02]  /*e0cd0*/  LOP3.LUT P1, RZ, R60, 0x4000000, RZ, 0xc0, !PT ;  /* 0x040000003cff7812 */ /* 0x000fe4000782c0ff */
[----:B-1----:R-:W-:Y:S02]  /*e0ce0*/  PRMT R0, R5, 0x7772, RZ ;  /* 0x0000777205007816 */ /* 0x002fe400000000ff */
[----:B------:R-:W-:-:S03]  /*e0cf0*/  LOP3.LUT R59, R59, 0xfffff7ff, RZ, 0xc0, !PT ;  /* 0xfffff7ff3b3b7812 */ /* 0x000fc600078ec0ff */
[----:B----4-:R1:W-:Y:S06]  /*e0d00*/  @P5 STG.E.U8 desc[UR44][R6.64], R0 ;  /* 0x0000000006005986 */ /* 0x0103ec000c10112c */
[----:B------:R-:W-:Y:S02]  /*e0d10*/  @P1 LOP3.LUT R59, R59, 0x800, RZ, 0xfc, !PT ;  /* 0x000008003b3b1812 */ /* 0x000fe400078efcff */
[----:B-1----:R-:W-:Y:S02]  /*e0d20*/  PRMT R0, R5, 0x7773, RZ ;  /* 0x0000777305007816 */ /* 0x002fe400000000ff */
[----:B------:R-:W-:-:S03]  /*e0d30*/  LOP3.LUT P1, RZ, R60, 0x1000000, RZ, 0xc0, !PT ;  /* 0x010000003cff7812 */ /* 0x000fc6000782c0ff */
[----:B------:R1:W-:Y:S04]  /*e0d40*/  @P6 STG.E.U8 desc[UR44][R2.64], R0 ;  /* 0x0000000002006986 */ /* 0x0003e8000c10112c */
[----:B-1----:R-:W3:Y:S01]  /*e0d50*/  LDL.LU R2, [R1+0xe8] ;  /* 0x0000e80001027983 */ /* 0x002ee20000300800 */
[----:B------:R-:W-:-:S03]  /*e0d60*/  PRMT R0, R14, 0x7770, RZ ;  /* 0x000077700e007816 */ /* 0x000fc600000000ff */
[----:B------:R-:W4:Y:S04]  /*e0d70*/  LDL.LU.64 R10, [R1+0xe90] ;  /* 0x000e9000010a7983 */ /* 0x000f280000300a00 */
[----:B------:R-:W4:Y:S04]  /*e0d80*/  LDL.LU.64 R8, [R1+0xe88] ;  /* 0x000e880001087983 */ /* 0x000f280000300a00 */
[----:B------:R1:W-:Y:S01]  /*e0d90*/  @P1 STG.E.U8 desc[UR44][R48.64], R0 ;  /* 0x0000000030001986 */ /* 0x0003e2000c10112c */
[----:B------:R-:W-:-:S03]  /*e0da0*/  LOP3.LUT P1, RZ, R59, 0x800, RZ, 0xc0, !PT ;  /* 0x000008003bff7812 */ /* 0x000fc6000782c0ff */
[----:B------:R-:W4:Y:S04]  /*e0db0*/  LDL.LU.64 R6, [R1+0xe80] ;  /* 0x000e800001067983 */ /* 0x000f280000300a00 */
[----:B------:R-:W4:Y:S01]  /*e0dc0*/  LDL.LU.64 R4, [R1+0xe78] ;  /* 0x000e780001047983 */ /* 0x000f220000300a00 */
[----:B-1----:R-:W-:-:S03]  /*e0dd0*/  PRMT R0, R14, 0x7771, RZ ;  /* 0x000077710e007816 */ /* 0x002fc600000000ff */
[----:B------:R-:W4:Y:S04]  /*e0de0*/  LDL.LU R3, [R1+0xec] ;  /* 0x0000ec0001037983 */ /* 0x000f280000300800 */
[----:B------:R1:W-:Y:S01]  /*e0df0*/  @P1 STG.E.U8 desc[UR44][R50.64], R0 ;  /* 0x0000000032001986 */ /* 0x0003e2000c10112c */
[----:B------:R-:W-:-:S03]  /*e0e00*/  LOP3.LUT P1, RZ, R59, 0x400, RZ, 0xc0, !PT ;  /* 0x000004003bff7812 */ /* 0x000fc6000782c0ff */
[----:B------:R-:W4:Y:S04]  /*e0e10*/  LDL.LU.64 R48, [R1+0xe70] ;  /* 0x000e700001307983 */ /* 0x000f280000300a00 */
[----:B-1----:R-:W4:Y:S01]  /*e0e20*/  LDL.LU.64 R50, [R1+0xe68] ;  /* 0x000e680001327983 */ /* 0x002f220000300a00 */
[----:B------:R-:W-:-:S05]  /*e0e30*/  PRMT R0, R14, 0x7772, RZ ;  /* 0x000077720e007816 */ /* 0x000fca00000000ff */
[----:B--2---:R1:W-:Y:S04]  /*e0e40*/  @P1 STG.E.U8 desc[UR44][R52.64], R0 ;  /* 0x0000000034001986 */ /* 0x0043e8000c10112c */
[----:B-1----:R-:W2:Y:S01]  /*e0e50*/  LDL.LU.64 R52, [R1+0xe60] ;  /* 0x000e600001347983 */ /* 0x002ea20000300a00 */
        /* <DEDUP_REMOVED lines=18> */
[----:B---3--:R-:W-:-:S07]  /*e0f80*/  PRMT R0, R2, 0x7770, RZ ;  /* 0x0000777002007816 */ /* 0x008fce00000000ff */
        /* <DEDUP_REMOVED lines=20> */
[----:B------:R-:W4:Y:S04]  /*e10d0*/  LDL.LU.64 R4, [R1+0xe40] ;  /* 0x000e400001047983 */ /* 0x000f280000300a00 */
[----:B------:R-:W3:Y:S04]  /*e10e0*/  LDL.LU R48, [R1+0xd0] ;  /* 0x0000d00001307983 */ /* 0x000ee80000300800 */
[----:B------:R-:W4:Y:S04]  /*e10f0*/  LDL.LU.64 R50, [R1+0xe38] ;  /* 0x000e380001327983 */ /* 0x000f280000300a00 */
[----:B------:R-:W4:Y:S01]  /*e1100*/  LDL.LU R12, [R1+0xd4] ;  /* 0x0000d400010c7983 */ /* 0x000f220000300800 */
[----:B------:R-:W-:-:S02]  /*e1110*/  PRMT R0, R3, 0x7773, RZ ;  /* 0x0000777303007816 */ /* 0x000fc400000000ff */
[----:B------:R-:W-:Y:S01]  /*e1120*/  LOP3.LUT P3, RZ, R58, 0x800000, RZ, 0xc0, !PT ;  /* 0x008000003aff7812 */ /* 0x000fe2000786c0ff */
[----:B------:R-:W4:Y:S01]  /*e1130*/  LDL.LU.64 R2, [R1+0xe30] ;  /* 0x000e300001027983 */ /* 0x000f220000300a00 */
        /* <DEDUP_REMOVED lines=12> */
[----:B------:R-:W-:Y:S01]  /*e1200*/  LOP3.LUT P1, RZ, R57, 0x80, RZ, 0xc0, !PT ;  /* 0x0000008039ff7812 */ /* 0x000fe2000782c0ff */
[----:B--2---:R1:W-:Y:S04]  /*e1210*/  @P3 STG.E.U8 desc[UR44][R52.64], R0 ;  /* 0x0000000034003986 */ /* 0x0043e8000c10112c */
[----:B-1----:R-:W2:Y:S04]  /*e1220*/  LDL.LU.64 R52, [R1+0xe28] ;  /* 0x000e280001347983 */ /* 0x002ea80000300a00 */
[----:B------:R-:W2:Y:S01]  /*e1230*/  LDL.LU.64 R20, [R1+0xe20] ;  /* 0x000e200001147983 */ /* 0x000ea20000300a00 */
[----:B------:R-:W-:-:S03]  /*e1240*/  LOP3.LUT R59, R59, 0xfffffffe, RZ, 0xc0, !PT ;  /* 0xfffffffe3b3b7812 */ /* 0x000fc600078ec0ff */
[----:B------:R-:W2:Y:S01]  /*e1250*/  LDL.LU.64 R22, [R1+0xe18] ;  /* 0x000e180001167983 */ /* 0x000ea20000300a00 */
[----:B------:R-:W-:Y:S02]  /*e1260*/  @P1 LOP3.LUT R59, R59, 0x1, RZ, 0xfc, !PT ;  /* 0x000000013b3b1812 */ /* 0x000fe400078efcff */
[----:B------:R-:W-:Y:S01]  /*e1270*/  LOP3.LUT P1, RZ, R57, 0x20, RZ, 0xc0, !PT ;  /* 0x0000002039ff7812 */ /* 0x000fe2000782c0ff */
[----:B------:R-:W2:Y:S01]  /*e1280*/  LDL.LU R13, [R1+0xd8] ;  /* 0x0000d800010d7983 */ /* 0x000ea20000300800 */
[----:B------:R-:W-:-:S03]  /*e1290*/  LOP3.LUT R59, R59, 0xfffffffd, RZ, 0xc0, !PT ;  /* 0xfffffffd3b3b7812 */ /* 0x000fc600078ec0ff */
[----:B------:R-:W2:Y:S04]  /*e12a0*/  LDL.LU.64 R18, [R1+0xe10] ;  /* 0x000e100001127983 */ /* 0x000ea80000300a00 */
[----:B------:R-:W2:Y:S04]  /*e12b0*/  LDL.LU.64 R16, [R1+0xe08] ;  /* 0x000e080001107983 */ /* 0x000ea80000300a00 */
[----:B------:R-:W-:Y:S01]  /*e12c0*/  @P1 LOP3.LUT R59, R59, 0x2, RZ, 0xfc, !PT ;  /* 0x000000023b3b1812 */ /* 0x000fe200078efcff */
[----:B------:R-:W2:Y:S01]  /*e12d0*/  LDL.LU.64 R14, [R1+0xe00] ;  /* 0x000e0000010e7983 */ /* 0x000ea20000300a00 */
[----:B------:R-:W-:-:S02]  /*e12e0*/  LOP3.LUT P1, RZ, R57, 0x4, RZ, 0xc0, !PT ;  /* 0x0000000439ff7812 */ /* 0x000fc4000782c0ff */
[----:B------:R-:W-:Y:S01]  /*e12f0*/  LOP3.LUT R59, R59, 0xfffffffb, RZ, 0xc0, !PT ;  /* 0xfffffffb3b3b7812 */ /* 0x000fe200078ec0ff */
[----:B------:R-:W2:Y:S01]  /*e1300*/  LDL.LU R49, [R1+0xdc] ;  /* 0x0000dc0001317983 */ /* 0x000ea20000300800 */
[C---:B------:R-:W-:Y:S02]  /*e1310*/  LOP3.LUT P4, RZ, R58.reuse, 0x1000000, RZ, 0xc0, !PT ;  /* 0x010000003aff7812 */ /* 0x040fe4000788c0ff */
[----:B------:R-:W-:Y:S01]  /*e1320*/  LOP3.LUT P5, RZ, R58, 0x4000000, RZ, 0xc0, !PT ;  /* 0x040000003aff7812 */ /* 0x000fe200078ac0ff */
[----:B------:R-:W2:Y:S01]  /*e1330*/  LDL.LU.64 R10, [R1+0xdf8] ;  /* 0x000df800010a7983 */ /* 0x000ea20000300a00 */
[----:B---3--:R-:W-:-:S05]  /*e1340*/  PRMT R0, R48, 0x7770, RZ ;  /* 0x0000777030007816 */ /* 0x008fca00000000ff */
[----:B------:R-:W-:Y:S02]  /*e1350*/  @P1 LOP3.LUT R59, R59, 0x4, RZ, 0xfc, !PT ;  /* 0x000000043b3b1812 */ /* 0x000fe400078efcff */
[----:B------:R-:W-:Y:S02]  /*e1360*/  LOP3.LUT P1, RZ, R57, 0x1, RZ, 0xc0, !PT ;  /* 0x0000000139ff7812 */ /* 0x000fe4000782c0ff */
[----:B------:R-:W-:Y:S01]  /*e1370*/  LOP3.LUT P6, RZ, R58, 0x20000000, RZ, 0xc0, !PT ;  /* 0x200000003aff7812 */ /* 0x000fe200078cc0ff */
[----:B------:R1:W-:Y:S01]  /*e1380*/  @P4 STG.E.U8 desc[UR44][R8.64], R0 ;  /* 0x0000000008004986 */ /* 0x0003e2000c10112c */
[----:B------:R-:W-:Y:S02]  /*e1390*/  LOP3.LUT R59, R59, 0xfffffff7, RZ, 0xc0, !PT ;  /* 0xfffffff73b3b7812 */ /* 0x000fe400078ec0ff */
[----:B-1----:R-:W-:Y:S01]  /*e13a0*/  PRMT R0, R48, 0x7771, RZ ;  /* 0x0000777130007816 */ /* 0x002fe200000000ff */
[----:B------:R-:W3:Y:S06]  /*e13b0*/  LDL.LU.64 R8, [R1+0xdf0] ;  /* 0x000df00001087983 */ /* 0x000eec0000300a00 */
[----:B------:R-:W-:-:S02]  /*e13c0*/  @P1 LOP3.LUT R59, R59, 0x8, RZ, 0xfc, !PT ;  /* 0x000000083b3b1812 */ /* 0x000fc400078efcff */
[----:B------:R-:W-:Y:S01]  /*e13d0*/  LOP3.LUT P1, RZ, R58, 0x80000000, RZ, 0xc0, !PT ;  /* 0x800000003aff7812 */ /* 0x000fe2000782c0ff */
[----:B----4-:R1:W-:Y:S02]  /*e13e0*/  @P5 STG.E.U8 desc[UR44][R6.64], R0 ;  /* 0x0000000006005986 */ /* 0x0103e4000c10112c */
[C---:B-1----:R-:W-:Y:S02]  /*e13f0*/  PRMT R0, R48.reuse, 0x7772, RZ ;  /* 0x0000777230007816 */ /* 0x042fe400000000ff */
        /* <DEDUP_REMOVED lines=17> */
[----:B------:R1:W-:Y:S01]  /*e1510*/  @P1 STG.E.U8 desc[UR44][R20.64], R0 ;  /* 0x0000000014001986 */ /* 0x0003e2000c10112c */
[----:B------:R-:W-:Y:S02]  /*e1520*/  LOP3.LUT P1, RZ, R59, 0x1, RZ, 0xc0, !PT ;  /* 0x000000013bff7812 */ /* 0x000fe4000782c0ff */
[----:B-1----:R-:W-:Y:S01]  /*e1530*/  PRMT R0, R12, 0x7773, RZ ;  /* 0x000077730c007816 */ /* 0x002fe200000000ff */
[----:B------:R-:W2:Y:S10]  /*e1540*/  LDL.LU.64 R20, [R1+0x43e8] ;  /* 0x0043e80001147983 */ /* 0x000eb40000300a00 */
[----:B------:R1:W-:Y:S01]  /*e1550*/  @P1 STG.E.U8 desc[UR44][R22.64], R0 ;  /* 0x0000000016001986 */ /* 0x0003e2000c10112c */
[----:B------:R-:W-:-:S02]  /*e1560*/  LOP3.LUT P1, RZ, R60, 0x80000000, RZ, 0xc0, !PT ;  /* 0x800000003cff7812 */ /* 0x000fc4000782c0ff */
        /* <DEDUP_REMOVED lines=15> */
[----:B---3--:R1:W-:Y:S01]  /*e1660*/  @P2 STG.E.U8 desc[UR44][R8.64], R0 ;  /* 0x0000000008002986 */ /* 0x0083e2000c10112c */
[----:B------:R-:W-:Y:S02]  /*e1670*/  LOP3.LUT P4, RZ, R57, 0x800000, RZ, 0xc0, !PT ;  /* 0x0080000039ff7812 */ /* 0x000fe4000788c0ff */
[----:B-1----:R-:W-:-:S05]  /*e1680*/  PRMT R0, R49, 0x7771, RZ ;  /* 0x0000777131007816 */ /* 0x002fca00000000ff */
[----:B----4-:R1:W-:Y:S01]  /*e1690*/  @P0 STG.E.U8 desc[UR44][R6.64], R0 ;  /* 0x0000000006000986 */ /* 0x0103e2000c10112c */
        /* <DEDUP_REMOVED lines=20> */
[----:B------:R-:W-:Y:S02]  /*e17e0*/  LOP3.LUT P1, RZ, R56, 0x200000, RZ, 0xc0, !PT ;  /* 0x0020000038ff7812 */ /* 0x000fe4000782c0ff */
[----:B------:R-:W-:-:S11]  /*e17f0*/  LOP3.LUT R60, R60, 0xffefffff, RZ, 0xc0, !PT ;  /* 0xffefffff3c3c7812 */ /* 0x000fd600078ec0ff */
[----:B------:R-:W-:Y:S02]  /*e1800*/  @P1 LOP3.LUT R60, R60, 0x100000, RZ, 0xfc, !PT ;  /* 0x001000003c3c1812 */ /* 0x000fe400078efcff */
[----:B------:R-:W-:Y:S02]  /*e1810*/  LOP3.LUT P1, RZ, R56, 0x40000, RZ, 0xc0, !PT ;  /* 0x0004000038ff7812 */ /* 0x000fe4000782c0ff */
[----:B------:R-:W-:Y:S02]  /*e1820*/  LOP3.LUT R60, R60, 0xffdfffff, RZ, 0xc0, !PT ;  /* 0xffdfffff3c3c7812 */ /* 0x000fe400078ec0ff */
[----:B------:R-:W-:-:S09]  /*e1830*/  LOP3.LUT P4, RZ, R57, 0x80000000, RZ, 0xc0, !PT ;  /* 0x8000000039ff7812 */ /* 0x000fd2000788c0ff */
        /* <DEDUP_REMOVED lines=9> */
[----:B-1----:R-:W2:Y:S01]  /*e18d0*/  LDL.LU.64 R52, [R1+0xd90] ;  /* 0x000d900001347983 */ /* 0x002ea20000300a00 */
[----:B------:R-:W-:-:S05]  /*e18e0*/  PRMT R0, R48, 0x7773, RZ ;  /* 0x0000777330007816 */ /* 0x000fca00000000ff */
[----:B---3--:R1:W-:Y:S04]  /*e18f0*/  @P4 STG.E.U8 desc[UR44][R50.64], R0 ;  /* 0x0000000032004986 */ /* 0x0083e8000c10112c */
[----:B-1----:R-:W3:Y:S01]  /*e1900*/  LDL.LU.64 R50, [R1+0xd88] ;  /* 0x000d880001327983 */ /* 0x002ee20000300a00 */
[----:B------:R-:W-:-:S03]  /*e1910*/  LOP3.LUT R60, R60, 0xfeffffff, RZ, 0xc0, !PT ;  /* 0xfeffffff3c3c7812 */ /* 0x000fc600078ec0ff */
[----:B------:R-:W3:Y:S01]  /*e1920*/  LDL.LU.64 R58, [R1+0xd80] ;  /* 0x000d8000013a7983 */ /* 0x000ee20000300a00 */
[----:B------:R-:W-:Y:S02]  /*e1930*/  @P1 LOP3.LUT R60, R60, 0x1000000, RZ, 0xfc, !PT ;  /* 0x010000003c3c1812 */ /* 0x000fe400078efcff */
[----:B------:R-:W-:Y:S01]  /*e1940*/  LOP3.LUT P1, RZ, R56, 0x400, RZ, 0xc0, !PT ;  /* 0x0000040038ff7812 */ /* 0x000fe2000782c0ff */
[----:B------:R-:W3:Y:S01]  /*e1950*/  LDL.LU R8, [R1+0xcc] ;  /* 0x0000cc0001087983 */ /* 0x000ee20000300800 */
[----:B------:R-:W-:-:S03]  /*e1960*/  LOP3.LUT R60, R60, 0xfdffffff, RZ, 0xc0, !PT ;  /* 0xfdffffff3c3c7812 */ /* 0x000fc600078ec0ff */
[----:B------:R-:W3:Y:S04]  /*e1970*/  LDL.LU.64 R18, [R1+0xd78] ;  /* 0x000d780001127983 */ /* 0x000ee80000300a00 */
[----:B------:R-:W3:Y:S04]  /*e1980*/  LDL.LU.64 R16, [R1+0xd70] ;  /* 0x000d700001107983 */ /* 0x000ee80000300a00 */
[----:B------:R-:W-:Y:S01]  /*e1990*/  @P1 LOP3.LUT R60, R60, 0x2000000, RZ, 0xfc, !PT ;  /* 0x020000003c3c1812 */ /* 0x000fe200078efcff */
[----:B------:R-:W3:Y:S01]  /*e19a0*/  LDL.LU.64 R14, [R1+0xd68] ;  /* 0x000d6800010e7983 */ /* 0x000ee20000300a00 */
[----:B------:R-:W-:-:S02]  /*e19b0*/  LOP3.LUT P1, RZ, R56, 0x100, RZ, 0xc0, !PT ;  /* 0x0000010038ff7812 */ /* 0x000fc4000782c0ff */
[----:B------:R-:W-:Y:S01]  /*e19c0*/  LOP3.LUT R60, R60, 0xfbffffff, RZ, 0xc0, !PT ;  /* 0xfbffffff3c3c7812 */ /* 0x000fe200078ec0ff */
[----:B------:R-:W3:Y:S01]  /*e19d0*/  LDL.LU.64 R12, [R1+0xd60] ;  /* 0x000d6000010c7983 */ /* 0x000ee20000300a00 */
[----:B------:R-:W-:-:S09]  /*e19e0*/  LOP3.LUT P5, RZ, R56, 0x1, RZ, 0xc0, !PT ;  /* 0x0000000138ff7812 */ /* 0x000fd200078ac0ff */
[----:B------:R-:W-:Y:S02]  /*e19f0*/  @P1 LOP3.LUT R60, R60, 0x4000000, RZ, 0xfc, !PT ;  /* 0x040000003c3c1812 */ /* 0x000fe400078efcff */
[C---:B------:R-:W-:Y:S02]  /*e1a00*/  LOP3.LUT P1, RZ, R56.reuse, 0x80, RZ, 0xc0, !PT ;  /* 0x0000008038ff7812 */ /* 0x040fe4000782c0ff */
[----:B------:R-:W-:Y:S02]  /*e1a10*/  LOP3.LUT P6, RZ, R56, 0x4, RZ, 0xc0, !PT ;  /* 0x0000000438ff7812 */ /* 0x000fe400078cc0ff */
[----:B------:R-:W-:Y:S02]  /*e1a20*/  LOP3.LUT R60, R60, 0xf7ffffff, RZ, 0xc0, !PT ;  /* 0xf7ffffff3c3c7812 */ /* 0x000fe400078ec0ff */
[----:B----4-:R-:W-:-:S05]  /*e1a30*/  PRMT R0, R49, 0x7770, RZ ;  /* 0x0000777031007816 */ /* 0x010fca00000000ff */
[----:B------:R1:W-:Y:S02]  /*e1a40*/  @P5 STG.E.U8 desc[UR44][R10.64], R0 ;  /* 0x000000000a005986 */ /* 0x0003e4000c10112c */
        /* <DEDUP_REMOVED lines=8> */
[C---:B------:R-:W-:Y:S02]  /*e1ad0*/  LOP3.LUT P1, RZ, R60.reuse, 0x8000000, RZ, 0xc0, !PT ;  /* 0x080000003cff7812 */ /* 0x040fe4000782c0ff */
        /* <DEDUP_REMOVED lines=13> */
[C---:B------:R-:W-:Y:S02]  /*e1bb0*/  LOP3.LUT P1, RZ, R60.reuse, 0x1000000, RZ, 0xc0, !PT ;  /* 0x010000003cff7812 */ /* 0x040fe4000782c0ff */
[----:B-1----:R-:W-:Y:S01]  /*e1bc0*/  PRMT R0, R23, 0x7772, RZ ;  /* 0x0000777217007816 */ /* 0x002fe200000000ff */
[----:B------:R-:W3:Y:S10]  /*e1bd0*/  LDL.LU.64 R50, [R1+0x43e0] ;  /* 0x0043e00001327983 */ /* 0x000ef40000300a00 */
        /* <DEDUP_REMOVED lines=28> */
[----:B------:R-:W4:Y:S04]  /*e1da0*/  LDL.LU R55, [R1+0x43dc] ;  /* 0x0043dc0001377983 */ /* 0x000f280000300800 */
[----:B------:R1:W-:Y:S02]  /*e1db0*/  @P5 STG.E.U8 desc[UR44][R2.64], R0 ;  /* 0x0000000002005986 */ /* 0x0003e4000c10112c */
[----:B-1----:R-:W-:-:S05]  /*e1dc0*/  PRMT R0, R9, 0x7770, RZ ;  /* 0x0000777009007816 */ /* 0x002fca00000000ff */
[----:B--2---:R1:W-:Y:S04]  /*e1dd0*/  @P6 STG.E.U8 desc[UR44][R52.64], R0 ;  /* 0x0000000034006986 */ /* 0x0043e8000c10112c */
[----:B-1----:R-:W2:Y:S04]  /*e1de0*/  LDL.LU.64 R52, [R1+0xd28] ;  /* 0x000d280001347983 */ /* 0x002ea80000300a00 */
[----:B------:R-:W3:Y:S04]  /*e1df0*/  LDL.LU.64 R10, [R1+0xd20] ;  /* 0x000d2000010a7983 */ /* 0x000ee80000300a00 */
[----:B------:R-:W3:Y:S04]  /*e1e00*/  LDL.LU.64 R6, [R1+0xd18] ;  /* 0x000d180001067983 */ /* 0x000ee80000300a00 */
[----:B------:R-:W3:Y:S04]  /*e1e10*/  LDL.LU.64 R4, [R1+0xd10] ;  /* 0x000d100001047983 */ /* 0x000ee80000300a00 */
[----:B------:R-:W3:Y:S04]  /*e1e20*/  LDL.LU.64 R48, [R1+0xd08] ;  /* 0x000d080001307983 */ /* 0x000ee80000300a00 */
[----:B------:R-:W3:Y:S04]  /*e1e30*/  LDL.LU.64 R2, [R1+0xd00] ;  /* 0x000d000001027983 */ /* 0x000ee80000300a00 */
[----:B------:R-:W3:Y:S01]  /*e1e40*/  LDL.LU R61, [R1+0xb8] ;  /* 0x0000b800013d7983 */ /* 0x000ee20000300800 */
[----:B------:R-:W-:-:S02]  /*e1e50*/  LOP3.LUT P3, RZ, R56, 0x80000000, RZ, 0xc0, !PT ;  /* 0x8000000038ff7812 */ /* 0x000fc4000786c0ff */
[----:B------:R-:W-:Y:S02]  /*e1e60*/  PRMT R0, R9, 0x7771, RZ ;  /* 0x0000777109007816 */ /* 0x000fe400000000ff */
[----:B------:R-:W-:-:S09]  /*e1e70*/  LOP3.LUT R60, R60, 0xffffefff, RZ, 0xc0, !PT ;  /* 0xffffefff3c3c7812 */ /* 0x000fd200078ec0ff */
[----:B--2---:R1:W-:Y:S04]  /*e1e80*/  @P3 STG.E.U8 desc[UR44][R52.64], R0 ;  /* 0x0000000034003986 */ /* 0x0043e8000c10112c */
[----:B-1----:R-:W2:Y:S01]  /*e1e90*/  LDL.LU.64 R52, [R1+0xcf8] ;  /* 0x000cf80001347983 */ /* 0x002ea20000300a00 */
[----:B----4-:R-:W-:-:S03]  /*e1ea0*/  LOP3.LUT P1, RZ, R55, 0x800, RZ, 0xc0, !PT ;  /* 0x0000080037ff7812 */ /* 0x010fc6000782c0ff */
[----:B------:R-:W4:Y:S04]  /*e1eb0*/  LDL.LU R8, [R1+0xbc] ;  /* 0x0000bc0001087983 */ /* 0x000f280000300800 */
[----:B------:R-:W4:Y:S04]  /*e1ec0*/  LDL.LU.64 R58, [R1+0xcf0] ;  /* 0x000cf000013a7983 */ /* 0x000f280000300a00 */
[----:B------:R-:W4:Y:S02]  /*e1ed0*/  LDL.LU.64 R22, [R1+0xce8] ;  /* 0x000ce80001167983 */ /* 0x000f240000300a00 */
[----:B------:R-:W-:-:S02]  /*e1ee0*/  @P1 LOP3.LUT R60, R60, 0x1000, RZ, 0xfc, !PT ;  /* 0x000010003c3c1812 */ /* 0x000fc400078efcff */
[C---:B------:R-:W-:Y:S01]  /*e1ef0*/  LOP3.LUT P1, RZ, R55.reuse, 0x400, RZ, 0xc0, !PT ;  /* 0x0000040037ff7812 */ /* 0x040fe2000782c0ff */
[----:B------:R-:W4:Y:S01]  /*e1f00*/  LDL.LU.64 R18, [R1+0xce0] ;  /* 0x000ce00001127983 */ /* 0x000f220000300a00 */
[----:B------:R-:W-:Y:S02]  /*e1f10*/  LOP3.LUT R60, R60, 0xffffdfff, RZ, 0xc0, !PT ;  /* 0xffffdfff3c3c7812 */ /* 0x000fe400078ec0ff */
[----:B------:R-:W-:Y:S01]  /*e1f20*/  LOP3.LUT P4, RZ, R55, 0x1, RZ, 0xc0, !PT ;  /* 0x0000000137ff7812 */ /* 0x000fe2000788c0ff */
[----:B------:R-:W4:Y:S08]  /*e1f30*/  LDL.LU.64 R16, [R1+0xcd8] ;  /* 0x000cd80001107983 */ /* 0x000f300000300a00 */
        /* <DEDUP_REMOVED lines=14> */
[C---:B------:R-:W-:Y:S02]  /*e2020*/  LOP3.LUT P1, RZ, R55.reuse, 0x20, RZ, 0xc0, !PT ;  /* 0x0000002037ff7812 */ /* 0x040fe4000782c0ff */
[----:B------:R-:W-:Y:S01]  /*e2030*/  LOP3.LUT R60, R60, 0xfffbffff, RZ, 0xc0, !PT ;  /* 0xfffbffff3c3c7812 */ /* 0x000fe200078ec0ff */
[----:B---3--:R1:W-:Y:S01]  /*e2040*/  @P4 STG.E.U8 desc[UR44][R10.64], R0 ;  /* 0x000000000a004986 */ /* 0x0083e2000c10112c */
[----:B------:R-:W-:-:S09]  /*e2050*/  LOP3.LUT P5, RZ, R55, 0x2, RZ, 0xc0, !PT ;  /* 0x0000000237ff7812 */ /* 0x000fd200078ac0ff */
[----:B------:R-:W-:Y:S02]  /*e2060*/  @P1 LOP3.LUT R60, R60, 0x40000, RZ, 0xfc, !PT ;  /* 0x000400003c3c1812 */ /* 0x000fe400078efcff */
[----:B------:R-:W-:Y:S02]  /*e2070*/  LOP3.LUT P1, RZ, R55, 0x10, RZ, 0xc0, !PT ;  /* 0x0000001037ff7812 */ /* 0x000fe4000782c0ff */
[----:B-1----:R-:W-:Y:S02]  /*e2080*/  PRMT R0, R9, 0x7773, RZ ;  /* 0x0000777309007816 */ /* 0x002fe400000000ff */
[----:B------:R-:W3:Y:S01]  /*e2090*/  LDL.LU R9, [R1+0xa0] ;  /* 0x0000a00001097983 */ /* 0x000ee20000300800 */
[----:B------:R-:W-:-:S03]  /*e20a0*/  LOP3.LUT P6, RZ, R55, 0x4, RZ, 0xc0, !PT ;  /* 0x0000000437ff7812 */ /* 0x000fc600078cc0ff */
[----:B------:R-:W3:Y:S01]  /*e20b0*/  LDL.LU.64 R14, [R1+0xcd0] ;  /* 0x000cd000010e7983 */ /* 0x000ee20000300a00 */
[----:B------:R-:W-:-:S03]  /*e20c0*/  LOP3.LUT R60, R60, 0xfff7ffff, RZ, 0xc0, !PT ;  /* 0xfff7ffff3c3c7812 */ /* 0x000fc600078ec0ff */
[----:B------:R1:W-:Y:S01]  /*e20d0*/  @P5 STG.E.U8 desc[UR44][R6.64], R0 ;  /* 0x0000000006005986 */ /* 0x0003e2000c10112c */
[----:B------:R-:W-:Y:S02]  /*e20e0*/  @P1 LOP3.LUT R60, R60, 0x80000, RZ, 0xfc, !PT ;  /* 0x000800003c3c1812 */ /* 0x000fe400078efcff */
[----:B------:R-:W-:Y:S01]  /*e20f0*/  LOP3.LUT P1, RZ, R55, 0x8, RZ, 0xc0, !PT ;  /* 0x0000000837ff7812 */ /* 0x000fe2000782c0ff */
[----:B------:R-:W3:Y:S04]  /*e2100*/  LDL.LU.64 R12, [R1+0xcc8] ;  /* 0x000cc800010c7983 */ /* 0x000ee80000300a00 */
[----:B------:R-:W3:Y:S01]  /*e2110*/  LDL.LU.64 R10, [R1+0xcc0] ;  /* 0x000cc000010a7983 */ /* 0x000ee20000300a00 */
[----:B-1----:R-:W-:-:S03]  /*e2120*/  PRMT R0, R61, 0x7770, RZ ;  /* 0x000077703d007816 */ /* 0x002fc600000000ff */
[----:B------:R-:W3:Y:S04]  /*e2130*/  LDL.LU.64 R6, [R1+0xcb8] ;  /* 0x000cb80001067983 */ /* 0x000ee80000300a00 */
[----:B------:R1:W-:Y:S02]  /*e2140*/  @P6 STG.E.U8 desc[UR44][R4.64], R0 ;  /* 0x0000000004006986 */ /* 0x0003e4000c10112c */
[----:B-1----:R-:W-:Y:S02]  /*e2150*/  PRMT R0, R61, 0x7771, RZ ;  /* 0x000077713d007816 */ /* 0x002fe400000000ff */
[----:B------:R-:W3:Y:S04]  /*e2160*/  LDL.LU.64 R4, [R1+0xcb0] ;  /* 0x000cb00001047983 */ /* 0x000ee80000300a00 */
[----:B------:R1:W-:Y:S01]  /*e2170*/  @P1 STG.E.U8 desc[UR44][R48.64], R0 ;  /* 0x0000000030001986 */ /* 0x0003e2000c10112c */
[----:B------:R-:W-:-:S02]  /*e2180*/  LOP3.LUT P1, RZ, R60, 0x80000, RZ, 0xc0, !PT ;  /* 0x000800003cff7812 */ /* 0x000fc4000782c0ff */
[----:B-1----:R-:W-:Y:S01]  /*e2190*/  PRMT R0, R61, 0x7772, RZ ;  /* 0x000077723d007816 */ /* 0x002fe200000000ff */
[----:B------:R-:W3:Y:S10]  /*e21a0*/  LDL.LU.64 R48, [R1+0xca8] ;  /* 0x000ca80001307983 */ /* 0x000ef40000300a00 */
[----:B------:R1:W-:Y:S01]  /*e21b0*/  @P1 STG.E.U8 desc[UR44][R2.64], R0 ;  /* 0x0000000002001986 */ /* 0x0003e2000c10112c */
[----:B------:R-:W-:-:S03]  /*e21c0*/  LOP3.LUT P1, RZ, R60, 0x40000, RZ, 0xc0, !PT ;  /* 0x000400003cff7812 */ /* 0x000fc6000782c0ff */
[----:B-1----:R-:W3:Y:S01]  /*e21d0*/  LDL.LU.64 R2, [R1+0xca0] ;  /* 0x000ca00001027983 */ /* 0x002ee20000300a00 */
[----:B------:R-:W-:-:S09]  /*e21e0*/  PRMT R0, R61, 0x7773, RZ ;  /* 0x000077733d007816 */ /* 0x000fd200000000ff */
[----:B--2---:R1:W-:Y:S04]  /*e21f0*/  @P1 STG.E.U8 desc[UR44][R52.64], R0 ;  /* 0x0000000034001986 */ /* 0x0043e8000c10112c */
[----:B-1----:R-:W2:Y:S01]  /*e2200*/  LDL.LU.64 R52, [R1+0xc98] ;  /* 0x000c980001347983 */ /* 0x002ea20000300a00 */
[----:B------:R-:W-:Y:S02]  /*e2210*/  LOP3.LUT P1, RZ, R60, 0x20000, RZ, 0xc0, !PT ;  /* 0x000200003cff7812 */ /* 0x000fe4000782c0ff */
[----:B----4-:R-:W-:-:S11]  /*e2220*/  PRMT R0, R8, 0x7770, RZ ;  /* 0x0000777008007816 */ /* 0x010fd600000000ff */
        /* <DEDUP_REMOVED lines=12> */
[C---:B------:R-:W-:Y:S02]  /*e22f0*/  LOP3.LUT P0, RZ, R55.reuse, 0x4000, RZ, 0xc0, !PT ;  /* 0x0000400037ff7812 */ /* 0x040fe4000780c0ff */
[----:B------:R-:W-:Y:S02]  /*e2300*/  LOP3.LUT P3, RZ, R55, 0x8000, RZ, 0xc0, !PT ;  /* 0x0000800037ff7812 */ /* 0x000fe4000786c0ff */
[----:B---3--:R-:W-:-:S05]  /*e2310*/  PRMT R0, R9, 0x7770, RZ ;  /* 0x0000777009007816 */ /* 0x008fca00000000ff */
[----:B------:R1:W-:Y:S01]  /*e2320*/  @P1 STG.E.U8 desc[UR44][R14.64], R0 ;  /* 0x000000000e001986 */ /* 0x0003e2000c10112c */
[----:B------:R-:W-:Y:S02]  /*e2330*/  LOP3.LUT P1, RZ, R60, 0x1000, RZ, 0xc0, !PT ;  /* 0x000010003cff7812 */ /* 0x000fe4000782c0ff */
[----:B-1----:R-:W-:-:S11]  /*e2340*/  PRMT R0, R9, 0x7771, RZ ;  /* 0x0000777109007816 */ /* 0x002fd600000000ff */
        /* <DEDUP_REMOVED lines=13> */
[----:B------:R1:W-:Y:S02]  /*e2420*/  @P5 STG.E.U8 desc[UR44][R2.64], R0 ;  /* 0x0000000002005986 */ /* 0x0003e4000c10112c */
[----:B-1----:R-:W-:Y:S02]  /*e2430*/  PRMT R0, R51, 0x7773, RZ ;  /* 0x0000777333007816 */ /* 0x002fe400000000ff */
[----:B------:R-:W3:Y:S04]  /*e2440*/  LDL.LU R51, [R1+0x43d8] ;  /* 0x0043d80001337983 */ /* 0x000ee80000300800 */
[----:B------:R-:W4:Y:S04]  /*e2450*/  LDL.LU.64 R48, [R1+0xc90] ;  /* 0x000c900001307983 */ /* 0x000f280000300a00 */
[----:B--2---:R1:W-:Y:S04]  /*e2460*/  @P6 STG.E.U8 desc[UR44][R52.64], R0 ;  /* 0x0000000034006986 */ /* 0x0043e8000c10112c */
[----:B-1----:R-:W2:Y:S04]  /*e2470*/  LDL.LU.64 R52, [R1+0xc88] ;  /* 0x000c880001347983 */ /* 0x002ea80000300a00 */
[----:B------:R-:W3:Y:S04]  /*e2480*/  LDL.LU.64 R10, [R1+0xc80] ;  /* 0x000c8000010a7983 */ /* 0x000ee80000300a00 */
[----:B------:R-:W4:Y:S04]  /*e2490*/  LDL.LU R9, [R1+0xa8] ;  /* 0x0000a80001097983 */ /* 0x000f280000300800 */
[----:B------:R-:W3:Y:S04]  /*e24a0*/  LDL.LU.64 R2, [R1+0xc78] ;  /* 0x000c780001027983 */ /* 0x000ee80000300a00 */
[----:B------:R-:W3:Y:S04]  /*e24b0*/  LDL.LU.64 R6, [R1+0xc70] ;  /* 0x000c700001067983 */ /* 0x000ee80000300a00 */
[----:B------:R-:W3:Y:S04]  /*e24c0*/  LDL.LU.64 R4, [R1+0xc68] ;  /* 0x000c680001047983 */ /* 0x000ee80000300a00 */
[----:B------:R-:W3:Y:S01]  /*e24d0*/  LDL.LU R18, [R1+0xac] ;  /* 0x0000ac0001127983 */ /* 0x000ee20000300800 */
[----:B------:R-:W-:-:S02]  /*e24e0*/  LOP3.LUT P3, RZ, R55, 0x80000, RZ, 0xc0, !PT ;  /* 0x0008000037ff7812 */ /* 0x000fc4000786c0ff */
[----:B------:R-:W-:Y:S02]  /*e24f0*/  LOP3.LUT P1, RZ, R55, 0x80000000, RZ, 0xc0, !PT ;  /* 0x8000000037ff7812 */ /* 0x000fe4000782c0ff */
[----:B------:R-:W-:-:S11]  /*e2500*/  LOP3.LUT R60, R60, 0xffffffef, RZ, 0xc0, !PT ;  /* 0xffffffef3c3c7812 */ /* 0x000fd600078ec0ff */
[----:B------:R-:W-:Y:S02]  /*e2510*/  @P1 LOP3.LUT R60, R60, 0x10, RZ, 0xfc, !PT ;  /* 0x000000103c3c1812 */ /* 0x000fe400078efcff */
[C---:B------:R-:W-:Y:S02]  /*e2520*/  LOP3.LUT P1, RZ, R55.reuse, 0x40000000, RZ, 0xc0, !PT ;  /* 0x4000000037ff7812 */ /* 0x040fe4000782c0ff */
        /* <DEDUP_REMOVED lines=11> */
[----:B----4-:R-:W-:-:S05]  /*e25e0*/  PRMT R0, R9, 0x7770, RZ ;  /* 0x0000777009007816 */ /* 0x010fca00000000ff */
[----:B------:R1:W-:Y:S04]  /*e25f0*/  @P3 STG.E.U8 desc[UR44][R48.64], R0 ;  /* 0x0000000030003986 */ /* 0x0003e8000c10112c */
[----:B-1----:R-:W4:Y:S01]  /*e2600*/  LDL.LU.64 R48, [R1+0xc60] ;  /* 0x000c600001307983 */ /* 0x002f220000300a00 */
[----:B------:R-:W-:-:S05]  /*e2610*/  PRMT R0, R9, 0x7771, RZ ;  /* 0x0000777109007816 */ /* 0x000fca00000000ff */
[----:B--2---:R1:W-:Y:S04]  /*e2620*/  @P4 STG.E.U8 desc[UR44][R52.64], R0 ;  /* 0x0000000034004986 */ /* 0x0043e8000c10112c */
[----:B-1----:R-:W2:Y:S04]  /*e2630*/  LDL.LU.64 R52, [R1+0xc58] ;  /* 0x000c580001347983 */ /* 0x002ea80000300a00 */
[----:B------:R-:W2:Y:S04]  /*e2640*/  LDL.LU.64 R56, [R1+0xc50] ;  /* 0x000c500001387983 */ /* 0x000ea80000300a00 */
[----:B------:R-:W2:Y:S01]  /*e2650*/  LDL.LU R19, [R1+0x90] ;  /* 0x0000900001137983 */ /* 0x000ea20000300800 */
[----:B------:R-:W-:-:S02]  /*e2660*/  @P1 LOP3.LUT R60, R60, 0x100, RZ, 0xfc, !PT ;  /* 0x000001003c3c1812 */ /* 0x000fc400078efcff */
[----:B------:R-:W-:Y:S01]  /*e2670*/  LOP3.LUT P1, RZ, R55, 0x4000000, RZ, 0xc0, !PT ;  /* 0x0400000037ff7812 */ /* 0x000fe2000782c0ff */
[----:B------:R-:W2:Y:S01]  /*e2680*/  LDL.LU.64 R58, [R1+0xc48] ;  /* 0x000c4800013a7983 */ /* 0x000ea20000300a00 */
[----:B------:R-:W-:-:S03]  /*e2690*/  LOP3.LUT R60, R60, 0xfffffdff, RZ, 0xc0, !PT ;  /* 0xfffffdff3c3c7812 */ /* 0x000fc600078ec0ff */
[----:B------:R-:W2:Y:S01]  /*e26a0*/  LDL.LU.64 R22, [R1+0xc40] ;  /* 0x000c400001167983 */ /* 0x000ea20000300a00 */
[C---:B------:R-:W-:Y:S02]  /*e26b0*/  LOP3.LUT P5, RZ, R55.reuse, 0x200000, RZ, 0xc0, !PT ;  /* 0x0020000037ff7812 */ /* 0x040fe400078ac0ff */
[C---:B------:R-:W-:Y:S01]  /*e26c0*/  LOP3.LUT P6, RZ, R55.reuse, 0x400000, RZ, 0xc0, !PT ;  /* 0x0040000037ff7812 */ /* 0x040fe200078cc0ff */
[----:B------:R-:W2:Y:S04]  /*e26d0*/  LDL.LU.64 R16, [R1+0xc38] ;  /* 0x000c380001107983 */ /* 0x000ea80000300a00 */
[----:B------:R-:W-:Y:S02]  /*e26e0*/  @P1 LOP3.LUT R60, R60, 0x200, RZ, 0xfc, !PT ;  /* 0x000002003c3c1812 */ /* 0x000fe400078efcff */
[----:B------:R-:W-:-:S02]  /*e26f0*/  LOP3.LUT P1, RZ, R55, 0x2000000, RZ, 0xc0, !PT ;  /* 0x0200000037ff7812 */ /* 0x000fc4000782c0ff */
[----:B------:R-:W-:Y:S02]  /*e2700*/  LOP3.LUT R60, R60, 0xfffffbff, RZ, 0xc0, !PT ;  /* 0xfffffbff3c3c7812 */ /* 0x000fe400078ec0ff */
[----:B------:R-:W-:-:S09]  /*e2710*/  PRMT R0, R9, 0x7772, RZ ;  /* 0x0000777209007816 */ /* 0x000fd200000000ff */
[----:B------:R-:W-:Y:S02]  /*e2720*/  @P1 LOP3.LUT R60, R60, 0x400, RZ, 0xfc, !PT ;  /* 0x000004003c3c1812 */ /* 0x000fe400078efcff */
[----:B------:R-:W-:Y:S01]  /*e2730*/  LOP3.LUT P1, RZ, R55, 0x1000000, RZ, 0xc0, !PT ;  /* 0x0100000037ff7812 */ /* 0x000fe2000782c0ff */
[----:B---3--:R1:W-:Y:S01]  /*e2740*/  @P5 STG.E.U8 desc[UR44][R10.64], R0 ;  /* 0x000000000a005986 */ /* 0x0083e2000c10112c */
[----:B------:R-:W-:Y:S02]  /*e2750*/  LOP3.LUT R60, R60, 0xfffff7ff, RZ, 0xc0, !PT ;  /* 0xfffff7ff3c3c7812 */ /* 0x000fe400078ec0ff */
[----:B-1----:R-:W-:-:S09]  /*e2760*/  PRMT R0, R9, 0x7773, RZ ;  /* 0x0000777309007816 */ /* 0x002fd200000000ff */
[----:B------:R-:W-:Y:S02]  /*e2770*/  @P1 LOP3.LUT R60, R60, 0x800, RZ, 0xfc, !PT ;  /* 0x000008003c3c1812 */ /* 0x000fe400078efcff */
[----:B------:R-:W-:Y:S01]  /*e2780*/  LOP3.LUT P1, RZ, R55, 0x800000, RZ, 0xc0, !PT ;  /* 0x0080000037ff7812 */ /* 0x000fe2000782c0ff */
[----:B------:R1:W-:Y:S04]  /*e2790*/  @P6 STG.E.U8 desc[UR44][R2.64], R0 ;  /* 0x0000000002006986 */ /* 0x0003e8000c10112c */
[----:B-1----:R-:W3:Y:S01]  /*e27a0*/  LDL.LU R3, [R1+0x94] ;  /* 0x0000940001037983 */ /* 0x002ee20000300800 */
[----:B------:R-:W-:-:S03]  /*e27b0*/  PRMT R0, R18, 0x7770, RZ ;  /* 0x0000777012007816 */ /* 0x000fc600000000ff */
[----:B------:R-:W3:Y:S04]  /*e27c0*/  LDL.LU.64 R14, [R1+0xc30] ;  /* 0x000c3000010e7983 */ /* 0x000ee80000300a00 */
[----:B------:R-:W3:Y:S04]  /*e27d0*/  LDL.LU.64 R12, [R1+0xc28] ;  /* 0x000c2800010c7983 */ /* 0x000ee80000300a00 */
[----:B------:R1:W-:Y:S01]  /*e27e0*/  @P1 STG.E.U8 desc[UR44][R6.64], R0 ;  /* 0x0000000006001986 */ /* 0x0003e2000c10112c */
[----:B------:R-:W-:-:S03]  /*e27f0*/  LOP3.LUT P1, RZ, R60, 0x800, RZ, 0xc0, !PT ;  /* 0x000008003cff7812 */ /* 0x000fc6000782c0ff */
[----:B------:R-:W3:Y:S04]  /*e2800*/  LDL.LU.64 R10, [R1+0xc20] ;  /* 0x000c2000010a7983 */ /* 0x000ee80000300a00 */
[----:B------:R-:W3:Y:S01]  /*e2810*/  LDL.LU.64 R8, [R1+0xc18] ;  /* 0x000c180001087983 */ /* 0x000ee20000300a00 */
[----:B-1----:R-:W-:-:S03]  /*e2820*/  PRMT R0, R18, 0x7771, RZ ;  /* 0x0000777112007816 */ /* 0x002fc600000000ff */
[----:B------:R-:W3:Y:S04]  /*e2830*/  LDL.LU R2, [R1+0x98] ;  /* 0x0000980001027983 */ /* 0x000ee80000300800 */
[----:B------:R1:W-:Y:S01]  /*e2840*/  @P1 STG.E.U8 desc[UR44][R4.64], R0 ;  /* 0x0000000004001986 */ /* 0x0003e2000c10112c */
[----:B------:R-:W-:-:S03]  /*e2850*/  LOP3.LUT P1, RZ, R60, 0x400, RZ, 0xc0, !PT ;  /* 0x000004003cff7812 */ /* 0x000fc6000782c0ff */
[----:B------:R-:W3:Y:S04]  /*e2860*/  LDL.LU.64 R6, [R1+0xc10] ;  /* 0x000c100001067983 */ /* 0x000ee80000300a00 */
[----:B-1----:R-:W3:Y:S01]  /*e2870*/  LDL.LU.64 R4, [R1+0xc08] ;  /* 0x000c080001047983 */ /* 0x002ee20000300a00 */
[----:B------:R-:W-:-:S05]  /*e2880*/  PRMT R0, R18, 0x7772, RZ ;  /* 0x0000777212007816 */ /* 0x000fca00000000ff */
[----:B----4-:R1:W-:Y:S04]  /*e2890*/  @P1 STG.E.U8 desc[UR44][R48.64], R0 ;  /* 0x0000000030001986 */ /* 0x0103e8000c10112c */
[----:B-1----:R-:W4:Y:S01]  /*e28a0*/  LDL.LU.64 R48, [R1+0xc00] ;  /* 0x000c000001307983 */ /* 0x002f220000300a00 */
[----:B------:R-:W-:Y:S02]  /*e28b0*/  LOP3.LUT P1, RZ, R60, 0x200, RZ, 0xc0, !PT ;  /* 0x000002003cff7812 */ /* 0x000fe4000782c0ff */
[----:B------:R-:W-:-:S11]  /*e28c0*/  PRMT R0, R18, 0x7773, RZ ;  /* 0x0000777312007816 */ /* 0x000fd600000000ff */
[----:B--2---:R1:W-:Y:S01]  /*e28d0*/  @P1 STG.E.U8 desc[UR44][R52.64], R0 ;  /* 0x0000000034001986 */ /* 0x0043e2000c10112c */
[C---:B------:R-:W-:Y:S02]  /*e28e0*/  LOP3.LUT P1, RZ, R60.reuse, 0x100, RZ, 0xc0, !PT ;  /* 0x000001003cff7812 */ /* 0x040fe4000782c0ff */
        /* <DEDUP_REMOVED lines=32> */
[----:B----4-:R1:W-:Y:S04]  /*e2af0*/  @P6 STG.E.U8 desc[UR44][R48.64], R0 ;  /* 0x0000000030006986 */ /* 0x0103e8000c10112c */
[----:B-1----:R-:W3:Y:S04]  /*e2b00*/  LDL.LU.64 R48, [R1+0xbf8] ;  /* 0x000bf80001307983 */ /* 0x002ee80000300a00 */
[----:B------:R-:W4:Y:S04]  /*e2b10*/  LDL.LU.64 R12, [R1+0xbf0] ;  /* 0x000bf000010c7983 */ /* 0x000f280000300a00 */
[----:B------:R-:W2:Y:S04]  /*e2b20*/  LDL.LU.64 R10, [R1+0xbe8] ;  /* 0x000be800010a7983 */ /* 0x000ea80000300a00 */
[----:B------:R-:W2:Y:S04]  /*e2b30*/  LDL.LU.64 R8, [R1+0xbe0] ;  /* 0x000be00001087983 */ /* 0x000ea80000300a00 */
[----:B------:R-:W4:Y:S04]  /*e2b40*/  LDL.LU R3, [R1+0x9c] ;  /* 0x00009c0001037983 */ /* 0x000f280000300800 */
[----:B------:R-:W2:Y:S04]  /*e2b50*/  LDL.LU.64 R6, [R1+0xbd8] ;  /* 0x000bd80001067983 */ /* 0x000ea80000300a00 */
[----:B------:R-:W2:Y:S04]  /*e2b60*/  LDL.LU.64 R4, [R1+0xbd0] ;  /* 0x000bd00001047983 */ /* 0x000ea80000300a00 */
[----:B------:R-:W2:Y:S01]  /*e2b70*/  LDL.LU R61, [R1+0x80] ;  /* 0x00008000013d7983 */ /* 0x000ea20000300800 */
[----:B------:R-:W-:-:S02]  /*e2b80*/  LOP3.LUT P3, RZ, R51, 0x40, RZ, 0xc0, !PT ;  /* 0x0000004033ff7812 */ /* 0x000fc4000786c0ff */
[----:B------:R-:W-:Y:S02]  /*e2b90*/  PRMT R0, R2, 0x7773, RZ ;  /* 0x0000777302007816 */ /* 0x000fe400000000ff */
[C---:B------:R-:W-:Y:S02]  /*e2ba0*/  LOP3.LUT P4, RZ, R51.reuse, 0x80, RZ, 0xc0, !PT ;  /* 0x0000008033ff7812 */ /* 0x040fe4000788c0ff */
[C---:B------:R-:W-:Y:S02]  /*e2bb0*/  LOP3.LUT P5, RZ, R51.reuse, 0x100, RZ, 0xc0, !PT ;  /* 0x0000010033ff7812 */ /* 0x040fe400078ac0ff */
[----:B------:R-:W-:Y:S02]  /*e2bc0*/  LOP3.LUT P6, RZ, R51, 0x200, RZ, 0xc0, !PT ;  /* 0x0000020033ff7812 */ /* 0x000fe400078cc0ff */
        /* <DEDUP_REMOVED lines=11> */
[----:B------:R-:W-:Y:S01]  /*e2c80*/  @P1 LOP3.LUT R55, R55, 0x80000000, RZ, 0xfc, !PT ;  /* 0x8000000037371812 */ /* 0x000fe200078efcff */
[----:B---3--:R1:W-:Y:S04]  /*e2c90*/  @P3 STG.E.U8 desc[UR44][R48.64], R0 ;  /* 0x0000000030003986 */ /* 0x0083e8000c10112c */
[----:B-1----:R-:W3:Y:S04]  /*e2ca0*/  LDL.LU.64 R48, [R1+0xbc8] ;  /* 0x000bc80001307983 */ /* 0x002ee80000300a00 */
[----:B------:R-:W3:Y:S04]  /*e2cb0*/  LDL.LU.64 R56, [R1+0xbc0] ;  /* 0x000bc00001387983 */ /* 0x000ee80000300a00 */
[----:B------:R-:W3:Y:S04]  /*e2cc0*/  LDL.LU.64 R58, [R1+0xbb8] ;  /* 0x000bb800013a7983 */ /* 0x000ee80000300a00 */
[----:B------:R-:W3:Y:S04]  /*e2cd0*/  LDL.LU R2, [R1+0x84] ;  /* 0x0000840001027983 */ /* 0x000ee80000300800 */
[----:B------:R-:W3:Y:S04]  /*e2ce0*/  LDL.LU.64 R22, [R1+0xbb0] ;  /* 0x000bb00001167983 */ /* 0x000ee80000300a00 */
[----:B------:R-:W3:Y:S04]  /*e2cf0*/  LDL.LU.64 R18, [R1+0xba8] ;  /* 0x000ba80001127983 */ /* 0x000ee80000300a00 */
[----:B------:R-:W3:Y:S01]  /*e2d00*/  LDL.LU.64 R16, [R1+0xba0] ;  /* 0x000ba00001107983 */ /* 0x000ee20000300a00 */
[----:B----4-:R-:W-:-:S03]  /*e2d10*/  PRMT R0, R3, 0x7770, RZ ;  /* 0x0000777003007816 */ /* 0x010fc600000000ff */
[----:B------:R-:W4:Y:S04]  /*e2d20*/  LDL.LU.64 R14, [R1+0xb98] ;  /* 0x000b9800010e7983 */ /* 0x000f280000300a00 */
[----:B------:R1:W-:Y:S02]  /*e2d30*/  @P4 STG.E.U8 desc[UR44][R12.64], R0 ;  /* 0x000000000c004986 */ /* 0x0003e4000c10112c */
[C---:B-1----:R-:W-:Y:S02]  /*e2d40*/  PRMT R0, R3.reuse, 0x7771, RZ ;  /* 0x0000777103007816 */ /* 0x042fe400000000ff */
[----:B------:R-:W4:Y:S04]  /*e2d50*/  LDL.LU.64 R12, [R1+0xb90] ;  /* 0x000b9000010c7983 */ /* 0x000f280000300a00 */
[----:B--2---:R1:W-:Y:S02]  /*e2d60*/  @P5 STG.E.U8 desc[UR44][R10.64], R0 ;  /* 0x000000000a005986 */ /* 0x0043e4000c10112c */
[----:B-1----:R-:W-:-:S02]  /*e2d70*/  PRMT R0, R3, 0x7772, RZ ;  /* 0x0000777203007816 */ /* 0x002fc400000000ff */
[----:B------:R-:W2:Y:S04]  /*e2d80*/  LDL.LU.64 R10, [R1+0xb88] ;  /* 0x000b8800010a7983 */ /* 0x000ea80000300a00 */
[----:B------:R1:W-:Y:S04]  /*e2d90*/  @P6 STG.E.U8 desc[UR44][R8.64], R0 ;  /* 0x0000000008006986 */ /* 0x0003e8000c10112c */
[----:B-1----:R-:W2:Y:S01]  /*e2da0*/  LDL.LU.64 R8, [R1+0xb80] ;  /* 0x000b800001087983 */ /* 0x002ea20000300a00 */
        /* <DEDUP_REMOVED lines=11> */
[----:B------:R-:W-:Y:S02]  /*e2e60*/  PRMT R0, R3, 0x7773, RZ ;  /* 0x0000777303007816 */ /* 0x000fe400000000ff */
[----:B------:R-:W2:Y:S07]  /*e2e70*/  LDL.LU R3, [R1+0x8c] ;  /* 0x00008c0001037983 */ /* 0x000eae0000300800 */
[----:B------:R-:W-:-:S02]  /*e2e80*/  @P1 LOP3.LUT R60, R60, 0x8, RZ, 0xfc, !PT ;  /* 0x000000083c3c1812 */ /* 0x000fc400078efcff */
[----:B------:R-:W-:-:S13]  /*e2e90*/  LOP3.LUT P1, RZ, R51, 0x400, RZ, 0xc0, !PT ;  /* 0x0000040033ff7812 */ /* 0x000fda000782c0ff */
[----:B------:R1:W-:Y:S01]  /*e2ea0*/  @P1 STG.E.U8 desc[UR44][R6.64], R0 ;  /* 0x0000000006001986 */ /* 0x0003e2000c10112c */
[C---:B------:R-:W-:Y:S02]  /*e2eb0*/  LOP3.LUT P1, RZ, R60.reuse, 0x8, RZ, 0xc0, !PT ;  /* 0x000000083cff7812 */ /* 0x040fe4000782c0ff */
[----:B-1----:R-:W-:Y:S01]  /*e2ec0*/  PRMT R0, R61, 0x7770, RZ ;  /* 0x000077703d007816 */ /* 0x002fe200000000ff */
[----:B------:R-:W2:Y:S10]  /*e2ed0*/  LDL.LU.64 R6, [R1+0xb78] ;  /* 0x000b780001067983 */ /* 0x000eb40000300a00 */
[----:B------:R1:W-:Y:S01]  /*e2ee0*/  @P1 STG.E.U8 desc[UR44][R4.64], R0 ;  /* 0x0000000004001986 */ /* 0x0003e2000c10112c */
[----:B------:R-:W-:-:S02]  /*e2ef0*/  LOP3.LUT P1, RZ, R60, 0x4, RZ, 0xc0, !PT ;  /* 0x000000043cff7812 */ /* 0x000fc4000782c0ff */
[----:B-1----:R-:W-:Y:S01]  /*e2f00*/  PRMT R0, R61, 0x7771, RZ ;  /* 0x000077713d007816 */ /* 0x002fe200000000ff */
[----:B------:R-:W2:Y:S01]  /*e2f10*/  LDL.LU.64 R4, [R1+0xb70] ;  /* 0x000b700001047983 */ /* 0x000ea20000300a00 */
[C---:B------:R-:W-:Y:S02]  /*e2f20*/  LOP3.LUT P2, RZ, R54.reuse, 0x100000, RZ, 0xc0, !PT ;  /* 0x0010000036ff7812 */ /* 0x040fe4000784c0ff */
[C---:B------:R-:W-:Y:S02]  /*e2f30*/  LOP3.LUT P0, RZ, R54.reuse, 0x80000, RZ, 0xc0, !PT ;  /* 0x0008000036ff7812 */ /* 0x040fe4000780c0ff */
[----:B------:R-:W-:-:S05]  /*e2f40*/  LOP3.LUT P3, RZ, R54, 0x40000, RZ, 0xc0, !PT ;  /* 0x0004000036ff7812 */ /* 0x000fca000786c0ff */
        /* <DEDUP_REMOVED lines=19> */
[----:B----4-:R1:W-:Y:S02]  /*e3080*/  @P1 STG.E.U8 desc[UR44][R14.64], R0 ;  /* 0x000000000e001986 */ /* 0x0103e4000c10112c */
[----:B-1----:R-:W-:-:S05]  /*e3090*/  PRMT R0, R52, 0x7770, RZ ;  /* 0x0000777034007816 */ /* 0x002fca00000000ff */
[----:B------:R1:W-:Y:S02]  /*e30a0*/  @P2 STG.E.U8 desc[UR44][R12.64], R0 ;  /* 0x000000000c002986 */ /* 0x0003e4000c10112c */
[----:B-1----:R-:W-:-:S05]  /*e30b0*/  PRMT R0, R52, 0x7771, RZ ;  /* 0x0000777134007816 */ /* 0x002fca00000000ff */
[----:B--2---:R1:W-:Y:S02]  /*e30c0*/  @P0 STG.E.U8 desc[UR44][R10.64], R0 ;  /* 0x000000000a000986 */ /* 0x0043e4000c10112c */
[----:B-1----:R-:W-:-:S05]  /*e30d0*/  PRMT R0, R52, 0x7772, RZ ;  /* 0x0000777234007816 */ /* 0x002fca00000000ff */
[----:B------:R1:W-:Y:S02]  /*e30e0*/  @P3 STG.E.U8 desc[UR44][R8.64], R0 ;  /* 0x0000000008003986 */ /* 0x0003e4000c10112c */
[----:B-1----:R-:W-:Y:S02]  /*e30f0*/  PRMT R0, R52, 0x7773, RZ ;  /* 0x0000777334007816 */ /* 0x002fe400000000ff */
[----:B------:R-:W2:Y:S04]  /*e3100*/  LDL.LU R52, [R1+0x43cc] ;  /* 0x0043cc0001347983 */ /* 0x000ea80000300800 */
[----:B------:R-:W4:Y:S01]  /*e3110*/  LDL.LU.64 R10, [R1+0xb60] ;  /* 0x000b6000010a7983 */ /* 0x000f220000300a00 */
[C---:B------:R-:W-:Y:S02]  /*e3120*/  LOP3.LUT P4, RZ, R54.reuse, 0x20000, RZ, 0xc0, !PT ;  /* 0x0002000036ff7812 */ /* 0x040fe4000788c0ff */
[----:B------:R-:W-:Y:S01]  /*e3130*/  LOP3.LUT P5, RZ, R54, 0x10000, RZ, 0xc0, !PT ;  /* 0x0001000036ff7812 */ /* 0x000fe200078ac0ff */
[----:B------:R-:W2:Y:S10]  /*e3140*/  LDL.LU.64 R14, [R1+0xb58] ;  /* 0x000b5800010e7983 */ /* 0x000eb40000300a00 */
[----:B------:R1:W-:Y:S02]  /*e3150*/  @P4 STG.E.U8 desc[UR44][R6.64], R0 ;  /* 0x0000000006004986 */ /* 0x0003e4000c10112c */
[----:B-1----:R-:W-:-:S05]  /*e3160*/  PRMT R0, R3, 0x7770, RZ ;  /* 0x0000777003007816 */ /* 0x002fca00000000ff */
[----:B------:R1:W-:Y:S04]  /*e3170*/  @P5 STG.E.U8 desc[UR44][R4.64], R0 ;  /* 0x0000000004005986 */ /* 0x0003e8000c10112c */
[----:B-1----:R-:W2:Y:S04]  /*e3180*/  LDL.LU.64 R4, [R1+0xb50] ;  /* 0x000b500001047983 */ /* 0x002ea80000300a00 */
[----:B------:R-:W2:Y:S04]  /*e3190*/  LDL.LU.64 R12, [R1+0xb48] ;  /* 0x000b4800010c7983 */ /* 0x000ea80000300a00 */
[----:B------:R-:W2:Y:S04]  /*e31a0*/  LDL.LU.64 R8, [R1+0xb40] ;  /* 0x000b400001087983 */ /* 0x000ea80000300a00 */
[----:B------:R-:W2:Y:S01]  /*e31b0*/  LDL.LU R7, [R1+0x70] ;  /* 0x0000700001077983 */ /* 0x000ea20000300800 */
[----:B------:R-:W-:-:S02]  /*e31c0*/  LOP3.LUT P6, RZ, R54, 0x8000, RZ, 0xc0, !PT ;  /* 0x0000800036ff7812 */ /* 0x000fc400078cc0ff */
[----:B------:R-:W-:Y:S02]  /*e31d0*/  PRMT R0, R3, 0x7771, RZ ;  /* 0x0000777103007816 */ /* 0x000fe400000000ff */
[----:B------:R-:W-:-:S09]  /*e31e0*/  LOP3.LUT P3, RZ, R54, 0x4000, RZ, 0xc0, !PT ;  /* 0x0000400036ff7812 */ /* 0x000fd2000786c0ff */
[----:B---3--:R1:W-:Y:S04]  /*e31f0*/  @P6 STG.E.U8 desc[UR44][R48.64], R0 ;  /* 0x0000000030006986 */ /* 0x0083e8000c10112c */
[----:B-1----:R-:W3:Y:S01]  /*e3200*/  LDL.LU.64 R48, [R1+0xb38] ;  /* 0x000b380001307983 */ /* 0x002ee20000300a00 */
[----:B------:R-:W-:-:S05]  /*e3210*/  PRMT R0, R3, 0x7772, RZ ;  /* 0x0000777203007816 */ /* 0x000fca00000000ff */
[----:B----4-:R1:W-:Y:S04]  /*e3220*/  @P3 STG.E.U8 desc[UR44][R10.64], R0 ;  /* 0x000000000a003986 */ /* 0x0103e8000c10112c */
[----:B-1----:R-:W4:Y:S01]  /*e3230*/  LDL.LU R10, [R1+0x74] ;  /* 0x00007400010a7983 */ /* 0x002f220000300800 */
[----:B------:R-:W-:-:S03]  /*e3240*/  PRMT R0, R3, 0x7773, RZ ;  /* 0x0000777303007816 */ /* 0x000fc600000000ff */
[----:B------:R-:W4:Y:S01]  /*e3250*/  LDL.LU.64 R2, [R1+0xb30] ;  /* 0x000b300001027983 */ /* 0x000f220000300a00 */
[C---:B------:R-:W-:Y:S02]  /*e3260*/  LOP3.LUT P1, RZ, R54.reuse, 0x4, RZ, 0xc0, !PT ;  /* 0x0000000436ff7812 */ /* 0x040fe4000782c0ff */
[----:B------:R-:W-:Y:S01]  /*e3270*/  LOP3.LUT R55, R55, 0xffefffff, RZ, 0xc0, !PT ;  /* 0xffefffff37377812 */ /* 0x000fe200078ec0ff */
[----:B------:R-:W4:Y:S01]  /*e3280*/  LDL.LU.64 R60, [R1+0xb28] ;  /* 0x000b2800013c7983 */ /* 0x000f220000300a00 */
[----:B------:R-:W-:-:S03]  /*e3290*/  LOP3.LUT P4, RZ, R54, 0x2000, RZ, 0xc0, !PT ;  /* 0x0000200036ff7812 */ /* 0x000fc6000788c0ff */
[----:B------:R-:W4:Y:S01]  /*e32a0*/  LDL.LU.64 R56, [R1+0xb20] ;  /* 0x000b200001387983 */ /* 0x000f220000300a00 */
[----:B------:R-:W-:-:S03]  /*e32b0*/  LOP3.LUT P5, RZ, R54, 0x1000, RZ, 0xc0, !PT ;  /* 0x0000100036ff7812 */ /* 0x000fc600078ac0ff */
[----:B------:R-:W4:Y:S02]  /*e32c0*/  LDL.LU.64 R58, [R1+0xb18] ;  /* 0x000b1800013a7983 */ /* 0x000f240000300a00 */
        /* <DEDUP_REMOVED lines=11> */
[----:B------:R-:W-:Y:S01]  /*e3380*/  LOP3.LUT R55, R55, 0xfeffffff, RZ, 0xc0, !PT ;  /* 0xfeffffff37377812 */ /* 0x000fe200078ec0ff */
[----:B--2---:R1:W-:Y:S10]  /*e3390*/  @P4 STG.E.U8 desc[UR44][R14.64], R0 ;  /* 0x000000000e004986 */ /* 0x0043f4000c10112c */
[----:B------:R-:W-:-:S02]  /*e33a0*/  @P1 LOP3.LUT R55, R55, 0x1000000, RZ, 0xfc, !PT ;  /* 0x0100000037371812 */ /* 0x000fc400078efcff */
[----:B------:R-:W-:Y:S02]  /*e33b0*/  LOP3.LUT P1, RZ, R54, 0x80, RZ, 0xc0, !PT ;  /* 0x0000008036ff7812 */ /* 0x000fe4000782c0ff */
[----:B------:R-:W-:Y:S02]  /*e33c0*/  LOP3.LUT R55, R55, 0xfdffffff, RZ, 0xc0, !PT ;  /* 0xfdffffff37377812 */ /* 0x000fe400078ec0ff */
[----:B-1----:R-:W-:-:S05]  /*e33d0*/  PRMT R0, R7, 0x7770, RZ ;  /* 0x0000777007007816 */ /* 0x002fca00000000ff */
[----:B------:R1:W-:Y:S04]  /*e33e0*/  @P5 STG.E.U8 desc[UR44][R4.64], R0 ;  /* 0x0000000004005986 */ /* 0x0003e8000c10112c */
[----:B------:R-:W-:Y:S02]  /*e33f0*/  @P1 LOP3.LUT R55, R55, 0x2000000, RZ, 0xfc, !PT ;  /* 0x0200000037371812 */ /* 0x000fe400078efcff */
[----:B------:R-:W-:Y:S01]  /*e3400*/  LOP3.LUT P1, RZ, R54, 0x100, RZ, 0xc0, !PT ;  /* 0x0000010036ff7812 */ /* 0x000fe2000782c0ff */
[----:B-1----:R-:W2:Y:S01]  /*e3410*/  LDL.LU R4, [R1+0x78] ;  /* 0x0000780001047983 */ /* 0x002ea20000300800 */
[----:B------:R-:W-:-:S03]  /*e3420*/  LOP3.LUT R55, R55, 0xfbffffff, RZ, 0xc0, !PT ;  /* 0xfbffffff37377812 */ /* 0x000fc600078ec0ff */
[----:B------:R-:W2:Y:S08]  /*e3430*/  LDL.LU.64 R22, [R1+0xb10] ;  /* 0x000b100001167983 */ /* 0x000eb00000300a00 */
[----:B------:R-:W-:Y:S01]  /*e3440*/  @P1 LOP3.LUT R55, R55, 0x4000000, RZ, 0xfc, !PT ;  /* 0x0400000037371812 */ /* 0x000fe200078efcff */
[----:B------:R-:W2:Y:S01]  /*e3450*/  LDL.LU.64 R18, [R1+0xb08] ;  /* 0x000b080001127983 */ /* 0x000ea20000300a00 */
[----:B------:R-:W-:-:S02]  /*e3460*/  LOP3.LUT P1, RZ, R54, 0x200, RZ, 0xc0, !PT ;  /* 0x0000020036ff7812 */ /* 0x000fc4000782c0ff */
[----:B------:R-:W-:Y:S01]  /*e3470*/  LOP3.LUT P6, RZ, R54, 0x800, RZ, 0xc0, !PT ;  /* 0x0000080036ff7812 */ /* 0x000fe200078cc0ff */
[----:B------:R-:W2:Y:S01]  /*e3480*/  LDL.LU R5, [R1+0x7c] ;  /* 0x00007c0001057983 */ /* 0x000ea20000300800 */
[----:B------:R-:W-:Y:S02]  /*e3490*/  LOP3.LUT R55, R55, 0xf7ffffff, RZ, 0xc0, !PT ;  /* 0xf7ffffff37377812 */ /* 0x000fe400078ec0ff */
[----:B------:R-:W-:Y:S01]  /*e34a0*/  PRMT R0, R7, 0x7771, RZ ;  /* 0x0000777107007816 */ /* 0x000fe200000000ff */
[----:B------:R-:W2:Y:S04]  /*e34b0*/  LDL.LU.64 R16, [R1+0xb00] ;  /* 0x000b000001107983 */ /* 0x000ea80000300a00 */
[----:B------:R-:W2:Y:S02]  /*e34c0*/  LDL.LU.64 R14, [R1+0xaf8] ;  /* 0x000af800010e7983 */ /* 0x000ea40000300a00 */
[----:B------:R-:W-:-:S02]  /*e34d0*/  @P1 LOP3.LUT R55, R55, 0x8000000, RZ, 0xfc, !PT ;  /* 0x0800000037371812 */ /* 0x000fc400078efcff */
[----:B------:R-:W-:Y:S01]  /*e34e0*/  LOP3.LUT P1, RZ, R54, 0x400, RZ, 0xc0, !PT ;  /* 0x0000040036ff7812 */ /* 0x000fe2000782c0ff */
[----:B------:R1:W-:Y:S02]  /*e34f0*/  @P6 STG.E.U8 desc[UR44][R12.64], R0 ;  /* 0x000000000c006986 */ /* 0x0003e4000c10112c */
[----:B-1----:R-:W-:Y:S02]  /*e3500*/  PRMT R0, R7, 0x7772, RZ ;  /* 0x0000777207007816 */ /* 0x002fe400000000ff */
[----:B------:R-:W2:Y:S08]  /*e3510*/  LDL.LU.64 R12, [R1+0xaf0] ;  /* 0x000af000010c7983 */ /* 0x000eb00000300a00 */
[----:B------:R1:W-:Y:S01]  /*e3520*/  @P1 STG.E.U8 desc[UR44][R8.64], R0 ;  /* 0x0000000008001986 */ /* 0x0003e2000c10112c */
[----:B------:R-:W-:-:S02]  /*e3530*/  LOP3.LUT P1, RZ, R55, 0x8000000, RZ, 0xc0, !PT ;  /* 0x0800000037ff7812 */ /* 0x000fc4000782c0ff */
[----:B-1----:R-:W-:Y:S01]  /*e3540*/  PRMT R0, R7, 0x7773, RZ ;  /* 0x0000777307007816 */ /* 0x002fe200000000ff */
[----:B------:R-:W2:Y:S10]  /*e3550*/  LDL.LU.64 R8, [R1+0xae8] ;  /* 0x000ae80001087983 */ /* 0x000eb40000300a00 */
[----:B---3--:R1:W-:Y:S01]  /*e3560*/  @P1 STG.E.U8 desc[UR44][R48.64], R0 ;  /* 0x0000000030001986 */ /* 0x0083e2000c10112c */
[----:B------:R-:W-:-:S03]  /*e3570*/  LOP3.LUT P1, RZ, R55, 0x4000000, RZ, 0xc0, !PT ;  /* 0x0400000037ff7812 */ /* 0x000fc6000782c0ff */
[----:B------:R-:W3:Y:S04]  /*e3580*/  LDL.LU.64 R6, [R1+0xae0] ;  /* 0x000ae00001067983 */ /* 0x000ee80000300a00 */
[----:B-1----:R-:W3:Y:S04]  /*e3590*/  LDL.LU.64 R48, [R1+0xad8] ;  /* 0x000ad80001307983 */ /* 0x002ee80000300a00 */
[----:B------:R-:W3:Y:S01]  /*e35a0*/  LDL.LU R11, [R1+0x60] ;  /* 0x00006000010b7983 */ /* 0x000ee20000300800 */
[----:B----4-:R-:W-:-:S05]  /*e35b0*/  PRMT R0, R10, 0x7770, RZ ;  /* 0x000077700a007816 */ /* 0x010fca00000000ff */
[----:B------:R1:W-:Y:S04]  /*e35c0*/  @P1 STG.E.U8 desc[UR44][R2.64], R0 ;  /* 0x0000000002001986 */ /* 0x0003e8000c10112c */
[----:B-1----:R-:W4:Y:S01]  /*e35d0*/  LDL.LU.64 R2, [R1+0xad0] ;  /* 0x000ad00001027983 */ /* 0x002f220000300a00 */
        /* <DEDUP_REMOVED lines=10> */
[----:B------:R-:W-:Y:S02]  /*e3680*/  LOP3.LUT P2, RZ, R54, 0x2, RZ, 0xc0, !PT ;  /* 0x0000000236ff7812 */ /* 0x000fe4000784c0ff */
[----:B--2---:R-:W-:-:S09]  /*e3690*/  PRMT R0, R4, 0x7770, RZ ;  /* 0x0000777004007816 */ /* 0x004fd200000000ff */
[----:B------:R1:W-:Y:S01]  /*e36a0*/  @P1 STG.E.U8 desc[UR44][R22.64], R0 ;  /* 0x0000000016001986 */ /* 0x0003e2000c10112c */
[----:B------:R-:W-:Y:S02]  /*e36b0*/  LOP3.LUT P1, RZ, R55, 0x200000, RZ, 0xc0, !PT ;  /* 0x0020000037ff7812 */ /* 0x000fe4000782c0ff */
[----:B-1----:R-:W-:-:S11]  /*e36c0*/  PRMT R0, R4, 0x7771, RZ ;  /* 0x0000777104007816 */ /* 0x002fd600000000ff */
[----:B------:R1:W-:Y:S01]  /*e36d0*/  @P1 STG.E.U8 desc[UR44][R18.64], R0 ;  /* 0x0000000012001986 */ /* 0x0003e2000c10112c */
[----:B------:R-:W-:Y:S02]  /*e36e0*/  LOP3.LUT P1, RZ, R55, 0x100000, RZ, 0xc0, !PT ;  /* 0x0010000037ff7812 */ /* 0x000fe4000782c0ff */
        /* <DEDUP_REMOVED lines=14> */
[----:B---3--:R1:W-:Y:S02]  /*e37d0*/  @P4 STG.E.U8 desc[UR44][R6.64], R0 ;  /* 0x0000000006004986 */ /* 0x0083e4000c10112c */
[----:B-1----:R-:W-:-:S05]  /*e37e0*/  PRMT R0, R5, 0x7773, RZ ;  /* 0x0000777305007816 */ /* 0x002fca00000000ff */
[----:B------:R1:W-:Y:S02]  /*e37f0*/  @P5 STG.E.U8 desc[UR44][R48.64], R0 ;  /* 0x0000000030005986 */ /* 0x0003e4000c10112c */
[----:B-1----:R-:W-:-:S05]  /*e3800*/  PRMT R0, R11, 0x7770, RZ ;  /* 0x000077700b007816 */ /* 0x002fca00000000ff */
[----:B----4-:R1:W-:Y:S04]  /*e3810*/  @P6 STG.E.U8 desc[UR44][R2.64], R0 ;  /* 0x0000000002006986 */ /* 0x0103e8000c10112c */
[----:B-1----:R-:W2:Y:S04]  /*e3820*/  LDL.LU.64 R2, [R1+0xac8] ;  /* 0x000ac80001027983 */ /* 0x002ea80000300a00 */
[----:B------:R-:W3:Y:S04]  /*e3830*/  LDL.LU.64 R12, [R1+0xac0] ;  /* 0x000ac000010c7983 */ /* 0x000ee80000300a00 */
        /* <DEDUP_REMOVED lines=22> */
[----:B------:R-:W2:Y:S04]  /*e39a0*/  LDL.LU R10, [R1+0x68] ;  /* 0x00006800010a7983 */ /* 0x000ea80000300800 */
[----:B------:R-:W2:Y:S01]  /*e39b0*/  LDL.LU.64 R56, [R1+0xa90] ;  /* 0x000a900001387983 */ /* 0x000ea20000300a00 */
[----:B------:R-:W-:-:S03]  /*e39c0*/  LOP3.LUT R55, R55, 0xfffeffff, RZ, 0xc0, !PT ;  /* 0xfffeffff37377812 */ /* 0x000fc600078ec0ff */
[----:B------:R-:W2:Y:S01]  /*e39d0*/  LDL.LU.64 R58, [R1+0xa88] ;  /* 0x000a8800013a7983 */ /* 0x000ea20000300a00 */
[----:B------:R-:W-:Y:S02]  /*e39e0*/  @P1 LOP3.LUT R55, R55, 0x10000, RZ, 0xfc, !PT ;  /* 0x0001000037371812 */ /* 0x000fe400078efcff */
[C---:B------:R-:W-:Y:S01]  /*e39f0*/  LOP3.LUT P1, RZ, R52.reuse, 0x100000, RZ, 0xc0, !PT ;  /* 0x0010000034ff7812 */ /* 0x040fe2000782c0ff */
[----:B------:R-:W2:Y:S01]  /*e3a00*/  LDL.LU.64 R22, [R1+0xa80] ;  /* 0x000a800001167983 */ /* 0x000ea20000300a00 */
[----:B------:R-:W-:Y:S02]  /*e3a10*/  LOP3.LUT R55, R55, 0xfffdffff, RZ, 0xc0, !PT ;  /* 0xfffdffff37377812 */ /* 0x000fe400078ec0ff */
[----:B------:R-:W-:Y:S01]  /*e3a20*/  LOP3.LUT P4, RZ, R52, 0x4000000, RZ, 0xc0, !PT ;  /* 0x0400000034ff7812 */ /* 0x000fe2000788c0ff */
[----:B------:R-:W2:Y:S08]  /*e3a30*/  LDL.LU.64 R18, [R1+0xa78] ;  /* 0x000a780001127983 */ /* 0x000eb00000300a00 */
[----:B------:R-:W-:-:S02]  /*e3a40*/  @P1 LOP3.LUT R55, R55, 0x20000, RZ, 0xfc, !PT ;  /* 0x0002000037371812 */ /* 0x000fc400078efcff */
[----:B------:R-:W-:Y:S02]  /*e3a50*/  LOP3.LUT P1, RZ, R52, 0x200000, RZ, 0xc0, !PT ;  /* 0x0020000034ff7812 */ /* 0x000fe4000782c0ff */
[----:B------:R-:W-:Y:S02]  /*e3a60*/  PRMT R0, R11, 0x7772, RZ ;  /* 0x000077720b007816 */ /* 0x000fe400000000ff */
[----:B------:R-:W-:-:S03]  /*e3a70*/  LOP3.LUT R55, R55, 0xfffbffff, RZ, 0xc0, !PT ;  /* 0xfffbffff37377812 */ /* 0x000fc600078ec0ff */
[----:B---3--:R1:W-:Y:S01]  /*e3a80*/  @P4 STG.E.U8 desc[UR44][R12.64], R0 ;  /* 0x000000000c004986 */ /* 0x0083e2000c10112c */
[----:B------:R-:W-:-:S05]  /*e3a90*/  LOP3.LUT P5, RZ, R52, 0x2000000, RZ, 0xc0, !PT ;  /* 0x0200000034ff7812 */ /* 0x000fca00078ac0ff */
[----:B------:R-:W-:Y:S02]  /*e3aa0*/  @P1 LOP3.LUT R55, R55, 0x40000, RZ, 0xfc, !PT ;  /* 0x0004000037371812 */ /* 0x000fe400078efcff */
[C---:B------:R-:W-:Y:S02]  /*e3ab0*/  LOP3.LUT P1, RZ, R52.reuse, 0x400000, RZ, 0xc0, !PT ;  /* 0x0040000034ff7812 */ /* 0x040fe4000782c0ff */
[----:B-1----:R-:W-:Y:S02]  /*e3ac0*/  PRMT R0, R11, 0x7773, RZ ;  /* 0x000077730b007816 */ /* 0x002fe400000000ff */
[----:B------:R-:W3:Y:S01]  /*e3ad0*/  LDL.LU R11, [R1+0x6c] ;  /* 0x00006c00010b7983 */ /* 0x000ee20000300800 */
[----:B------:R-:W-:-:S03]  /*e3ae0*/  LOP3.LUT P6, RZ, R52, 0x1000000, RZ, 0xc0, !PT ;  /* 0x0100000034ff7812 */ /* 0x000fc600078cc0ff */
[----:B------:R-:W3:Y:S01]  /*e3af0*/  LDL.LU.64 R16, [R1+0xa70] ;  /* 0x000a700001107983 */ /* 0x000ee20000300a00 */
[----:B------:R-:W-:-:S03]  /*e3b00*/  LOP3.LUT R55, R55, 0xfff7ffff, RZ, 0xc0, !PT ;  /* 0xfff7ffff37377812 */ /* 0x000fc600078ec0ff */
[----:B----4-:R1:W-:Y:S01]  /*e3b10*/  @P5 STG.E.U8 desc[UR44][R8.64], R0 ;  /* 0x0000000008005986 */ /* 0x0103e2000c10112c */
[----:B------:R-:W-:Y:S02]  /*e3b20*/  @P1 LOP3.LUT R55, R55, 0x80000, RZ, 0xfc, !PT ;  /* 0x0008000037371812 */ /* 0x000fe400078efcff */
[----:B------:R-:W-:Y:S01]  /*e3b30*/  LOP3.LUT P1, RZ, R52, 0x800000, RZ, 0xc0, !PT ;  /* 0x0080000034ff7812 */ /* 0x000fe2000782c0ff */
[----:B------:R-:W4:Y:S04]  /*e3b40*/  LDL.LU.64 R14, [R1+0xa68] ;  /* 0x000a6800010e7983 */ /* 0x000f280000300a00 */
[----:B------:R-:W4:Y:S01]  /*e3b50*/  LDL.LU.64 R12, [R1+0xa60] ;  /* 0x000a6000010c7983 */ /* 0x000f220000300a00 */
[----:B-1----:R-:W-:-:S03]  /*e3b60*/  PRMT R0, R61, 0x7770, RZ ;  /* 0x000077703d007816 */ /* 0x002fc600000000ff */
[----:B------:R-:W4:Y:S04]  /*e3b70*/  LDL.LU.64 R8, [R1+0xa58] ;  /* 0x000a580001087983 */ /* 0x000f280000300a00 */
[----:B------:R1:W-:Y:S02]  /*e3b80*/  @P6 STG.E.U8 desc[UR44][R6.64], R0 ;  /* 0x0000000006006986 */ /* 0x0003e4000c10112c */
[----:B-1----:R-:W-:Y:S02]  /*e3b90*/  PRMT R0, R61, 0x7771, RZ ;  /* 0x000077713d007816 */ /* 0x002fe400000000ff */
[----:B------:R-:W4:Y:S04]  /*e3ba0*/  LDL.LU.64 R6, [R1+0xa50] ;  /* 0x000a500001067983 */ /* 0x000f280000300a00 */
[----:B------:R1:W-:Y:S01]  /*e3bb0*/  @P1 STG.E.U8 desc[UR44][R4.64], R0 ;  /* 0x0000000004001986 */ /* 0x0003e2000c10112c */
[----:B------:R-:W-:-:S02]  /*e3bc0*/  LOP3.LUT P1, RZ, R55, 0x80000, RZ, 0xc0, !PT ;  /* 0x0008000037ff7812 */ /* 0x000fc4000782c0ff */
        /* <DEDUP_REMOVED lines=21> */
[----:B---3--:R-:W-:-:S11]  /*e3d20*/  PRMT R0, R11, 0x7770, RZ ;  /* 0x000077700b007816 */ /* 0x008fd600000000ff */
        /* <DEDUP_REMOVED lines=20> */
[----:B-1----:R-:W-:Y:S02]  /*e3e70*/  PRMT R0, R53, 0x7773, RZ ;  /* 0x0000777335007816 */ /* 0x002fe400000000ff */
[----:B------:R-:W3:Y:S04]  /*e3e80*/  LDL.LU R53, [R1+0x43c8] ;  /* 0x0043c80001357983 */ /* 0x000ee80000300800 */
[----:B--2---:R1:W-:Y:S04]  /*e3e90*/  @P6 STG.E.U8 desc[UR44][R2.64], R0 ;  /* 0x0000000002006986 */ /* 0x0043e8000c10112c */
[----:B-1----:R-:W2:Y:S04]  /*e3ea0*/  LDL.LU.64 R2, [R1+0xa30] ;  /* 0x000a300001027983 */ /* 0x002ea80000300a00 */
[----:B------:R-:W4:Y:S04]  /*e3eb0*/  LDL.LU.64 R12, [R1+0xa28] ;  /* 0x000a2800010c7983 */ /* 0x000f280000300a00 */
[----:B------:R-:W4:Y:S04]  /*e3ec0*/  LDL.LU.64 R10, [R1+0xa20] ;  /* 0x000a2000010a7983 */ /* 0x000f280000300a00 */
[----:B------:R-:W3:Y:S04]  /*e3ed0*/  LDL.LU R9, [R1+0x54] ;  /* 0x0000540001097983 */ /* 0x000ee80000300800 */
[----:B------:R-:W4:Y:S04]  /*e3ee0*/  LDL.LU.64 R6, [R1+0xa18] ;  /* 0x000a180001067983 */ /* 0x000f280000300a00 */
[----:B------:R-:W4:Y:S04]  /*e3ef0*/  LDL.LU.64 R4, [R1+0xa10] ;  /* 0x000a100001047983 */ /* 0x000f280000300a00 */
[----:B------:R-:W4:Y:S04]  /*e3f00*/  LDL.LU.64 R48, [R1+0xa08] ;  /* 0x000a080001307983 */ /* 0x000f280000300a00 */
[----:B------:R-:W4:Y:S01]  /*e3f10*/  LDL.LU R18, [R1+0x58] ;  /* 0x0000580001127983 */ /* 0x000f220000300800 */
[----:B------:R-:W-:-:S02]  /*e3f20*/  LOP3.LUT P3, RZ, R52, 0x100, RZ, 0xc0, !PT ;  /* 0x0000010034ff7812 */ /* 0x000fc4000786c0ff */
[----:B------:R-:W-:Y:S02]  /*e3f30*/  LOP3.LUT R55, R55, 0xffffffef, RZ, 0xc0, !PT ;  /* 0xffffffef37377812 */ /* 0x000fe400078ec0ff */
[C---:B------:R-:W-:Y:S02]  /*e3f40*/  LOP3.LUT P4, RZ, R52.reuse, 0x80, RZ, 0xc0, !PT ;  /* 0x0000008034ff7812 */ /* 0x040fe4000788c0ff */
[C---:B------:R-:W-:Y:S02]  /*e3f50*/  LOP3.LUT P5, RZ, R52.reuse, 0x40, RZ, 0xc0, !PT ;  /* 0x0000004034ff7812 */ /* 0x040fe400078ac0ff */
[----:B------:R-:W-:Y:S02]  /*e3f60*/  LOP3.LUT P6, RZ, R52, 0x20, RZ, 0xc0, !PT ;  /* 0x0000002034ff7812 */ /* 0x000fe400078cc0ff */
[----:B---3--:R-:W-:-:S05]  /*e3f70*/  PRMT R0, R9, 0x7770, RZ ;  /* 0x0000777009007816 */ /* 0x008fca00000000ff */
[----:B--2---:R1:W-:Y:S04]  /*e3f80*/  @P3 STG.E.U8 desc[UR44][R2.64], R0 ;  /* 0x0000000002003986 */ /* 0x0043e8000c10112c */
[----:B-1----:R-:W2:Y:S01]  /*e3f90*/  LDL.LU.64 R2, [R1+0xa00] ;  /* 0x000a000001027983 */ /* 0x002ea20000300a00 */
[----:B------:R-:W-:-:S03]  /*e3fa0*/  LOP3.LUT P1, RZ, R53, 0x10000000, RZ, 0xc0, !PT ;  /* 0x1000000035ff7812 */ /* 0x000fc6000782c0ff */
[----:B------:R-:W3:Y:S04]  /*e3fb0*/  LDL.LU.64 R60, [R1+0x9f8] ;  /* 0x0009f800013c7983 */ /* 0x000ee80000300a00 */
[----:B------:R-:W3:Y:S04]  /*e3fc0*/  LDL.LU.64 R56, [R1+0x9f0] ;  /* 0x0009f00001387983 */ /* 0x000ee80000300a00 */
[----:B------:R-:W3:Y:S02]  /*e3fd0*/  LDL.LU R19, [R1+0x5c] ;  /* 0x00005c0001137983 */ /* 0x000ee40000300800 */
[----:B------:R-:W-:-:S02]  /*e3fe0*/  @P1 LOP3.LUT R55, R55, 0x10, RZ, 0xfc, !PT ;  /* 0x0000001037371812 */ /* 0x000fc400078efcff */
[----:B------:R-:W-:Y:S01]  /*e3ff0*/  LOP3.LUT P1, RZ, R53, 0x20000000, RZ, 0xc0, !PT ;  /* 0x2000000035ff7812 */ /* 0x000fe2000782c0ff */
[----:B------:R-:W3:Y:S01]  /*e4000*/  LDL.LU.64 R58, [R1+0x9e8] ;  /* 0x0009e800013a7983 */ /* 0x000ee20000300a00 */
[----:B------:R-:W-:-:S03]  /*e4010*/  LOP3.LUT R55, R55, 0xffffffdf, RZ, 0xc0, !PT ;  /* 0xffffffdf37377812 */ /* 0x000fc600078ec0ff */
[----:B------:R-:W3:Y:S01]  /*e4020*/  LDL.LU.64 R22, [R1+0x9e0] ;  /* 0x0009e00001167983 */ /* 0x000ee20000300a00 */
[----:B------:R-:W-:-:S03]  /*e4030*/  PRMT R0, R9, 0x7771, RZ ;  /* 0x0000777109007816 */ /* 0x000fc600000000ff */
[----:B------:R-:W3:Y:S04]  /*e4040*/  LDL.LU.64 R16, [R1+0x9d8] ;  /* 0x0009d80001107983 */ /* 0x000ee80000300a00 */
        /* <DEDUP_REMOVED lines=18> */
[----:B-1----:R-:W-:Y:S02]  /*e4170*/  PRMT R0, R9, 0x7772, RZ ;  /* 0x0000777209007816 */ /* 0x002fe400000000ff */
[----:B------:R-:W-:-:S03]  /*e4180*/  LOP3.LUT R55, R55, 0xfffff7ff, RZ, 0xc0, !PT ;  /* 0xfffff7ff37377812 */ /* 0x000fc600078ec0ff */
[----:B------:R1:W-:Y:S06]  /*e4190*/  @P5 STG.E.U8 desc[UR44][R10.64], R0 ;  /* 0x000000000a005986 */ /* 0x0003ec000c10112c */
[----:B------:R-:W-:Y:S02]  /*e41a0*/  @P1 LOP3.LUT R55, R55, 0x800, RZ, 0xfc, !PT ;  /* 0x0000080037371812 */ /* 0x000fe400078efcff */
[----:B-1----:R-:W-:Y:S02]  /*e41b0*/  PRMT R0, R9, 0x7773, RZ ;  /* 0x0000777309007816 */ /* 0x002fe400000000ff */
[----:B------:R-:W-:-:S03]  /*e41c0*/  LOP3.LUT P1, RZ, R52, 0x10, RZ, 0xc0, !PT ;  /* 0x0000001034ff7812 */ /* 0x000fc6000782c0ff */
[----:B------:R1:W-:Y:S04]  /*e41d0*/  @P6 STG.E.U8 desc[UR44][R6.64], R0 ;  /* 0x0000000006006986 */ /* 0x0003e8000c10112c */
[----:B-1----:R-:W4:Y:S01]  /*e41e0*/  LDL.LU R6, [R1+0x40] ;  /* 0x0000400001067983 */ /* 0x002f220000300800 */
        /* <DEDUP_REMOVED lines=34> */
[C---:B------:R-:W-:Y:S02]  /*e4410*/  LOP3.LUT P3, RZ, R53.reuse, 0x2000000, RZ, 0xc0, !PT ;  /* 0x0200000035ff7812 */ /* 0x040fe4000786c0ff */
[C---:B------:R-:W-:Y:S02]  /*e4420*/  LOP3.LUT P4, RZ, R53.reuse, 0x1000000, RZ, 0xc0, !PT ;  /* 0x0100000035ff7812 */ /* 0x040fe4000788c0ff */
[----:B------:R-:W-:-:S02]  /*e4430*/  LOP3.LUT P5, RZ, R53, 0x800000, RZ, 0xc0, !PT ;  /* 0x0080000035ff7812 */ /* 0x000fc400078ac0ff */
[----:B------:R-:W-:Y:S02]  /*e4440*/  LOP3.LUT P6, RZ, R53, 0x400000, RZ, 0xc0, !PT ;  /* 0x0040000035ff7812 */ /* 0x000fe400078cc0ff */
[----:B----4-:R-:W-:-:S05]  /*e4450*/  PRMT R0, R6, 0x7770, RZ ;  /* 0x0000777006007816 */ /* 0x010fca00000000ff */
[----:B------:R1:W-:Y:S02]  /*e4460*/  @P1 STG.E.U8 desc[UR44][R14.64], R0 ;  /* 0x000000000e001986 */ /* 0x0003e4000c10112c */
[----:B-1----:R-:W-:-:S05]  /*e4470*/  PRMT R0, R6, 0x7771, RZ ;  /* 0x0000777106007816 */ /* 0x002fca00000000ff */
        /* <DEDUP_REMOVED lines=9> */
[----:B-1----:R-:W-:Y:S02]  /*e4510*/  PRMT R0, R7, 0x7772, RZ ;  /* 0x0000777207007816 */ /* 0x002fe400000000ff */
[----:B------:R-:W3:Y:S04]  /*e4520*/  LDL.LU.64 R48, [R1+0x990] ;  /* 0x0009900001307983 */ /* 0x000ee80000300a00 */
[----:B--2---:R1:W-:Y:S04]  /*e4530*/  @P6 STG.E.U8 desc[UR44][R2.64], R0 ;  /* 0x0000000002006986 */ /* 0x0043e8000c10112c */
[----:B-1----:R-:W2:Y:S04]  /*e4540*/  LDL.LU.64 R2, [R1+0x988] ;  /* 0x0009880001027983 */ /* 0x002ea80000300a00 */
[----:B------:R-:W4:Y:S04]  /*e4550*/  LDL.LU.64 R12, [R1+0x980] ;  /* 0x00098000010c7983 */ /* 0x000f280000300a00 */
[----:B------:R-:W4:Y:S04]  /*e4560*/  LDL.LU.64 R10, [R1+0x978] ;  /* 0x00097800010a7983 */ /* 0x000f280000300a00 */
[----:B------:R-:W2:Y:S04]  /*e4570*/  LDL.LU R6, [R1+0x48] ;  /* 0x0000480001067983 */ /* 0x000ea80000300800 */
[----:B------:R-:W4:Y:S04]  /*e4580*/  LDL.LU.64 R8, [R1+0x970] ;  /* 0x0009700001087983 */ /* 0x000f280000300a00 */
[----:B------:R-:W4:Y:S04]  /*e4590*/  LDL.LU.64 R4, [R1+0x968] ;  /* 0x0009680001047983 */ /* 0x000f280000300a00 */
[----:B------:R-:W4:Y:S01]  /*e45a0*/  LDL.LU R61, [R1+0x4c] ;  /* 0x00004c00013d7983 */ /* 0x000f220000300800 */
[----:B------:R-:W-:-:S02]  /*e45b0*/  LOP3.LUT P3, RZ, R53, 0x200000, RZ, 0xc0, !PT ;  /* 0x0020000035ff7812 */ /* 0x000fc4000786c0ff */
[----:B------:R-:W-:Y:S02]  /*e45c0*/  PRMT R0, R7, 0x7773, RZ ;  /* 0x0000777307007816 */ /* 0x000fe400000000ff */
[C---:B------:R-:W-:Y:S02]  /*e45d0*/  LOP3.LUT P4, RZ, R53.reuse, 0x100000, RZ, 0xc0, !PT ;  /* 0x0010000035ff7812 */ /* 0x040fe4000788c0ff */
[----:B------:R-:W-:Y:S02]  /*e45e0*/  LOP3.LUT P1, RZ, R53, 0x200, RZ, 0xc0, !PT ;  /* 0x0000020035ff7812 */ /* 0x000fe4000782c0ff */
[----:B------:R-:W-:-:S11]  /*e45f0*/  LOP3.LUT R52, R52, 0xefffffff, RZ, 0xc0, !PT ;  /* 0xefffffff34347812 */ /* 0x000fd600078ec0ff */
[----:B------:R-:W-:Y:S02]  /*e4600*/  @P1 LOP3.LUT R52, R52, 0x10000000, RZ, 0xfc, !PT ;  /* 0x1000000034341812 */ /* 0x000fe400078efcff */
[----:B------:R-:W-:Y:S02]  /*e4610*/  LOP3.LUT P1, RZ, R53, 0x400, RZ, 0xc0, !PT ;  /* 0x0000040035ff7812 */ /* 0x000fe4000782c0ff */
[----:B------:R-:W-:Y:S01]  /*e4620*/  LOP3.LUT R52, R52, 0xdfffffff, RZ, 0xc0, !PT ;  /* 0xdfffffff34347812 */ /* 0x000fe200078ec0ff */
[----:B---3--:R1:W-:Y:S04]  /*e4630*/  @P3 STG.E.U8 desc[UR44][R48.64], R0 ;  /* 0x0000000030003986 */ /* 0x0083e8000c10112c */
[----:B-1----:R-:W3:Y:S01]  /*e4640*/  LDL.LU.64 R48, [R1+0x960] ;  /* 0x0009600001307983 */ /* 0x002ee20000300a00 */
[----:B--2---:R-:W-:-:S05]  /*e4650*/  PRMT R0, R6, 0x7770, RZ ;  /* 0x0000777006007816 */ /* 0x004fca00000000ff */
[----:B------:R1:W-:Y:S04]  /*e4660*/  @P4 STG.E.U8 desc[UR44][R2.64], R0 ;  /* 0x0000000002004986 */ /* 0x0003e8000c10112c */
[----:B-1----:R-:W2:Y:S01]  /*e4670*/  LDL.LU.64 R2, [R1+0x958] ;  /* 0x0009580001027983 */ /* 0x002ea20000300a00 */
[----:B------:R-:W-:Y:S02]  /*e4680*/  @P1 LOP3.LUT R52, R52, 0x20000000, RZ, 0xfc, !PT ;  /* 0x2000000034341812 */ /* 0x000fe400078efcff */
[----:B------:R-:W-:Y:S01]  /*e4690*/  LOP3.LUT P1, RZ, R53, 0x800, RZ, 0xc0, !PT ;  /* 0x0000080035ff7812 */ /* 0x000fe2000782c0ff */
[----:B------:R-:W2:Y:S01]  /*e46a0*/  LDL.LU.64 R56, [R1+0x950] ;  /* 0x0009500001387983 */ /* 0x000ea20000300a00 */
[----:B------:R-:W-:Y:S02]  /*e46b0*/  LOP3.LUT R52, R52, 0xbfffffff, RZ, 0xc0, !PT ;  /* 0xbfffffff34347812 */ /* 0x000fe400078ec0ff */
[----:B------:R-:W-:Y:S01]  /*e46c0*/  LOP3.LUT R55, R55, 0xfffffffe, RZ, 0xc0, !PT ;  /* 0xfffffffe37377812 */ /* 0x000fe200078ec0ff */
[----:B------:R-:W2:Y:S01]  /*e46d0*/  LDL.LU R7, [R1+0x30] ;  /* 0x0000300001077983 */ /* 0x000ea20000300800 */
[----:B------:R-:W-:-:S02]  /*e46e0*/  LOP3.LUT P5, RZ, R53, 0x80000, RZ, 0xc0, !PT ;  /* 0x0008000035ff7812 */ /* 0x000fc400078ac0ff */
[C---:B------:R-:W-:Y:S01]  /*e46f0*/  LOP3.LUT P6, RZ, R53.reuse, 0x40000, RZ, 0xc0, !PT ;  /* 0x0004000035ff7812 */ /* 0x040fe200078cc0ff */
[----:B------:R-:W2:Y:S04]  /*e4700*/  LDL.LU.64 R58, [R1+0x948] ;  /* 0x00094800013a7983 */ /* 0x000ea80000300a00 */
[----:B------:R-:W-:Y:S01]  /*e4710*/  @P1 LOP3.LUT R52, R52, 0x40000000, RZ, 0xfc, !PT ;  /* 0x4000000034341812 */ /* 0x000fe200078efcff */
[----:B------:R-:W2:Y:S01]  /*e4720*/  LDL.LU.64 R22, [R1+0x940] ;  /* 0x0009400001167983 */ /* 0x000ea20000300a00 */
[----:B------:R-:W-:Y:S02]  /*e4730*/  LOP3.LUT P1, RZ, R53, 0x1000, RZ, 0xc0, !PT ;  /* 0x0000100035ff7812 */ /* 0x000fe4000782c0ff */
[----:B------:R-:W-:Y:S01]  /*e4740*/  LOP3.LUT R52, R52, 0x7fffffff, RZ, 0xc0, !PT ;  /* 0x7fffffff34347812 */ /* 0x000fe200078ec0ff */
[----:B------:R-:W2:Y:S01]  /*e4750*/  LDL.LU.64 R18, [R1+0x938] ;  /* 0x0009380001127983 */ /* 0x000ea20000300a00 */
[----:B------:R-:W-:-:S03]  /*e4760*/  PRMT R0, R6, 0x7771, RZ ;  /* 0x0000777106007816 */ /* 0x000fc600000000ff */
[----:B------:R-:W2:Y:S06]  /*e4770*/  LDL.LU.64 R16, [R1+0x930] ;  /* 0x0009300001107983 */ /* 0x000eac0000300a00 */
[----:B------:R-:W-:Y:S01]  /*e4780*/  @P1 LOP3.LUT R52, R52, 0x80000000, RZ, 0xfc, !PT ;  /* 0x8000000034341812 */ /* 0x000fe200078efcff */
[----:B----4-:R1:W-:Y:S01]  /*e4790*/  @P5 STG.E.U8 desc[UR44][R12.64], R0 ;  /* 0x000000000c005986 */ /* 0x0103e2000c10112c */
[----:B------:R-:W-:-:S03]  /*e47a0*/  LOP3.LUT P1, RZ, R53, 0x2000, RZ, 0xc0, !PT ;  /* 0x0000200035ff7812 */ /* 0x000fc6000782c0ff */
[----:B------:R-:W4:Y:S01]  /*e47b0*/  LDL.LU.64 R14, [R1+0x928] ;  /* 0x00092800010e7983 */ /* 0x000f220000300a00 */
[----:B-1----:R-:W-:-:S03]  /*e47c0*/  PRMT R0, R6, 0x7772, RZ ;  /* 0x0000777206007816 */ /* 0x002fc600000000ff */
[----:B------:R-:W4:Y:S06]  /*e47d0*/  LDL.LU.64 R12, [R1+0x920] ;  /* 0x00092000010c7983 */ /* 0x000f2c0000300a00 */
        /* <DEDUP_REMOVED lines=13> */
[----:B------:R-:W-:-:S03]  /*e48b0*/  PRMT R0, R6, 0x7773, RZ ;  /* 0x0000777306007816 */ /* 0x000fc600000000ff */
[----:B------:R-:W4:Y:S08]  /*e48c0*/  LDL.LU R6, [R1+0x38] ;  /* 0x0000380001067983 */ /* 0x000f300000300800 */
[----:B------:R1:W-:Y:S01]  /*e48d0*/  @P1 STG.E.U8 desc[UR44][R8.64], R0 ;  /* 0x0000000008001986 */ /* 0x0003e2000c10112c */
[----:B------:R-:W-:Y:S02]  /*e48e0*/  LOP3.LUT P1, RZ, R55, 0x8, RZ, 0xc0, !PT ;  /* 0x0000000837ff7812 */ /* 0x000fe4000782c0ff */
[----:B-1----:R-:W-:Y:S01]  /*e48f0*/  PRMT R0, R61, 0x7770, RZ ;  /* 0x000077703d007816 */ /* 0x002fe200000000ff */
[----:B------:R-:W4:Y:S10]  /*e4900*/  LDL.LU.64 R8, [R1+0x910] ;  /* 0x0009100001087983 */ /* 0x000f340000300a00 */
[----:B------:R1:W-:Y:S01]  /*e4910*/  @P1 STG.E.U8 desc[UR44][R4.64], R0 ;  /* 0x0000000004001986 */ /* 0x0003e2000c10112c */
[----:B------:R-:W-:-:S02]  /*e4920*/  LOP3.LUT P1, RZ, R55, 0x4, RZ, 0xc0, !PT ;  /* 0x0000000437ff7812 */ /* 0x000fc4000782c0ff */
[----:B-1----:R-:W-:Y:S01]  /*e4930*/  PRMT R0, R61, 0x7771, RZ ;  /* 0x000077713d007816 */ /* 0x002fe200000000ff */
[----:B------:R-:W4:Y:S10]  /*e4940*/  LDL.LU.64 R4, [R1+0x908] ;  /* 0x0009080001047983 */ /* 0x000f340000300a00 */
[----:B---3--:R1:W-:Y:S01]  /*e4950*/  @P1 STG.E.U8 desc[UR44][R48.64], R0 ;  /* 0x0000000030001986 */ /* 0x0083e2000c10112c */
[----:B------:R-:W-:-:S02]  /*e4960*/  LOP3.LUT P1, RZ, R55, 0x2, RZ, 0xc0, !PT ;  /* 0x0000000237ff7812 */ /* 0x000fc4000782c0ff */
[----:B-1----:R-:W-:Y:S01]  /*e4970*/  PRMT R0, R61, 0x7772, RZ ;  /* 0x000077723d007816 */ /* 0x002fe200000000ff */
[----:B------:R-:W3:Y:S10]  /*e4980*/  LDL.LU.64 R48, [R1+0x900] ;  /* 0x0009000001307983 */ /* 0x000ef40000300a00 */
[----:B--2---:R1:W-:Y:S04]  /*e4990*/  @P1 STG.E.U8 desc[UR44][R2.64], R0 ;  /* 0x0000000002001986 */ /* 0x0043e8000c10112c */
[----:B-1----:R-:W2:Y:S01]  /*e49a0*/  LDL.LU.64 R2, [R1+0x43c0] ;  /* 0x0043c00001027983 */ /* 0x002ea20000300a00 */
[----:B------:R-:W-:-:S02]  /*e49b0*/  LOP3.LUT P1, RZ, R55, 0x1, RZ, 0xc0, !PT ;  /* 0x0000000137ff7812 */ /* 0x000fc4000782c0ff */
        /* <DEDUP_REMOVED lines=16> */
[C---:B------:R-:W-:Y:S02]  /*e4ac0*/  LOP3.LUT P3, RZ, R53.reuse, 0x40, RZ, 0xc0, !PT ;  /* 0x0000004035ff7812 */ /* 0x040fe4000786c0ff */
[C---:B------:R-:W-:Y:S02]  /*e4ad0*/  LOP3.LUT P4, RZ, R53.reuse, 0x20, RZ, 0xc0, !PT ;  /* 0x0000002035ff7812 */ /* 0x040fe4000788c0ff */
[C---:B------:R-:W-:Y:S02]  /*e4ae0*/  LOP3.LUT P5, RZ, R53.reuse, 0x10, RZ, 0xc0, !PT ;  /* 0x0000001035ff7812 */ /* 0x040fe400078ac0ff */
[----:B------:R-:W-:Y:S02]  /*e4af0*/  LOP3.LUT P6, RZ, R53, 0x8, RZ, 0xc0, !PT ;  /* 0x0000000835ff7812 */ /* 0x000fe400078cc0ff */
[----:B--2---:R-:W-:-:S05]  /*e4b00*/  PRMT R0, R2, 0x7770, RZ ;  /* 0x0000777002007816 */ /* 0x004fca00000000ff */
[----:B----4-:R1:W-:Y:S02]  /*e4b10*/  @P2 STG.E.U8 desc[UR44][R14.64], R0 ;  /* 0x000000000e002986 */ /* 0x0103e4000c10112c */
[----:B-1----:R-:W-:-:S05]  /*e4b20*/  PRMT R0, R2, 0x7771, RZ ;  /* 0x0000777102007816 */ /* 0x002fca00000000ff */
[----:B------:R1:W-:Y:S02]  /*e4b30*/  @P0 STG.E.U8 desc[UR44][R12.64], R0 ;  /* 0x000000000c000986 */ /* 0x0003e4000c10112c */
[----:B-1----:R-:W-:-:S05]  /*e4b40*/  PRMT R0, R2, 0x7772, RZ ;  /* 0x0000777202007816 */ /* 0x002fca00000000ff */
[----:B------:R1:W-:Y:S02]  /*e4b50*/  @P3 STG.E.U8 desc[UR44][R10.64], R0 ;  /* 0x000000000a003986 */ /* 0x0003e4000c10112c */
[----:B-1----:R-:W-:Y:S02]  /*e4b60*/  PRMT R0, R2, 0x7773, RZ ;  /* 0x0000777302007816 */ /* 0x002fe400000000ff */
[----:B------:R-:W2:Y:S04]  /*e4b70*/  LDL.LU R2, [R1+0x43b8] ;  /* 0x0043b80001027983 */ /* 0x000ea80000300800 */
[----:B------:R1:W-:Y:S02]  /*e4b80*/  @P4 STG.E.U8 desc[UR44][R8.64], R0 ;  /* 0x0000000008004986 */ /* 0x0003e4000c10112c */
[----:B-1----:R-:W-:-:S05]  /*e4b90*/  PRMT R0, R6, 0x7770, RZ ;  /* 0x0000777006007816 */ /* 0x002fca00000000ff */
[----:B------:R1:W-:Y:S02]  /*e4ba0*/  @P5 STG.E.U8 desc[UR44][R4.64], R0 ;  /* 0x0000000004005986 */ /* 0x0003e4000c10112c */
[----:B-1----:R-:W-:-:S05]  /*e4bb0*/  PRMT R0, R6, 0x7771, RZ ;  /* 0x0000777106007816 */ /* 0x002fca00000000ff */
[----:B---3--:R1:W-:Y:S04]  /*e4bc0*/  @P6 STG.E.U8 desc[UR44][R48.64], R0 ;  /* 0x0000000030006986 */ /* 0x0083e8000c10112c */
[----:B-1----:R-:W3:Y:S04]  /*e4bd0*/  LDL.LU.64 R48, [R1+0x8f8] ;  /* 0x0008f80001307983 */ /* 0x002ee80000300a00 */
        /* <DEDUP_REMOVED lines=11> */
[----:B------:R-:W-:Y:S01]  /*e4c90*/  LOP3.LUT P5, RZ, R53, 0x1, RZ, 0xc0, !PT ;  /* 0x0000000135ff7812 */ /* 0x000fe200078ac0ff */
[----:B---3--:R1:W-:Y:S04]  /*e4ca0*/  @P3 STG.E.U8 desc[UR44][R48.64], R0 ;  /* 0x0000000030003986 */ /* 0x0083e8000c10112c */
[----:B-1----:R-:W3:Y:S01]  /*e4cb0*/  LDL.LU.64 R48, [R1+0x8c8] ;  /* 0x0008c80001307983 */ /* 0x002ee20000300a00 */
[----:B--2---:R-:W-:-:S03]  /*e4cc0*/  LOP3.LUT P1, RZ, R2, 0x80000, RZ, 0xc0, !PT ;  /* 0x0008000002ff7812 */ /* 0x004fc6000782c0ff */
[----:B------:R-:W2:Y:S04]  /*e4cd0*/  LDL.LU.64 R22, [R1+0x8c0] ;  /* 0x0008c00001167983 */ /* 0x000ea80000300a00 */
[----:B------:R-:W2:Y:S06]  /*e4ce0*/  LDL.LU.64 R54, [R1+0x8b8] ;  /* 0x0008b80001367983 */ /* 0x000eac0000300a00 */
        /* <DEDUP_REMOVED lines=14> */
[----:B-1----:R-:W4:Y:S08]  /*e4dd0*/  LDL.LU R14, [R1+0x24] ;  /* 0x00002400010e7983 */ /* 0x002f300000300800 */
[----:B------:R-:W-:Y:S01]  /*e4de0*/  @P1 LOP3.LUT R52, R52, 0x1000000, RZ, 0xfc, !PT ;  /* 0x0100000034341812 */ /* 0x000fe200078efcff */
[----:B------:R-:W4:Y:S01]  /*e4df0*/  LDL.LU.64 R56, [R1+0x8b0] ;  /* 0x0008b00001387983 */ /* 0x000f220000300a00 */
[----:B------:R-:W-:-:S02]  /*e4e00*/  LOP3.LUT P1, RZ, R2, 0x8000000, RZ, 0xc0, !PT ;  /* 0x0800000002ff7812 */ /* 0x000fc4000782c0ff */
[----:B------:R-:W-:Y:S01]  /*e4e10*/  LOP3.LUT R52, R52, 0xfdffffff, RZ, 0xc0, !PT ;  /* 0xfdffffff34347812 */ /* 0x000fe200078ec0ff */
[----:B------:R-:W4:Y:S04]  /*e4e20*/  LDL.LU.64 R58, [R1+0x8a8] ;  /* 0x0008a800013a7983 */ /* 0x000f280000300a00 */
[----:B------:R-:W4:Y:S01]  /*e4e30*/  LDL.LU.64 R18, [R1+0x8a0] ;  /* 0x0008a00001127983 */ /* 0x000f220000300a00 */
[----:B------:R-:W-:Y:S02]  /*e4e40*/  LOP3.LUT P6, RZ, R2, 0x80000000, RZ, 0xc0, !PT ;  /* 0x8000000002ff7812 */ /* 0x000fe400078cc0ff */
[----:B------:R-:W-:Y:S01]  /*e4e50*/  PRMT R0, R7, 0x7770, RZ ;  /* 0x0000777007007816 */ /* 0x000fe200000000ff */
[----:B------:R-:W4:Y:S02]  /*e4e60*/  LDL.LU.64 R16, [R1+0x898] ;  /* 0x0008980001107983 */ /* 0x000f240000300a00 */
[----:B------:R-:W-:-:S02]  /*e4e70*/  @P1 LOP3.LUT R52, R52, 0x2000000, RZ, 0xfc, !PT ;  /* 0x0200000034341812 */ /* 0x000fc400078efcff */
        /* <DEDUP_REMOVED lines=14> */
[----:B------:R-:W-:-:S03]  /*e4f60*/  LOP3.LUT P1, RZ, R52, 0x8000000, RZ, 0xc0, !PT ;  /* 0x0800000034ff7812 */ /* 0x000fc6000782c0ff */
[----:B-1----:R-:W4:Y:S01]  /*e4f70*/  LDL.LU.64 R8, [R1+0x880] ;  /* 0x0008800001087983 */ /* 0x002f220000300a00 */
[----:B------:R-:W-:-:S03]  /*e4f80*/  PRMT R0, R7, 0x7773, RZ ;  /* 0x0000777307007816 */ /* 0x000fc600000000ff */
[----:B------:R-:W4:Y:S06]  /*e4f90*/  LDL.LU.64 R6, [R1+0x878] ;  /* 0x0008780001067983 */ /* 0x000f2c0000300a00 */
[----:B------:R1:W-:Y:S01]  /*e4fa0*/  @P1 STG.E.U8 desc[UR44][R4.64], R0 ;  /* 0x0000000004001986 */ /* 0x0003e2000c10112c */
[----:B------:R-:W-:-:S03]  /*e4fb0*/  LOP3.LUT P1, RZ, R52, 0x4000000, RZ, 0xc0, !PT ;  /* 0x0400000034ff7812 */ /* 0x000fc6000782c0ff */
[----:B-1----:R-:W4:Y:S01]  /*e4fc0*/  LDL.LU.64 R4, [R1+0x870] ;  /* 0x0008700001047983 */ /* 0x002f220000300a00 */
[----:B------:R-:W-:-:S03]  /*e4fd0*/  PRMT R0, R61, 0x7770, RZ ;  /* 0x000077703d007816 */ /* 0x000fc600000000ff */
[----:B------:R-:W4:Y:S06]  /*e4fe0*/  LDL.LU R15, [R1+0x2c] ;  /* 0x00002c00010f7983 */ /* 0x000f2c0000300800 */
[----:B---3--:R1:W-:Y:S04]  /*e4ff0*/  @P1 STG.E.U8 desc[UR44][R48.64], R0 ;  /* 0x0000000030001986 */ /* 0x0083e8000c10112c */
[----:B-1----:R-:W3:Y:S01]  /*e5000*/  LDL.LU.64 R48, [R1+0x868] ;  /* 0x0008680001307983 */ /* 0x002ee20000300a00 */
[----:B------:R-:W-:-:S02]  /*e5010*/  LOP3.LUT P1, RZ, R52, 0x2000000, RZ, 0xc0, !PT ;  /* 0x0200000034ff7812 */ /* 0x000fc4000782c0ff */
        /* <DEDUP_REMOVED lines=30> */
[----:B------:R1:W-:Y:S01]  /*e5200*/  @P4 STG.E.U8 desc[UR44][R6.64], R0 ;  /* 0x0000000006004986 */ /* 0x0003e2000c10112c */
[----:B------:R-:W-:Y:S02]  /*e5210*/  LOP3.LUT P6, RZ, R2, 0x100, RZ, 0xc0, !PT ;  /* 0x0000010002ff7812 */ /* 0x000fe400078cc0ff */
[----:B-1----:R-:W-:Y:S02]  /*e5220*/  PRMT R0, R3, 0x7773, RZ ;  /* 0x0000777303007816 */ /* 0x002fe400000000ff */
[----:B------:R-:W4:Y:S04]  /*e5230*/  LDL.LU R3, [R1+0x43a8] ;  /* 0x0043a80001037983 */ /* 0x000f280000300800 */
[----:B------:R1:W-:Y:S04]  /*e5240*/  @P5 STG.E.U8 desc[UR44][R4.64], R0 ;  /* 0x0000000004005986 */ /* 0x0003e8000c10112c */
[----:B-1----:R-:W2:Y:S01]  /*e5250*/  LDL.LU.64 R4, [R1+0x860] ;  /* 0x0008600001047983 */ /* 0x002ea20000300a00 */
[----:B------:R-:W-:-:S05]  /*e5260*/  PRMT R0, R15, 0x7770, RZ ;  /* 0x000077700f007816 */ /* 0x000fca00000000ff */
[----:B---3--:R1:W-:Y:S04]  /*e5270*/  @P6 STG.E.U8 desc[UR44][R48.64], R0 ;  /* 0x0000000030006986 */ /* 0x0083e8000c10112c */
[----:B-1----:R-:W3:Y:S04]  /*e5280*/  LDL.LU.64 R48, [R1+0x858] ;  /* 0x0008580001307983 */ /* 0x002ee80000300a00 */
        /* <DEDUP_REMOVED lines=8> */
[----:B------:R-:W-:-:S07]  /*e5310*/  LOP3.LUT R52, R52, 0xffffefff, RZ, 0xc0, !PT ;  /* 0xffffefff34347812 */ /* 0x000fce00078ec0ff */
[----:B--2---:R1:W-:Y:S04]  /*e5320*/  @P3 STG.E.U8 desc[UR44][R4.64], R0 ;  /* 0x0000000004003986 */ /* 0x0043e8000c10112c */
[----:B-1----:R-:W2:Y:S01]  /*e5330*/  LDL.LU.64 R4, [R1+0x830] ;  /* 0x0008300001047983 */ /* 0x002ea20000300a00 */
[----:B------:R-:W-:-:S03]  /*e5340*/  PRMT R0, R15, 0x7772, RZ ;  /* 0x000077720f007816 */ /* 0x000fc600000000ff */
[----:B------:R-:W2:Y:S04]  /*e5350*/  LDL.LU R14, [R1+0x14] ;  /* 0x00001400010e7983 */ /* 0x000ea80000300800 */
[----:B---3--:R1:W-:Y:S04]  /*e5360*/  @P4 STG.E.U8 desc[UR44][R48.64], R0 ;  /* 0x0000000030004986 */ /* 0x0083e8000c10112c */
[----:B-1----:R-:W3:Y:S01]  /*e5370*/  LDL.LU.64 R48, [R1+0x828] ;  /* 0x0008280001307983 */ /* 0x002ee20000300a00 */
[----:B----4-:R-:W-:Y:S02]  /*e5380*/  LOP3.LUT P1, RZ, R3, 0x8000, RZ, 0xc0, !PT ;  /* 0x0000800003ff7812 */ /* 0x010fe4000782c0ff */
[C---:B------:R-:W-:Y:S01]  /*e5390*/  LOP3.LUT P5, RZ, R2.reuse, 0x4, RZ, 0xc0, !PT ;  /* 0x0000000402ff7812 */ /* 0x040fe200078ac0ff */
[----:B------:R-:W4:Y:S01]  /*e53a0*/  LDL.LU.64 R54, [R1+0x820] ;  /* 0x0008200001367983 */ /* 0x000f220000300a00 */
[----:B------:R-:W-:-:S02]  /*e53b0*/  LOP3.LUT P6, RZ, R2, 0x2, RZ, 0xc0, !PT ;  /* 0x0000000202ff7812 */ /* 0x000fc400078cc0ff */
[----:B------:R-:W-:Y:S01]  /*e53c0*/  PRMT R0, R15, 0x7773, RZ ;  /* 0x000077730f007816 */ /* 0x000fe200000000ff */
[----:B------:R-:W4:Y:S04]  /*e53d0*/  LDL.LU.64 R60, [R1+0x818] ;  /* 0x00081800013c7983 */ /* 0x000f280000300a00 */
[----:B------:R-:W4:Y:S02]  /*e53e0*/  LDL.LU.64 R56, [R1+0x810] ;  /* 0x0008100001387983 */ /* 0x000f240000300a00 */
[----:B------:R-:W-:Y:S02]  /*e53f0*/  @P1 LOP3.LUT R52, R52, 0x1000, RZ, 0xfc, !PT ;  /* 0x0000100034341812 */ /* 0x000fe400078efcff */
[----:B------:R-:W-:Y:S01]  /*e5400*/  LOP3.LUT P1, RZ, R3, 0x40000, RZ, 0xc0, !PT ;  /* 0x0004000003ff7812 */ /* 0x000fe2000782c0ff */
[----:B------:R1:W-:Y:S01]  /*e5410*/  @P5 STG.E.U8 desc[UR44][R12.64], R0 ;  /* 0x000000000c005986 */ /* 0x0003e2000c10112c */
[----:B------:R-:W-:-:S03]  /*e5420*/  LOP3.LUT R52, R52, 0xffffdfff, RZ, 0xc0, !PT ;  /* 0xffffdfff34347812 */ /* 0x000fc600078ec0ff */
[----:B------:R-:W4:Y:S04]  /*e5430*/  LDL.LU R15, [R1+0x18] ;  /* 0x00001800010f7983 */ /* 0x000f280000300800 */
[----:B------:R-:W4:Y:S04]  /*e5440*/  LDL.LU.64 R58, [R1+0x808] ;  /* 0x00080800013a7983 */ /* 0x000f280000300a00 */
[----:B------:R-:W-:Y:S01]  /*e5450*/  @P1 LOP3.LUT R52, R52, 0x2000, RZ, 0xfc, !PT ;  /* 0x0000200034341812 */ /* 0x000fe200078efcff */
[----:B------:R-:W4:Y:S01]  /*e5460*/  LDL.LU.64 R18, [R1+0x800] ;  /* 0x0008000001127983 */ /* 0x000f220000300a00 */
[----:B------:R-:W-:-:S02]  /*e5470*/  LOP3.LUT P1, RZ, R3, 0x80000, RZ, 0xc0, !PT ;  /* 0x0008000003ff7812 */ /* 0x000fc4000782c0ff */
[----:B------:R-:W-:Y:S01]  /*e5480*/  LOP3.LUT R52, R52, 0xffffbfff, RZ, 0xc0, !PT ;  /* 0xffffbfff34347812 */ /* 0x000fe200078ec0ff */
        /* <DEDUP_REMOVED lines=22> */
[----:B------:R-:W-:-:S11]  /*e55f0*/  PRMT R0, R53, 0x7771, RZ ;  /* 0x0000777135007816 */ /* 0x000fd600000000ff */
[----:B------:R1:W-:Y:S01]  /*e5600*/  @P1 STG.E.U8 desc[UR44][R8.64], R0 ;  /* 0x0000000008001986 */ /* 0x0003e2000c10112c */
[C---:B------:R-:W-:Y:S02]  /*e5610*/  LOP3.LUT P1, RZ, R52.reuse, 0x80000, RZ, 0xc0, !PT ;  /* 0x0008000034ff7812 */ /* 0x040fe4000782c0ff */
[----:B-1----:R-:W-:Y:S01]  /*e5620*/  PRMT R0, R53, 0x7772, RZ ;  /* 0x0000777235007816 */ /* 0x002fe200000000ff */
[----:B------:R-:W4:Y:S10]  /*e5630*/  LDL.LU.64 R8, [R1+0x7e0] ;  /* 0x0007e00001087983 */ /* 0x000f340000300a00 */
[----:B------:R1:W-:Y:S01]  /*e5640*/  @P1 STG.E.U8 desc[UR44][R6.64], R0 ;  /* 0x0000000006001986 */ /* 0x0003e2000c10112c */
[----:B------:R-:W-:-:S02]  /*e5650*/  LOP3.LUT P1, RZ, R52, 0x40000, RZ, 0xc0, !PT ;  /* 0x0004000034ff7812 */ /* 0x000fc4000782c0ff */
[----:B-1----:R-:W-:Y:S01]  /*e5660*/  PRMT R0, R53, 0x7773, RZ ;  /* 0x0000777335007816 */ /* 0x002fe200000000ff */
[----:B------:R-:W4:Y:S10]  /*e5670*/  LDL.LU.64 R6, [R1+0x7d8] ;  /* 0x0007d80001067983 */ /* 0x000f340000300a00 */
[----:B--2---:R1:W-:Y:S01]  /*e5680*/  @P1 STG.E.U8 desc[UR44][R4.64], R0 ;  /* 0x0000000004001986 */ /* 0x0043e2000c10112c */
[----:B------:R-:W-:-:S02]  /*e5690*/  LOP3.LUT P1, RZ, R52, 0x20000, RZ, 0xc0, !PT ;  /* 0x0002000034ff7812 */ /* 0x000fc4000782c0ff */
[----:B-1----:R-:W-:Y:S01]  /*e56a0*/  PRMT R0, R14, 0x7770, RZ ;  /* 0x000077700e007816 */ /* 0x002fe200000000ff */
[----:B------:R-:W2:Y:S10]  /*e56b0*/  LDL.LU.64 R4, [R1+0x7d0] ;  /* 0x0007d00001047983 */ /* 0x000eb40000300a00 */
[----:B---3--:R1:W-:Y:S04]  /*e56c0*/  @P1 STG.E.U8 desc[UR44][R48.64], R0 ;  /* 0x0000000030001986 */ /* 0x0083e8000c10112c */
[----:B-1----:R-:W3:Y:S01]  /*e56d0*/  LDL.LU.64 R48, [R1+0x43a0] ;  /* 0x0043a00001307983 */ /* 0x002ee20000300a00 */
[----:B------:R-:W-:-:S02]  /*e56e0*/  LOP3.LUT P1, RZ, R52, 0x10000, RZ, 0xc0, !PT ;  /* 0x0001000034ff7812 */ /* 0x000fc4000782c0ff */
[----:B------:R-:W-:-:S11]  /*e56f0*/  PRMT R0, R14, 0x7771, RZ ;  /* 0x000077710e007816 */ /* 0x000fd600000000ff */
        /* <DEDUP_REMOVED lines=21> */
[C---:B------:R-:W-:Y:S02]  /*e5850*/  LOP3.LUT P5, RZ, R3.reuse, 0x80, RZ, 0xc0, !PT ;  /* 0x0000008003ff7812 */ /* 0x040fe400078ac0ff */
[----:B------:R-:W-:Y:S02]  /*e5860*/  LOP3.LUT P6, RZ, R3, 0x20, RZ, 0xc0, !PT ;  /* 0x0000002003ff7812 */ /* 0x000fe400078cc0ff */
[----:B---3--:R-:W-:-:S05]  /*e5870*/  PRMT R0, R48, 0x7770, RZ ;  /* 0x0000777030007816 */ /* 0x008fca00000000ff */
[----:B------:R1:W-:Y:S02]  /*e5880*/  @P3 STG.E.U8 desc[UR44][R10.64], R0 ;  /* 0x000000000a003986 */ /* 0x0003e4000c10112c */
        /* <DEDUP_REMOVED lines=10> */
[----:B------:R-:W3:Y:S04]  /*e5930*/  LDL.LU R17, [R1] ;  /* 0x0000000001117983 */ /* 0x000ee80000300800 */
[----:B------:R-:W4:Y:S04]  /*e5940*/  LDL.LU.64 R14, [R1+0x7b0] ;  /* 0x0007b000010e7983 */ /* 0x000f280000300a00 */
[----:B------:R-:W4:Y:S04]  /*e5950*/  LDL.LU.64 R12, [R1+0x7a8] ;  /* 0x0007a800010c7983 */ /* 0x000f280000300a00 */
[----:B------:R-:W4:Y:S04]  /*e5960*/  LDL.LU.64 R10, [R1+0x7a0] ;  /* 0x0007a000010a7983 */ /* 0x000f280000300a00 */
[----:B------:R-:W4:Y:S01]  /*e5970*/  LDL.LU R53, [R1+0x4] ;  /* 0x0000040001357983 */ /* 0x000f220000300800 */
[----:B------:R-:W-:-:S03]  /*e5980*/  LOP3.LUT P3, RZ, R3, 0x8, RZ, 0xc0, !PT ;  /* 0x0000000803ff7812 */ /* 0x000fc6000786c0ff */
[----:B------:R-:W4:Y:S01]  /*e5990*/  LDL.LU.64 R8, [R1+0x798] ;  /* 0x0007980001087983 */ /* 0x000f220000300a00 */
[----:B------:R-:W-:Y:S02]  /*e59a0*/  LOP3.LUT R52, R52, 0xffffffef, RZ, 0xc0, !PT ;  /* 0xffffffef34347812 */ /* 0x000fe400078ec0ff */
[----:B------:R-:W-:Y:S02]  /*e59b0*/  LOP3.LUT P4, RZ, R3, 0x2, RZ, 0xc0, !PT ;  /* 0x0000000203ff7812 */ /* 0x000fe4000788c0ff */
[----:B---3--:R-:W-:-:S05]  /*e59c0*/  PRMT R0, R17, 0x7770, RZ ;  /* 0x0000777011007816 */ /* 0x008fca00000000ff */
[----:B--2---:R1:W-:Y:S04]  /*e59d0*/  @P3 STG.E.U8 desc[UR44][R4.64], R0 ;  /* 0x0000000004003986 */ /* 0x0043e8000c10112c */
[----:B-1----:R-:W2:Y:S01]  /*e59e0*/  LDL.LU.64 R4, [R1+0x790] ;  /* 0x0007900001047983 */ /* 0x002ea20000300a00 */
[----:B------:R-:W-:-:S13]  /*e59f0*/  LOP3.LUT P1, RZ, R48, 0x2000, RZ, 0xc0, !PT ;  /* 0x0000200030ff7812 */ /* 0x000fda000782c0ff */
        /* <DEDUP_REMOVED lines=17> */
[----:B-1----:R-:W3:Y:S08]  /*e5b10*/  LDL.LU.64 R6, [R1+0x788] ;  /* 0x0007880001067983 */ /* 0x002ef00000300a00 */
[----:B------:R-:W-:Y:S02]  /*e5b20*/  @P1 LOP3.LUT R52, R52, 0x200, RZ, 0xfc, !PT ;  /* 0x0000020034341812 */ /* 0x000fe400078efcff */
[----:B------:R-:W-:Y:S01]  /*e5b30*/  LOP3.LUT P1, RZ, R48, 0x1000000, RZ, 0xc0, !PT ;  /* 0x0100000030ff7812 */ /* 0x000fe2000782c0ff */
[----:B------:R-:W4:Y:S01]  /*e5b40*/  LDL.LU.64 R54, [R1+0x780] ;  /* 0x0007800001367983 */ /* 0x000f220000300a00 */
[----:B------:R-:W-:-:S02]  /*e5b50*/  LOP3.LUT R52, R52, 0xfffffbff, RZ, 0xc0, !PT ;  /* 0xfffffbff34347812 */ /* 0x000fc400078ec0ff */
[C---:B------:R-:W-:Y:S01]  /*e5b60*/  LOP3.LUT P5, RZ, R48.reuse, 0x80000000, RZ, 0xc0, !PT ;  /* 0x8000000030ff7812 */ /* 0x040fe200078ac0ff */
[----:B------:R-:W4:Y:S01]  /*e5b70*/  LDL.LU.64 R60, [R1+0x778] ;  /* 0x00077800013c7983 */ /* 0x000f220000300a00 */
[----:B------:R-:W-:Y:S02]  /*e5b80*/  LOP3.LUT P6, RZ, R48, 0x20000000, RZ, 0xc0, !PT ;  /* 0x2000000030ff7812 */ /* 0x000fe400078cc0ff */
[----:B------:R-:W-:Y:S01]  /*e5b90*/  PRMT R0, R17, 0x7772, RZ ;  /* 0x0000777211007816 */ /* 0x000fe200000000ff */
[----:B------:R-:W4:Y:S04]  /*e5ba0*/  LDL.LU.64 R56, [R1+0x770] ;  /* 0x0007700001387983 */ /* 0x000f280000300a00 */
[----:B------:R-:W-:Y:S01]  /*e5bb0*/  @P1 LOP3.LUT R52, R52, 0x400, RZ, 0xfc, !PT ;  /* 0x0000040034341812 */ /* 0x000fe200078efcff */
[----:B------:R-:W4:Y:S01]  /*e5bc0*/  LDL.LU.64 R58, [R1+0x768] ;  /* 0x00076800013a7983 */ /* 0x000f220000300a00 */
[----:B------:R-:W-:-:S02]  /*e5bd0*/  LOP3.LUT P1, RZ, R48, 0x2000000, RZ, 0xc0, !PT ;  /* 0x0200000030ff7812 */ /* 0x000fc4000782c0ff */
[----:B------:R-:W-:Y:S01]  /*e5be0*/  LOP3.LUT R52, R52, 0xfffff7ff, RZ, 0xc0, !PT ;  /* 0xfffff7ff34347812 */ /* 0x000fe200078ec0ff */
[----:B------:R1:W-:Y:S10]  /*e5bf0*/  @P5 STG.E.U8 desc[UR44][R18.64], R0 ;  /* 0x0000000012005986 */ /* 0x0003f4000c10112c */
[----:B------:R-:W-:-:S02]  /*e5c00*/  @P1 LOP3.LUT R52, R52, 0x800, RZ, 0xfc, !PT ;  /* 0x0000080034341812 */ /* 0x000fc400078efcff */
[----:B------:R-:W-:Y:S01]  /*e5c10*/  LOP3.LUT P1, RZ, R48, 0x10000000, RZ, 0xc0, !PT ;  /* 0x1000000030ff7812 */ /* 0x000fe2000782c0ff */
[----:B-1----:R-:W4:Y:S01]  /*e5c20*/  LDL.LU.64 R18, [R1+0x760] ;  /* 0x0007600001127983 */ /* 0x002f220000300a00 */
[----:B------:R-:W-:-:S03]  /*e5c30*/  PRMT R0, R17, 0x7773, RZ ;  /* 0x0000777311007816 */ /* 0x000fc600000000ff */
        /* <DEDUP_REMOVED lines=16> */
[----:B--2---:R1:W-:Y:S04]  /*e5d40*/  @P1 STG.E.U8 desc[UR44][R4.64], R0 ;  /* 0x0000000004001986 */ /* 0x0043e8000c10112c */
[----:B-1----:R-:W2:Y:S01]  /*e5d50*/  LDL.LU.64 R4, [R1+0x4390] ;  /* 0x0043900001047983 */ /* 0x002ea20000300a00 */
[----:B------:R-:W-:-:S02]  /*e5d60*/  LOP3.LUT P1, RZ, R52, 0x100, RZ, 0xc0, !PT ;  /* 0x0000010034ff7812 */ /* 0x000fc4000782c0ff */
[----:B------:R-:W-:Y:S02]  /*e5d70*/  PRMT R0, R49, 0x7770, RZ ;  /* 0x0000777031007816 */ /* 0x000fe400000000ff */
[C---:B------:R-:W-:Y:S02]  /*e5d80*/  LOP3.LUT P2, RZ, R48.reuse, 0x800, RZ, 0xc0, !PT ;  /* 0x0000080030ff7812 */ /* 0x040fe4000784c0ff */
[----:B------:R-:W-:-:S07]  /*e5d90*/  LOP3.LUT P0, RZ, R48, 0x200, RZ, 0xc0, !PT ;  /* 0x0000020030ff7812 */ /* 0x000fce000780c0ff */
[----:B---3--:R1:W-:Y:S01]  /*e5da0*/  @P1 STG.E.U8 desc[UR44][R6.64], R0 ;  /* 0x0000000006001986 */ /* 0x0083e2000c10112c */
[C---:B------:R-:W-:Y:S02]  /*e5db0*/  LOP3.LUT P1, RZ, R52.reuse, 0x80, RZ, 0xc0, !PT ;  /* 0x0000008034ff7812 */ /* 0x040fe4000782c0ff */
[----:B-1----:R-:W-:Y:S01]  /*e5dc0*/  PRMT R0, R49, 0x7771, RZ ;  /* 0x0000777131007816 */ /* 0x002fe200000000ff */
[----:B------:R-:W3:Y:S10]  /*e5dd0*/  LDL.LU.64 R6, [R1+0x4388] ;  /* 0x0043880001067983 */ /* 0x000ef40000300a00 */
[----:B----4-:R1:W-:Y:S01]  /*e5de0*/  @P1 STG.E.U8 desc[UR44][R54.64], R0 ;  /* 0x0000000036001986 */ /* 0x0103e2000c10112c */
[----:B------:R-:W-:-:S02]  /*e5df0*/  LOP3.LUT P1, RZ, R52, 0x40, RZ, 0xc0, !PT ;  /* 0x0000004034ff7812 */ /* 0x000fc4000782c0ff */
[----:B-1----:R-:W-:-:S11]  /*e5e00*/  PRMT R0, R49, 0x7772, RZ ;  /* 0x0000777231007816 */ /* 0x002fd600000000ff */
[----:B------:R1:W-:Y:S01]  /*e5e10*/  @P1 STG.E.U8 desc[UR44][R60.64], R0 ;  /* 0x000000003c001986 */ /* 0x0003e2000c10112c */
[C---:B------:R-:W-:Y:S02]  /*e5e20*/  LOP3.LUT P1, RZ, R52.reuse, 0x20, RZ, 0xc0, !PT ;  /* 0x0000002034ff7812 */ /* 0x040fe4000782c0ff */
[----:B-1----:R-:W-:Y:S02]  /*e5e30*/  PRMT R0, R49, 0x7773, RZ ;  /* 0x0000777331007816 */ /* 0x002fe400000000ff */
[----:B------:R-:W4:Y:S09]  /*e5e40*/  LDL.LU R49, [R1+0x4384] ;  /* 0x0043840001317983 */ /* 0x000f320000300800 */
[----:B------:R1:W-:Y:S01]  /*e5e50*/  @P1 STG.E.U8 desc[UR44][R56.64], R0 ;  /* 0x0000000038001986 */ /* 0x0003e2000c10112c */
[----:B------:R-:W-:-:S02]  /*e5e60*/  LOP3.LUT P1, RZ, R52, 0x10, RZ, 0xc0, !PT ;  /* 0x0000001034ff7812 */ /* 0x000fc4000782c0ff */
[----:B-1----:R-:W-:-:S11]  /*e5e70*/  PRMT R0, R50, 0x7770, RZ ;  /* 0x0000777032007816 */ /* 0x002fd600000000ff */
[----:B------:R1:W-:Y:S02]  /*e5e80*/  @P1 STG.E.U8 desc[UR44][R58.64], R0 ;  /* 0x000000003a001986 */ /* 0x0003e4000c10112c */
[----:B-1----:R-:W-:-:S05]  /*e5e90*/  PRMT R0, R50, 0x7771, RZ ;  /* 0x0000777132007816 */ /* 0x002fca00000000ff */
[----:B------:R1:W-:Y:S02]  /*e5ea0*/  @P2 STG.E.U8 desc[UR44][R18.64], R0 ;  /* 0x0000000012002986 */ /* 0x0003e4000c10112c */
[----:B-1----:R-:W-:-:S05]  /*e5eb0*/  PRMT R0, R50, 0x7772, RZ ;  /* 0x0000777232007816 */ /* 0x002fca00000000ff */
[----:B------:R1:W-:Y:S01]  /*e5ec0*/  @P0 STG.E.U8 desc[UR44][R16.64], R0 ;  /* 0x0000000010000986 */ /* 0x0003e2000c10112c */
[----:B------:R-:W-:Y:S02]  /*e5ed0*/  LOP3.LUT P3, RZ, R48, 0x80, RZ, 0xc0, !PT ;  /* 0x0000008030ff7812 */ /* 0x000fe4000786c0ff */
[----:B-1----:R-:W-:Y:S02]  /*e5ee0*/  PRMT R0, R50, 0x7773, RZ ;  /* 0x0000777332007816 */ /* 0x002fe400000000ff */
[----:B------:R-:W3:Y:S04]  /*e5ef0*/  LDL.LU R50, [R1+0x4380] ;  /* 0x0043800001327983 */ /* 0x000ee80000300800 */
[----:B------:R-:W3:Y:S01]  /*e5f00*/  LDL.LU.64 R16, [R1+0x730] ;  /* 0x0007300001107983 */ /* 0x000ee20000300a00 */
[----:B------:R-:W-:-:S02]  /*e5f10*/  LOP3.LUT P4, RZ, R48, 0x40, RZ, 0xc0, !PT ;  /* 0x0000004030ff7812 */ /* 0x000fc4000788c0ff */
[C---:B------:R-:W-:Y:S02]  /*e5f20*/  LOP3.LUT P5, RZ, R48.reuse, 0x8, RZ, 0xc0, !PT ;  /* 0x0000000830ff7812 */ /* 0x040fe400078ac0ff */
[----:B------:R2:W-:Y:S01]  /*e5f30*/  @P3 STG.E.U8 desc[UR44][R14.64], R0 ;  /* 0x000000000e003986 */ /* 0x0005e2000c10112c */
[----:B------:R-:W-:Y:S02]  /*e5f40*/  LOP3.LUT P6, RZ, R48, 0x4, RZ, 0xc0, !PT ;  /* 0x0000000430ff7812 */ /* 0x000fe400078cc0ff */
[----:B--2---:R-:W-:-:S06]  /*e5f50*/  PRMT R0, R4, 0x7770, RZ ;  /* 0x0000777004007816 */ /* 0x004fcc00000000ff */
[----:B------:R1:W-:Y:S04]  /*e5f60*/  @P4 STG.E.U8 desc[UR44][R12.64], R0 ;  /* 0x000000000c004986 */ /* 0x0003e8000c10112c */
[----:B-1----:R-:W2:Y:S01]  /*e5f70*/  LDL.LU.64 R12, [R1+0x728] ;  /* 0x00072800010c7983 */ /* 0x002ea20000300a00 */
[----:B------:R-:W-:-:S05]  /*e5f80*/  PRMT R0, R4, 0x7771, RZ ;  /* 0x0000777104007816 */ /* 0x000fca00000000ff */
[----:B------:R1:W-:Y:S02]  /*e5f90*/  @P5 STG.E.U8 desc[UR44][R10.64], R0 ;  /* 0x000000000a005986 */ /* 0x0003e4000c10112c */
[----:B-1----:R-:W-:-:S05]  /*e5fa0*/  PRMT R0, R4, 0x7772, RZ ;  /* 0x0000777204007816 */ /* 0x002fca00000000ff */
[----:B------:R1:W-:Y:S04]  /*e5fb0*/  @P6 STG.E.U8 desc[UR44][R8.64], R0 ;  /* 0x0000000008006986 */ /* 0x0003e8000c10112c */
[----:B-1----:R-:W2:Y:S04]  /*e5fc0*/  LDL.LU.64 R8, [R1+0x720] ;  /* 0x0007200001087983 */ /* 0x002ea80000300a00 */
[----:B------:R-:W2:Y:S04]  /*e5fd0*/  LDL.LU.64 R10, [R1+0x718] ;  /* 0x00071800010a7983 */ /* 0x000ea80000300a00 */
[----:B------:R-:W2:Y:S04]  /*e5fe0*/  LDL.LU.64 R56, [R1+0x710] ;  /* 0x0007100001387983 */ /* 0x000ea80000300a00 */
[----:B------:R-:W2:Y:S01]  /*e5ff0*/  LDL.LU.64 R58, [R1+0x708] ;  /* 0x00070800013a7983 */ /* 0x000ea20000300a00 */
[----:B------:R-:W-:-:S03]  /*e6000*/  LOP3.LUT P3, RZ, R48, 0x1, RZ, 0xc0, !PT ;  /* 0x0000000130ff7812 */ /* 0x000fc6000786c0ff */
[----:B------:R-:W2:Y:S01]  /*e6010*/  LDL.LU.64 R14, [R1+0x700] ;  /* 0x00070000010e7983 */ /* 0x000ea20000300a00 */
[----:B------:R-:W-:Y:S02]  /*e6020*/  PRMT R4, R4, 0x7773, RZ ;  /* 0x0000777304047816 */ /* 0x000fe400000000ff */
[----:B------:R-:W-:Y:S02]  /*e6030*/  PRMT R0, R5, 0x7770, RZ ;  /* 0x0000777005007816 */ /* 0x000fe400000000ff */
[C---:B----4-:R-:W-:Y:S02]  /*e6040*/  LOP3.LUT P4, RZ, R49.reuse, 0x80000000, RZ, 0xc0, !PT ;  /* 0x8000000031ff7812 */ /* 0x050fe4000788c0ff */
[----:B------:R-:W-:-:S03]  /*e6050*/  LOP3.LUT P6, RZ, R49, 0x20000000, RZ, 0xc0, !PT ;  /* 0x2000000031ff7812 */ /* 0x000fc600078cc0ff */
[----:B---3--:R1:W-:Y:S04]  /*e6060*/  @P3 STG.E.U8 desc[UR44][R16.64], R4 ;  /* 0x0000000410003986 */ /* 0x0083e8000c10112c */
[----:B-1----:R-:W3:Y:S04]  /*e6070*/  LDL.LU.64 R16, [R1+0x6f8] ;  /* 0x0006f80001107983 */ /* 0x002ee80000300a00 */
[----:B------:R-:W4:Y:S04]  /*e6080*/  LDL.LU.64 R18, [R1+0x6f0] ;  /* 0x0006f00001127983 */ /* 0x000f280000300a00 */
[----:B--2---:R1:W-:Y:S04]  /*e6090*/  @P4 STG.E.U8 desc[UR44][R12.64], R0 ;  /* 0x000000000c004986 */ /* 0x0043e8000c10112c */
[----:B-1----:R-:W2:Y:S01]  /*e60a0*/  LDL.LU.64 R12, [R1+0x6e8] ;  /* 0x0006e800010c7983 */ /* 0x002ea20000300a00 */
[----:B------:R-:W-:-:S05]  /*e60b0*/  PRMT R0, R5, 0x7771, RZ ;  /* 0x0000777105007816 */ /* 0x000fca00000000ff */
        /* <DEDUP_REMOVED lines=28> */
[C---:B------:R-:W-:Y:S02]  /*e6280*/  PRMT R0, R5.reuse, 0x7772, RZ ;  /* 0x0000777205007816 */ /* 0x040fe400000000ff */
[----:B------:R-:W-:-:S03]  /*e6290*/  PRMT R5, R5, 0x7773, RZ ;  /* 0x0000777305057816 */ /* 0x000fc600000000ff */
[----:B------:R1:W-:Y:S06]  /*e62a0*/  @P5 STG.E.U8 desc[UR44][R10.64], R0 ;  /* 0x000000000a005986 */ /* 0x0003ec000c10112c */
[----:B------:R0:W-:Y:S01]  /*e62b0*/  @P1 STG.E.U8 desc[UR44][R56.64], R5 ;  /* 0x0000000538001986 */ /* 0x0001e2000c10112c */
[----:B------:R-:W-:Y:S02]  /*e62c0*/  LOP3.LUT P1, RZ, R52, 0x8, RZ, 0xc0, !PT ;  /* 0x0000000834ff7812 */ /* 0x000fe4000782c0ff */
[----:B-1----:R-:W-:Y:S01]  /*e62d0*/  PRMT R0, R6, 0x7770, RZ ;  /* 0x0000777006007816 */ /* 0x002fe200000000ff */
[----:B------:R-:W2:Y:S04]  /*e62e0*/  LDL.LU.64 R10, [R1+0x6d8] ;  /* 0x0006d800010a7983 */ /* 0x000ea80000300a00 */
[----:B0-----:R-:W2:Y:S06]  /*e62f0*/  LDL.LU.64 R4, [R1+0x6c8] ;  /* 0x0006c80001047983 */ /* 0x001eac0000300a00 */
[----:B------:R0:W-:Y:S01]  /*e6300*/  @P1 STG.E.U8 desc[UR44][R58.64], R0 ;  /* 0x000000003a001986 */ /* 0x0001e2000c10112c */
[----:B------:R-:W-:-:S03]  /*e6310*/  LOP3.LUT P1, RZ, R52, 0x4, RZ, 0xc0, !PT ;  /* 0x0000000434ff7812 */ /* 0x000fc6000782c0ff */
[----:B------:R-:W2:Y:S04]  /*e6320*/  LDL.LU.64 R54, [R1+0x6c0] ;  /* 0x0006c00001367983 */ /* 0x000ea80000300a00 */
[----:B------:R-:W2:Y:S01]  /*e6330*/  LDL.LU.64 R60, [R1+0x6b8] ;  /* 0x0006b800013c7983 */ /* 0x000ea20000300a00 */
[----:B0-----:R-:W-:-:S03]  /*e6340*/  PRMT R0, R6, 0x7771, RZ ;  /* 0x0000777106007816 */ /* 0x001fc600000000ff */
[----:B------:R-:W2:Y:S04]  /*e6350*/  LDL.LU.64 R56, [R1+0x6b0] ;  /* 0x0006b00001387983 */ /* 0x000ea80000300a00 */
[----:B------:R0:W-:Y:S01]  /*e6360*/  @P1 STG.E.U8 desc[UR44][R14.64], R0 ;  /* 0x000000000e001986 */ /* 0x0001e2000c10112c */
[----:B------:R-:W-:-:S03]  /*e6370*/  LOP3.LUT P1, RZ, R52, 0x2, RZ, 0xc0, !PT ;  /* 0x0000000234ff7812 */ /* 0x000fc6000782c0ff */
[----:B------:R-:W2:Y:S01]  /*e6380*/  LDL.LU.64 R58, [R1+0x6a8] ;  /* 0x0006a800013a7983 */ /* 0x000ea20000300a00 */
[----:B0-----:R-:W-:-:S03]  /*e6390*/  PRMT R0, R6, 0x7772, RZ ;  /* 0x0000777206007816 */ /* 0x001fc600000000ff */
[----:B------:R-:W2:Y:S06]  /*e63a0*/  LDL.LU.64 R14, [R1+0x6a0] ;  /* 0x0006a000010e7983 */ /* 0x000eac0000300a00 */
[----:B---3--:R0:W-:Y:S01]  /*e63b0*/  @P1 STG.E.U8 desc[UR44][R16.64], R0 ;  /* 0x0000000010001986 */ /* 0x0081e2000c10112c */
[----:B------:R-:W-:Y:S02]  /*e63c0*/  LOP3.LUT P1, RZ, R52, 0x1, RZ, 0xc0, !PT ;  /* 0x0000000134ff7812 */ /* 0x000fe4000782c0ff */
[----:B------:R-:W-:Y:S02]  /*e63d0*/  PRMT R6, R6, 0x7773, RZ ;  /* 0x0000777306067816 */ /* 0x000fe400000000ff */
[----:B0-----:R-:W-:Y:S01]  /*e63e0*/  PRMT R0, R7, 0x7770, RZ ;  /* 0x0000777007007816 */ /* 0x001fe200000000ff */
[----:B------:R-:W3:Y:S08]  /*e63f0*/  LDL.LU.64 R16, [R1+0x4378] ;  /* 0x0043780001107983 */ /* 0x000ef00000300a00 */
[----:B----4-:R0:W-:Y:S01]  /*e6400*/  @P1 STG.E.U8 desc[UR44][R18.64], R6 ;  /* 0x0000000612001986 */ /* 0x0101e2000c10112c */
[----:B------:R-:W-:-:S03]  /*e6410*/  LOP3.LUT P1, RZ, R51, 0x80000000, RZ, 0xc0, !PT ;  /* 0x8000000033ff7812 */ /* 0x000fc6000782c0ff */
[----:B------:R-:W4:Y:S04]  /*e6420*/  LDL.LU.64 R52, [R1+0x6d0] ;  /* 0x0006d00001347983 */ /* 0x000f280000300a00 */
[----:B0-----:R-:W3:Y:S06]  /*e6430*/  LDL.LU.64 R18, [R1+0x4370] ;  /* 0x0043700001127983 */ /* 0x001eec0000300a00 */
[----:B--2---:R0:W-:Y:S01]  /*e6440*/  @P1 STG.E.U8 desc[UR44][R12.64], R0 ;  /* 0x000000000c001986 */ /* 0x0041e2000c10112c */
[----:B------:R-:W-:-:S02]  /*e6450*/  LOP3.LUT P1, RZ, R51, 0x40000000, RZ, 0xc0, !PT ;  /* 0x4000000033ff7812 */ /* 0x000fc4000782c0ff */
[----:B0-----:R-:W-:Y:S01]  /*e6460*/  PRMT R0, R7, 0x7771, RZ ;  /* 0x0000777107007816 */ /* 0x001fe200000000ff */
[----:B------:R-:W2:Y:S10]  /*e6470*/  LDL.LU.64 R12, [R1+0x4368] ;  /* 0x00436800010c7983 */ /* 0x000eb40000300a00 */
[----:B------:R0:W-:Y:S04]  /*e6480*/  @P1 STG.E.U8 desc[UR44][R8.64], R0 ;  /* 0x0000000008001986 */ /* 0x0001e8000c10112c */
[----:B0-----:R-:W3:Y:S01]  /*e6490*/  LDL.LU.64 R8, [R1+0x4360] ;  /* 0x0043600001087983 */ /* 0x001ee20000300a00 */
[----:B------:R-:W-:-:S02]  /*e64a0*/  LOP3.LUT P1, RZ, R51, 0x20000000, RZ, 0xc0, !PT ;  /* 0x2000000033ff7812 */ /* 0x000fc4000782c0ff */
[----:B------:R-:W-:Y:S02]  /*e64b0*/  PRMT R0, R7, 0x7772, RZ ;  /* 0x0000777207007816 */ /* 0x000fe400000000ff */
[----:B------:R-:W-:Y:S02]  /*e64c0*/  LOP3.LUT P2, RZ, R49, 0x200, RZ, 0xc0, !PT ;  /* 0x0000020031ff7812 */ /* 0x000fe4000784c0ff */
[----:B------:R-:W-:Y:S02]  /*e64d0*/  PRMT R7, R7, 0x7773, RZ ;  /* 0x0000777307077816 */ /* 0x000fe400000000ff */
[C---:B------:R-:W-:Y:S02]  /*e64e0*/  LOP3.LUT P0, RZ, R49.reuse, 0x80, RZ, 0xc0, !PT ;  /* 0x0000008031ff7812 */ /* 0x040fe4000780c0ff */
[C---:B------:R-:W-:Y:S02]  /*e64f0*/  LOP3.LUT P3, RZ, R49.reuse, 0x20, RZ, 0xc0, !PT ;  /* 0x0000002031ff7812 */ /* 0x040fe4000786c0ff */
[----:B------:R-:W-:-:S02]  /*e6500*/  LOP3.LUT P4, RZ, R49, 0x8, RZ, 0xc0, !PT ;  /* 0x0000000831ff7812 */ /* 0x000fc4000788c0ff */
[----:B------:R-:W-:Y:S02]  /*e6510*/  LOP3.LUT P6, RZ, R49, 0x2, RZ, 0xc0, !PT ;  /* 0x0000000231ff7812 */ /* 0x000fe400078cc0ff */
[----:B------:R-:W-:Y:S01]  /*e6520*/  LOP3.LUT P5, RZ, R50, 0x80000000, RZ, 0xc0, !PT ;  /* 0x8000000032ff7812 */ /* 0x000fe200078ac0ff */
[----:B------:R0:W-:Y:S01]  /*e6530*/  @P1 STG.E.U8 desc[UR44][R10.64], R0 ;  /* 0x000000000a001986 */ /* 0x0001e2000c10112c */
[----:B------:R-:W-:-:S03]  /*e6540*/  LOP3.LUT P1, RZ, R51, 0x10000000, RZ, 0xc0, !PT ;  /* 0x1000000033ff7812 */ /* 0x000fc6000782c0ff */
[----:B0-----:R-:W2:Y:S10]  /*e6550*/  LDL.LU.64 R10, [R1+0x4358] ;  /* 0x00435800010a7983 */ /* 0x001eb40000300a00 */
[----:B----4-:R-:W-:Y:S01]  /*e6560*/  @P1 STG.E.U8 desc[UR44][R52.64], R7 ;  /* 0x0000000734001986 */ /* 0x010fe2000c10112c */
[----:B---3--:R-:W-:-:S05]  /*e6570*/  PRMT R0, R8, 0x7770, RZ ;  /* 0x0000777008007816 */ /* 0x008fca00000000ff */
[----:B------:R0:W-:Y:S04]  /*e6580*/  @P2 STG.E.U8 desc[UR44][R4.64], R0 ;  /* 0x0000000004002986 */ /* 0x0001e8000c10112c */
[----:B0-----:R-:W3:Y:S01]  /*e6590*/  LDL.LU.64 R4, [R1+0x698] ;  /* 0x0006980001047983 */ /* 0x001ee20000300a00 */
[----:B------:R-:W-:-:S05]  /*e65a0*/  PRMT R0, R8, 0x7771, RZ ;  /* 0x0000777108007816 */ /* 0x000fca00000000ff */
[----:B------:R0:W-:Y:S04]  /*e65b0*/  @P0 STG.E.U8 desc[UR44][R54.64], R0 ;  /* 0x0000000036000986 */ /* 0x0001e8000c10112c */
[----:B0-----:R-:W4:Y:S01]  /*e65c0*/  LDL.LU.64 R54, [R1+0x690] ;  /* 0x0006900001367983 */ /* 0x001f220000300a00 */
[C---:B------:R-:W-:Y:S02]  /*e65d0*/  PRMT R0, R8.reuse, 0x7772, RZ ;  /* 0x0000777208007816 */ /* 0x040fe400000000ff */
[----:B------:R-:W-:-:S03]  /*e65e0*/  PRMT R8, R8, 0x7773, RZ ;  /* 0x0000777308087816 */ /* 0x000fc600000000ff */
[----:B------:R0:W-:Y:S04]  /*e65f0*/  @P3 STG.E.U8 desc[UR44][R60.64], R0 ;  /* 0x000000003c003986 */ /* 0x0001e8000c10112c */
[----:B------:R1:W-:Y:S04]  /*e6600*/  @P4 STG.E.U8 desc[UR44][R56.64], R8 ;  /* 0x0000000838004986 */ /* 0x0003e8000c10112c */
[----:B0-----:R-:W2:Y:S01]  /*e6610*/  LDL.LU.64 R60, [R1+0x688] ;  /* 0x00068800013c7983 */ /* 0x001ea20000300a00 */
[----:B------:R-:W-:-:S03]  /*e6620*/  PRMT R0, R9, 0x7770, RZ ;  /* 0x0000777009007816 */ /* 0x000fc600000000ff */
[----:B-1----:R-:W2:Y:S04]  /*e6630*/  LDL.LU.64 R56, [R1+0x680] ;  /* 0x0006800001387983 */ /* 0x002ea80000300a00 */
[----:B------:R0:W-:Y:S02]  /*e6640*/  @P6 STG.E.U8 desc[UR44][R58.64], R0 ;  /* 0x000000003a006986 */ /* 0x0001e4000c10112c */
[----:B0-----:R-:W-:-:S05]  /*e6650*/  PRMT R0, R9, 0x7771, RZ ;  /* 0x0000777109007816 */ /* 0x001fca00000000ff */
[----:B------:R0:W-:Y:S04]  /*e6660*/  @P5 STG.E.U8 desc[UR44][R14.64], R0 ;  /* 0x000000000e005986 */ /* 0x0001e8000c10112c */
[----:B0-----:R-:W2:Y:S04]  /*e6670*/  LDL.LU.64 R14, [R1+0x678] ;  /* 0x00067800010e7983 */ /* 0x001ea80000300a00 */
[----:B------:R-:W2:Y:S01]  /*e6680*/  LDL.LU.64 R58, [R1+0x670] ;  /* 0x00067000013a7983 */ /* 0x000ea20000300a00 */
[C---:B------:R-:W-:Y:S02]  /*e6690*/  LOP3.LUT P3, RZ, R50.reuse, 0x80, RZ, 0xc0, !PT ;  /* 0x0000008032ff7812 */ /* 0x040fe4000786c0ff */
[----:B------:R-:W-:Y:S01]  /*e66a0*/  LOP3.LUT R51, R51, 0xffefffff, RZ, 0xc0, !PT ;  /* 0xffefffff33337812 */ /* 0x000fe200078ec0ff */
[----:B------:R-:W2:Y:S01]  /*e66b0*/  LDL.LU.64 R6, [R1+0x668] ;  /* 0x0006680001067983 */ /* 0x000ea20000300a00 */
[----:B------:R-:W-:-:S03]  /*e66c0*/  LOP3.LUT P6, RZ, R50, 0x20000000, RZ, 0xc0, !PT ;  /* 0x2000000032ff7812 */ /* 0x000fc600078cc0ff */
[----:B------:R-:W2:Y:S06]  /*e66d0*/  LDL.LU.64 R52, [R1+0x660] ;  /* 0x0006600001347983 */ /* 0x000eac0000300a00 */
        /* <DEDUP_REMOVED lines=15> */
[----:B------:R-:W-:Y:S02]  /*e67d0*/  LOP3.LUT R51, R51, 0xfdffffff, RZ, 0xc0, !PT ;  /* 0xfdffffff33337812 */ /* 0x000fe400078ec0ff */
[----:B------:R-:W-:-:S09]  /*e67e0*/  LOP3.LUT P5, RZ, R50, 0x8000000, RZ, 0xc0, !PT ;  /* 0x0800000032ff7812 */ /* 0x000fd200078ac0ff */
[----:B------:R-:W-:Y:S02]  /*e67f0*/  @P3 LOP3.LUT R51, R51, 0x2000000, RZ, 0xfc, !PT ;  /* 0x0200000033333812 */ /* 0x000fe400078efcff */
[C---:B------:R-:W-:Y:S02]  /*e6800*/  LOP3.LUT P3, RZ, R50.reuse, 0x80000, RZ, 0xc0, !PT ;  /* 0x0008000032ff7812 */ /* 0x040fe4000786c0ff */
[----:B------:R-:W-:Y:S02]  /*e6810*/  PRMT R9, R9, 0x7773, RZ ;  /* 0x0000777309097816 */ /* 0x000fe400000000ff */
[----:B------:R-:W-:Y:S02]  /*e6820*/  LOP3.LUT R51, R51, 0xfbffffff, RZ, 0xc0, !PT ;  /* 0xfbffffff33337812 */ /* 0x000fe400078ec0ff */
[----:B------:R-:W-:-:S07]  /*e6830*/  LOP3.LUT P0, RZ, R50, 0x4000000, RZ, 0xc0, !PT ;  /* 0x0400000032ff7812 */ /* 0x000fce000780c0ff */
[----:B------:R-:W-:Y:S02]  /*e6840*/  @P3 LOP3.LUT R51, R51, 0x4000000, RZ, 0xfc, !PT ;  /* 0x0400000033333812 */ /* 0x000fe400078efcff */
[C---:B------:R-:W-:Y:S02]  /*e6850*/  LOP3.LUT P3, RZ, R50.reuse, 0x100000, RZ, 0xc0, !PT ;  /* 0x0010000032ff7812 */ /* 0x040fe4000786c0ff */
[----:B------:R-:W-:Y:S02]  /*e6860*/  LOP3.LUT P4, RZ, R50, 0x800000, RZ, 0xc0, !PT ;  /* 0x0080000032ff7812 */ /* 0x000fe4000788c0ff */
[----:B------:R-:W-:-:S09]  /*e6870*/  LOP3.LUT R51, R51, 0xf7ffffff, RZ, 0xc0, !PT ;  /* 0xf7ffffff33337812 */ /* 0x000fd200078ec0ff */
[----:B------:R-:W-:Y:S02]  /*e6880*/  @P3 LOP3.LUT R51, R51, 0x8000000, RZ, 0xfc, !PT ;  /* 0x0800000033333812 */ /* 0x000fe400078efcff */
[----:B------:R-:W-:Y:S01]  /*e6890*/  LOP3.LUT P3, RZ, R50, 0x400000, RZ, 0xc0, !PT ;  /* 0x0040000032ff7812 */ /* 0x000fe2000786c0ff */
[----:B---3--:R0:W-:Y:S04]  /*e68a0*/  @P6 STG.E.U8 desc[UR44][R4.64], R0 ;  /* 0x0000000004006986 */ /* 0x0081e8000c10112c */
[----:B0-----:R-:W3:Y:S04]  /*e68b0*/  LDL.LU.64 R4, [R1+0x658] ;  /* 0x0006580001047983 */ /* 0x001ee80000300a00 */
[----:B----4-:R0:W-:Y:S01]  /*e68c0*/  @P5 STG.E.U8 desc[UR44][R54.64], R9 ;  /* 0x0000000936005986 */ /* 0x0101e2000c10112c */
[----:B--2---:R-:W-:-:S03]  /*e68d0*/  PRMT R0, R10, 0x7770, RZ ;  /* 0x000077700a007816 */ /* 0x004fc600000000ff */
[----:B0-----:R-:W2:Y:S04]  /*e68e0*/  LDL.LU.64 R54, [R1+0x650] ;  /* 0x0006500001367983 */ /* 0x001ea80000300a00 */
[----:B------:R0:W-:Y:S04]  /*e68f0*/  @P0 STG.E.U8 desc[UR44][R60.64], R0 ;  /* 0x000000003c000986 */ /* 0x0001e8000c10112c */
[----:B0-----:R-:W4:Y:S01]  /*e6900*/  LDL.LU.64 R60, [R1+0x648] ;  /* 0x00064800013c7983 */ /* 0x001f220000300a00 */
[----:B------:R-:W-:-:S05]  /*e6910*/  PRMT R0, R10, 0x7771, RZ ;  /* 0x000077710a007816 */ /* 0x000fca00000000ff */
[----:B------:R0:W-:Y:S02]  /*e6920*/  @P4 STG.E.U8 desc[UR44][R56.64], R0 ;  /* 0x0000000038004986 */ /* 0x0001e4000c10112c */
[----:B0-----:R-:W-:-:S05]  /*e6930*/  PRMT R0, R10, 0x7772, RZ ;  /* 0x000077720a007816 */ /* 0x001fca00000000ff */
[----:B------:R0:W-:Y:S04]  /*e6940*/  @P3 STG.E.U8 desc[UR44][R14.64], R0 ;  /* 0x000000000e003986 */ /* 0x0001e8000c10112c */
[----:B0-----:R-:W4:Y:S01]  /*e6950*/  LDL.LU.64 R14, [R1+0x640] ;  /* 0x00064000010e7983 */ /* 0x001f220000300a00 */
[----:B------:R-:W-:-:S03]  /*e6960*/  LOP3.LUT P3, RZ, R51, 0x8000000, RZ, 0xc0, !PT ;  /* 0x0800000033ff7812 */ /* 0x000fc6000786c0ff */
[----:B------:R-:W4:Y:S01]  /*e6970*/  LDL.LU.64 R56, [R1+0x638] ;  /* 0x0006380001387983 */ /* 0x000f220000300a00 */
[----:B------:R-:W-:-:S09]  /*e6980*/  PRMT R10, R10, 0x7773, RZ ;  /* 0x000077730a0a7816 */ /* 0x000fd200000000ff */
[----:B------:R0:W-:Y:S04]  /*e6990*/  @P3 STG.E.U8 desc[UR44][R58.64], R10 ;  /* 0x0000000a3a003986 */ /* 0x0001e8000c10112c */
[----:B0-----:R-:W4:Y:S01]  /*e69a0*/  LDL.LU.64 R58, [R1+0x630] ;  /* 0x00063000013a7983 */ /* 0x001f220000300a00 */
[----:B------:R-:W-:Y:S02]  /*e69b0*/  LOP3.LUT P3, RZ, R51, 0x4000000, RZ, 0xc0, !PT ;  /* 0x0400000033ff7812 */ /* 0x000fe4000786c0ff */
[----:B------:R-:W-:Y:S01]  /*e69c0*/  PRMT R0, R11, 0x7770, RZ ;  /* 0x000077700b007816 */ /* 0x000fe200000000ff */
[----:B------:R-:W4:Y:S10]  /*e69d0*/  LDL.LU.64 R8, [R1+0x628] ;  /* 0x0006280001087983 */ /* 0x000f340000300a00 */
[----:B------:R0:W-:Y:S01]  /*e69e0*/  @P3 STG.E.U8 desc[UR44][R6.64], R0 ;  /* 0x0000000006003986 */ /* 0x0001e2000c10112c */
[----:B------:R-:W-:-:S02]  /*e69f0*/  LOP3.LUT P3, RZ, R51, 0x2000000, RZ, 0xc0, !PT ;  /* 0x0200000033ff7812 */ /* 0x000fc4000786c0ff */
[----:B0-----:R-:W-:-:S11]  /*e6a00*/  PRMT R0, R11, 0x7771, RZ ;  /* 0x000077710b007816 */ /* 0x001fd600000000ff */
[----:B------:R0:W-:Y:S01]  /*e6a10*/  @P3 STG.E.U8 desc[UR44][R52.64], R0 ;  /* 0x0000000034003986 */ /* 0x0001e2000c10112c */
[----:B------:R-:W-:Y:S02]  /*e6a20*/  LOP3.LUT P3, RZ, R51, 0x1000000, RZ, 0xc0, !PT ;  /* 0x0100000033ff7812 */ /* 0x000fe4000786c0ff */
[C---:B0-----:R-:W-:Y:S01]  /*e6a30*/  PRMT R0, R11.reuse, 0x7772, RZ ;  /* 0x000077720b007816 */ /* 0x041fe200000000ff */
[----:B------:R-:W4:Y:S01]  /*e6a40*/  LDL.LU.64 R52, [R1+0x620] ;  /* 0x0006200001347983 */ /* 0x000f220000300a00 */
[----:B------:R-:W-:-:S03]  /*e6a50*/  PRMT R11, R11, 0x7773, RZ ;  /* 0x000077730b0b7816 */ /* 0x000fc600000000ff */
[----:B------:R-:W4:Y:S01]  /*e6a60*/  LDL.LU.64 R6, [R1+0x618] ;  /* 0x0006180001067983 */ /* 0x000f220000300a00 */
[----:B------:R-:W-:-:S05]  /*e6a70*/  LOP3.LUT P6, RZ, R50, 0x40, RZ, 0xc0, !PT ;  /* 0x0000004032ff7812 */ /* 0x000fca00078cc0ff */
[----:B---3--:R0:W-:Y:S01]  /*e6a80*/  @P3 STG.E.U8 desc[UR44][R4.64], R0 ;  /* 0x0000000004003986 */ /* 0x0081e2000c10112c */
[C---:B------:R-:W-:Y:S02]  /*e6a90*/  LOP3.LUT P3, RZ, R51.reuse, 0x800000, RZ, 0xc0, !PT ;  /* 0x0080000033ff7812 */ /* 0x040fe4000786c0ff */
[----:B0-----:R-:W-:Y:S01]  /*e6aa0*/  PRMT R0, R12, 0x7770, RZ ;  /* 0x000077700c007816 */ /* 0x001fe200000000ff */
[----:B------:R-:W3:Y:S04]  /*e6ab0*/  LDL.LU.64 R4, [R1+0x610] ;  /* 0x0006100001047983 */ /* 0x000ee80000300a00 */
[----:B------:R-:W3:Y:S06]  /*e6ac0*/  LDL.LU R10, [R1+0xea0] ;  /* 0x000ea000010a7983 */ /* 0x000eec0000300800 */
[----:B--2---:R0:W-:Y:S01]  /*e6ad0*/  @P3 STG.E.U8 desc[UR44][R54.64], R11 ;  /* 0x0000000b36003986 */ /* 0x0041e2000c10112c */
[----:B------:R-:W-:-:S03]  /*e6ae0*/  LOP3.LUT P3, RZ, R51, 0x400000, RZ, 0xc0, !PT ;  /* 0x0040000033ff7812 */ /* 0x000fc6000786c0ff */
[----:B0-----:R-:W2:Y:S10]  /*e6af0*/  LDL.LU.64 R54, [R1+0x608] ;  /* 0x0006080001367983 */ /* 0x001eb40000300a00 */
[----:B----4-:R0:W-:Y:S01]  /*e6b00*/  @P3 STG.E.U8 desc[UR44][R60.64], R0 ;  /* 0x000000003c003986 */ /* 0x0101e2000c10112c */
[----:B------:R-:W-:-:S03]  /*e6b10*/  LOP3.LUT P3, RZ, R51, 0x200000, RZ, 0xc0, !PT ;  /* 0x0020000033ff7812 */ /* 0x000fc6000786c0ff */
[----:B------:R-:W4:Y:S01]  /*e6b20*/  LDL.LU R11, [R1+0xea4] ;  /* 0x000ea400010b7983 */ /* 0x000f220000300800 */
[----:B0-----:R-:W-:-:S03]  /*e6b30*/  PRMT R0, R12, 0x7771, RZ ;  /* 0x000077710c007816 */ /* 0x001fc600000000ff */
[----:B------:R-:W2:Y:S06]  /*e6b40*/  LDL.LU.64 R60, [R1+0x600] ;  /* 0x00060000013c7983 */ /* 0x000eac0000300a00 */
[----:B------:R0:W-:Y:S04]  /*e6b50*/  @P3 STG.E.U8 desc[UR44][R14.64], R0 ;  /* 0x000000000e003986 */ /* 0x0001e8000c10112c */
[----:B0-----:R-:W2:Y:S01]  /*e6b60*/  LDL.LU.64 R14, [R1+0x4350] ;  /* 0x00435000010e7983 */ /* 0x001ea20000300a00 */
[----:B------:R-:W-:-:S02]  /*e6b70*/  LOP3.LUT P3, RZ, R51, 0x100000, RZ, 0xc0, !PT ;  /* 0x0010000033ff7812 */ /* 0x000fc4000786c0ff */
[----:B------:R-:W-:-:S11]  /*e6b80*/  PRMT R0, R12, 0x7772, RZ ;  /* 0x000077720c007816 */ /* 0x000fd600000000ff */
[----:B------:R0:W-:Y:S01]  /*e6b90*/  @P3 STG.E.U8 desc[UR44][R56.64], R0 ;  /* 0x0000000038003986 */ /* 0x0001e2000c10112c */
[----:B------:R-:W-:-:S03]  /*e6ba0*/  PRMT R12, R12, 0x7773, RZ ;  /* 0x000077730c0c7816 */ /* 0x000fc600000000ff */
[----:B0-----:R-:W2:Y:S04]  /*e6bb0*/  LDL.LU.64 R56, [R1+0x5f8] ;  /* 0x0005f80001387983 */ /* 0x001ea80000300a00 */
[----:B------:R0:W-:Y:S04]  /*e6bc0*/  @P6 STG.E.U8 desc[UR44][R58.64], R12 ;  /* 0x0000000c3a006986 */ /* 0x0001e8000c10112c */
[----:B0-----:R-:W2:Y:S01]  /*e6bd0*/  LDL.LU.64 R58, [R1+0x5f0] ;  /* 0x0005f000013a7983 */ /* 0x001ea20000300a00 */
[C---:B------:R-:W-:Y:S02]  /*e6be0*/  LOP3.LUT P5, RZ, R50.reuse, 0x20, RZ, 0xc0, !PT ;  /* 0x0000002032ff7812 */ /* 0x040fe400078ac0ff */
[----:B------:R-:W-:-:S02]  /*e6bf0*/  LOP3.LUT P1, RZ, R50, 0x8, RZ, 0xc0, !PT ;  /* 0x0000000832ff7812 */ /* 0x000fc4000782c0ff */
[----:B------:R-:W-:Y:S02]  /*e6c00*/  PRMT R0, R13, 0x7770, RZ ;  /* 0x000077700d007816 */ /* 0x000fe400000000ff */
[----:B------:R-:W-:-:S07]  /*e6c10*/  LOP3.LUT P0, RZ, R50, 0x4, RZ, 0xc0, !PT ;  /* 0x0000000432ff7812 */ /* 0x000fce000780c0ff */
[----:B------:R0:W-:Y:S01]  /*e6c20*/  @P5 STG.E.U8 desc[UR44][R8.64], R0 ;  /* 0x0000000008005986 */ /* 0x0001e2000c10112c */
[----:B------:R-:W-:Y:S02]  /*e6c30*/  LOP3.LUT P2, RZ, R50, 0x2, RZ, 0xc0, !PT ;  /* 0x0000000232ff7812 */ /* 0x000fe4000784c0ff */
[----:B0-----:R-:W-:-:S05]  /*e6c40*/  PRMT R0, R13, 0x7771, RZ ;  /* 0x000077710d007816 */ /* 0x001fca00000000ff */
[----:B------:R0:W-:Y:S01]  /*e6c50*/  @P1 STG.E.U8 desc[UR44][R52.64], R0 ;  /* 0x0000000034001986 */ /* 0x0001e2000c10112c */
[----:B------:R-:W-:-:S03]  /*e6c60*/  LOP3.LUT P4, RZ, R50, 0x1, RZ, 0xc0, !PT ;  /* 0x0000000132ff7812 */ /* 0x000fc6000788c0ff */
[----:B0-----:R-:W2:Y:S01]  /*e6c70*/  LDL.LU.64 R52, [R1+0x5e8] ;  /* 0x0005e80001347983 */ /* 0x001ea20000300a00 */
[C---:B------:R-:W-:Y:S02]  /*e6c80*/  PRMT R0, R13.reuse, 0x7772, RZ ;  /* 0x000077720d007816 */ /* 0x040fe400000000ff */
[----:B------:R-:W-:-:S03]  /*e6c90*/  PRMT R13, R13, 0x7773, RZ ;  /* 0x000077730d0d7816 */ /* 0x000fc600000000ff */
[----:B------:R-:W-:Y:S01]  /*e6ca0*/  @P0 STG.E.U8 desc[UR44][R6.64], R0 ;  /* 0x0000000006000986 */ /* 0x000fe2000c10112c */
[----:B------:R-:W-:-:S03]  /*e6cb0*/  LOP3.LUT P6, RZ, R51, 0x80000, RZ, 0xc0, !PT ;  /* 0x0008000033ff7812 */ /* 0x000fc600078cc0ff */
[----:B---3--:R0:W-:Y:S04]  /*e6cc0*/  @P2 STG.E.U8 desc[UR44][R4.64], R13 ;  /* 0x0000000d04002986 */ /* 0x0081e8000c10112c */
[----:B0-----:R-:W3:Y:S01]  /*e6cd0*/  LDL.LU.64 R4, [R1+0x5e0] ;  /* 0x0005e00001047983 */ /* 0x001ee20000300a00 */
[----:B----4-:R-:W-:Y:S01]  /*e6ce0*/  ISETP.LT.AND P1, PT, R11, UR6, !P4 ;  /* 0x000000060b007c0c */ /* 0x010fe2000e721270 */
[----:B------:R-:W-:Y:S01]  /*e6cf0*/  ULDC UR6, c[0x0][0x228] ;  /* 0x00008a0000067ab9 */ /* 0x000fe20000000800 */
[----:B--2---:R-:W-:-:S11]  /*e6d00*/  PRMT R0, R14, 0x7770, RZ ;  /* 0x000077700e007816 */ /* 0x004fd600000000ff */
[----:B------:R0:W-:Y:S01]  /*e6d10*/  @P1 STG.E.U8 desc[UR44][R54.64], R0 ;  /* 0x0000000036001986 */ /* 0x0001e2000c10112c */
[----:B------:R-:W-:Y:S01]  /*e6d20*/  ISETP.LT.AND P1, PT, R10, UR4, !P4 ;  /* 0x000000040a007c0c */ /* 0x000fe2000e721270 */
[----:B------:R-:W-:Y:S02]  /*e6d30*/  ULDC UR4, c[0x0][0x228] ;  /* 0x00008a0000047ab9 */ /* 0x000fe40000000800 */
[----:B0-----:R-:W2:Y:S01]  /*e6d40*/  LDL.LU.64 R54, [R1+0x5d8] ;  /* 0x0005d80001367983 */ /* 0x001ea20000300a00 */
[----:B------:R-:W-:-:S09]  /*e6d50*/  PRMT R0, R14, 0x7771, RZ ;  /* 0x000077710e007816 */ /* 0x000fd200000000ff */
[----:B------:R0:W-:Y:S01]  /*e6d60*/  @P1 STG.E.U8 desc[UR44][R60.64], R0 ;  /* 0x000000003c001986 */ /* 0x0001e2000c10112c */
[----:B------:R-:W-:Y:S01]  /*e6d70*/  ISETP.LT.AND P1, PT, R11, UR4, !P6 ;  /* 0x000000040b007c0c */ /* 0x000fe2000f721270 */
[----:B------:R-:W-:Y:S02]  /*e6d80*/  ULDC UR4, c[0x0][0x228] ;  /* 0x00008a0000047ab9 */ /* 0x000fe40000000800 */
[----:B0-----:R-:W4:Y:S01]  /*e6d90*/  LDL.LU.64 R60, [R1+0x5d0] ;  /* 0x0005d000013c7983 */ /* 0x001f220000300a00 */
[----:B------:R-:W-:Y:S02]  /*e6da0*/  PRMT R0, R14, 0x7772, RZ ;  /* 0x000077720e007816 */ /* 0x000fe400000000ff */
[----:B------:R-:W-:Y:S01]  /*e6db0*/  ISETP.LT.AND P6, PT, R10, UR4, !P6 ;  /* 0x000000040a007c0c */ /* 0x000fe2000f7c1270 */
[----:B------:R-:W-:-:S06]  /*e6dc0*/  ULDC UR4, c[0x0][0x228] ;  /* 0x00008a0000047ab9 */ /* 0x000fcc0000000800 */
[----:B------:R0:W-:Y:S01]  /*e6dd0*/  @P1 STG.E.U8 desc[UR44][R56.64], R0 ;  /* 0x0000000038001986 */ /* 0x0001e2000c10112c */
[----:B------:R-:W-:-:S03]  /*e6de0*/  PRMT R14, R14, 0x7773, RZ ;  /* 0x000077730e0e7816 */ /* 0x000fc600000000ff */
[----:B0-----:R-:W4:Y:S04]  /*e6df0*/  LDL.LU.64 R56, [R1+0x5c8] ;  /* 0x0005c80001387983 */ /* 0x001f280000300a00 */
[----:B------:R0:W-:Y:S04]  /*e6e00*/  @P6 STG.E.U8 desc[UR44][R58.64], R14 ;  /* 0x0000000e3a006986 */ /* 0x0001e8000c10112c */
[----:B0-----:R-:W4:Y:S01]  /*e6e10*/  LDL.LU.64 R58, [R1+0x5c0] ;  /* 0x0005c000013a7983 */ /* 0x001f220000300a00 */
[----:B------:R-:W-:-:S04]  /*e6e20*/  LOP3.LUT P3, RZ, R50, 0x10, RZ, 0xc0, !PT ;  /* 0x0000001032ff7812 */ /* 0x000fc8000786c0ff */
[----:B------:R-:W-:Y:S01]  /*e6e30*/  ISETP.LT.AND P6, PT, R11, UR4, !P3 ;  /* 0x000000040b007c0c */ /* 0x000fe2000dfc1270 */
[----:B------:R-:W-:Y:S01]  /*e6e40*/  ULDC UR4, c[0x0][0x228] ;  /* 0x00008a0000047ab9 */ /* 0x000fe20000000800 */
[----:B------:R-:W-:-:S11]  /*e6e50*/  PRMT R0, R15, 0x7770, RZ ;  /* 0x000077700f007816 */ /* 0x000fd600000000ff */
[----:B------:R0:W-:Y:S01]  /*e6e60*/  @P6 STG.E.U8 desc[UR44][R52.64], R0 ;  /* 0x0000000034006986 */ /* 0x0001e2000c10112c */
[----:B------:R-:W-:Y:S01]  /*e6e70*/  ISETP.LT.AND P6, PT, R10, UR4, !P3 ;  /* 0x000000040a007c0c */ /* 0x000fe2000dfc1270 */
[----:B------:R-:W-:Y:S02]  /*e6e80*/  ULDC UR4, c[0x0][0x228] ;  /* 0x00008a0000047ab9 */ /* 0x000fe40000000800 */
[----:B0-----:R-:W4:Y:S01]  /*e6e90*/  LDL.LU.64 R52, [R1+0x5b8] ;  /* 0x0005b80001347983 */ /* 0x001f220000300a00 */
[----:B------:R-:W-:Y:S02]  /*e6ea0*/  PRMT R0, R15, 0x7771, RZ ;  /* 0x000077710f007816 */ /* 0x000fe400000000ff */
[C---:B------:R-:W-:Y:S02]  /*e6eb0*/  LOP3.LUT P0, RZ, R50.reuse, 0x100, RZ, 0xc0, !PT ;  /* 0x0000010032ff7812 */ /* 0x040fe4000780c0ff */
[----:B------:R-:W-:-:S05]  /*e6ec0*/  LOP3.LUT P2, RZ, R50, 0x400, RZ, 0xc0, !PT ;  /* 0x0000040032ff7812 */ /* 0x000fca000784c0ff */
[----:B---3--:R0:W-:Y:S01]  /*e6ed0*/  @P6 STG.E.U8 desc[UR44][R4.64], R0 ;  /* 0x0000000004006986 */ /* 0x0081e2000c10112c */
[----:B------:R-:W-:Y:S01]  /*e6ee0*/  ISETP.LT.AND P6, PT, R11, UR4, !P0 ;  /* 0x000000040b007c0c */ /* 0x000fe2000c7c1270 */
[----:B------:R-:W-:Y:S02]  /*e6ef0*/  ULDC UR4, c[0x0][0x228] ;  /* 0x00008a0000047ab9 */ /* 0x000fe40000000800 */
[----:B0-----:R-:W3:Y:S01]  /*e6f00*/  LDL.LU.64 R4, [R1+0x5b0] ;  /* 0x0005b00001047983 */ /* 0x001ee20000300a00 */
[C---:B------:R-:W-:Y:S02]  /*e6f10*/  PRMT R0, R15.reuse, 0x7772, RZ ;  /* 0x000077720f007816 */ /* 0x040fe400000000ff */
[----:B------:R-:W-:-:S07]  /*e6f20*/  PRMT R15, R15, 0x7773, RZ ;  /* 0x000077730f0f7816 */ /* 0x000fce00000000ff */
[----:B--2---:R0:W-:Y:S01]  /*e6f30*/  @P6 STG.E.U8 desc[UR44][R54.64], R0 ;  /* 0x0000000036006986 */ /* 0x0041e2000c10112c */
[----:B------:R-:W-:Y:S01]  /*e6f40*/  ISETP.LT.AND P6, PT, R10, UR4, !P0 ;  /* 0x000000040a007c0c */ /* 0x000fe2000c7c1270 */
[----:B------:R-:W-:Y:S02]  /*e6f50*/  ULDC UR4, c[0x0][0x228] ;  /* 0x00008a0000047ab9 */ /* 0x000fe40000000800 */
[----:B0-----:R-:W2:Y:S10]  /*e6f60*/  LDL.LU.64 R54, [R1+0x5a8] ;  /* 0x0005a80001367983 */ /* 0x001eb40000300a00 */
[----:B----4-:R0:W-:Y:S01]  /*e6f70*/  @P6 STG.E.U8 desc[UR44][R60.64], R15 ;  /* 0x0000000f3c006986 */ /* 0x0101e2000c10112c */
[----:B------:R-:W-:Y:S01]  /*e6f80*/  ISETP.LT.AND P6, PT, R11, UR4, !P2 ;  /* 0x000000040b007c0c */ /* 0x000fe2000d7c1270 */
[----:B------:R-:W-:Y:S01]  /*e6f90*/  ULDC UR4, c[0x0][0x228] ;  /* 0x00008a0000047ab9 */ /* 0x000fe20000000800 */
[----:B------:R-:W-:Y:S01]  /*e6fa0*/  PRMT R0, R16, 0x7770, RZ ;  /* 0x0000777010007816 */ /* 0x000fe200000000ff */
[----:B0-----:R-:W4:Y:S10]  /*e6fb0*/  LDL.LU.64 R60, [R1+0x5a0] ;  /* 0x0005a000013c7983 */ /* 0x001f340000300a00 */
[----:B------:R0:W-:Y:S01]  /*e6fc0*/  @P6 STG.E.U8 desc[UR44][R56.64], R0 ;  /* 0x0000000038006986 */ /* 0x0001e2000c10112c */
[----:B------:R-:W-:Y:S01]  /*e6fd0*/  ISETP.LT.AND P6, PT, R10, UR4, !P2 ;  /* 0x000000040a007c0c */ /* 0x000fe2000d7c1270 */
[----:B------:R-:W-:-:S02]  /*e6fe0*/  ULDC UR4, c[0x0][0x228] ;  /* 0x00008a0000047ab9 */ /* 0x000fc40000000800 */
[----:B0-----:R-:W4:Y:S01]  /*e6ff0*/  LDL.LU.64 R56, [R1+0x598] ;  /* 0x0005980001387983 */ /* 0x001f220000300a00 */
[----:B------:R-:W-:-:S09]  /*e7000*/  PRMT R0, R16, 0x7771, RZ ;  /* 0x0000777110007816 */ /* 0x000fd200000000ff */
[----:B------:R0:W-:Y:S04]  /*e7010*/  @P6 STG.E.U8 desc[UR44][R58.64], R0 ;  /* 0x000000003a006986 */ /* 0x0001e8000c10112c */
[----:B0-----:R-:W4:Y:S01]  /*e7020*/  LDL.LU.64 R58, [R1+0x590] ;  /* 0x00059000013a7983 */ /* 0x001f220000300a00 */
[----:B------:R-:W-:-:S04]  /*e7030*/  LOP3.LUT P4, RZ, R50, 0x1000, RZ, 0xc0, !PT ;  /* 0x0000100032ff7812 */ /* 0x000fc8000788c0ff */
[----:B------:R-:W-:Y:S01]  /*e7040*/  ISETP.LT.AND P6, PT, R11, UR4, !P4 ;  /* 0x000000040b007c0c */ /* 0x000fe2000e7c1270 */
[----:B------:R-:W-:Y:S01]  /*e7050*/  ULDC UR4, c[0x0][0x228] ;  /* 0x00008a0000047ab9 */ /* 0x000fe20000000800 */
[C---:B------:R-:W-:Y:S02]  /*e7060*/  PRMT R0, R16.reuse, 0x7772, RZ ;  /* 0x0000777210007816 */ /* 0x040fe400000000ff */
[----:B------:R-:W-:-:S09]  /*e7070*/  PRMT R16, R16, 0x7773, RZ ;  /* 0x0000777310107816 */ /* 0x000fd200000000ff */
[----:B------:R0:W-:Y:S01]  /*e7080*/  @P6 STG.E.U8 desc[UR44][R52.64], R0 ;  /* 0x0000000034006986 */ /* 0x0001e2000c10112c */
[----:B------:R-:W-:Y:S01]  /*e7090*/  ISETP.LT.AND P6, PT, R10, UR4, !P4 ;  /* 0x000000040a007c0c */ /* 0x000fe2000e7c1270 */
[----:B------:R-:W-:Y:S02]  /*e70a0*/  ULDC UR4, c[0x0][0x228] ;  /* 0x00008a0000047ab9 */ /* 0x000fe40000000800 */
[----:B0-----:R-:W4:Y:S01]  /*e70b0*/  LDL.LU.64 R52, [R1+0x588] ;  /* 0x0005880001347983 */ /* 0x001f220000300a00 */
[C---:B------:R-:W-:Y:S02]  /*e70c0*/  LOP3.LUT P3, RZ, R50.reuse, 0x4000, RZ, 0xc0, !PT ;  /* 0x0000400032ff7812 */ /* 0x040fe4000786c0ff */
[----:B------:R-:W-:Y:S02]  /*e70d0*/  PRMT R0, R17, 0x7770, RZ ;  /* 0x0000777011007816 */ /* 0x000fe400000000ff */
[----:B------:R-:W-:-:S05]  /*e70e0*/  LOP3.LUT P0, RZ, R50, 0x10000, RZ, 0xc0, !PT ;  /* 0x0001000032ff7812 */ /* 0x000fca000780c0ff */
[----:B---3--:R0:W-:Y:S01]  /*e70f0*/  @P6 STG.E.U8 desc[UR44][R4.64], R16 ;  /* 0x0000001004006986 */ /* 0x0081e2000c10112c */
[----:B------:R-:W-:Y:S01]  /*e7100*/  ISETP.LT.AND P6, PT, R11, UR4, !P3 ;  /* 0x000000040b007c0c */ /* 0x000fe2000dfc1270 */
[----:B------:R-:W-:Y:S02]  /*e7110*/  ULDC UR4, c[0x0][0x228] ;  /* 0x00008a0000047ab9 */ /* 0x000fe40000000800 */
[----:B0-----:R-:W3:Y:S10]  /*e7120*/  LDL.LU.64 R4, [R1+0x580] ;  /* 0x0005800001047983 */ /* 0x001ef40000300a00 */
[----:B--2---:R0:W-:Y:S01]  /*e7130*/  @P6 STG.E.U8 desc[UR44][R54.64], R0 ;  /* 0x0000000036006986 */ /* 0x0041e2000c10112c */
[----:B------:R-:W-:Y:S01]  /*e7140*/  ISETP.LT.AND P6, PT, R10, UR4, !P3 ;  /* 0x000000040a007c0c */ /* 0x000fe2000dfc1270 */
[----:B------:R-:W-:-:S02]  /*e7150*/  ULDC UR4, c[0x0][0x228] ;  /* 0x00008a0000047ab9 */ /* 0x000fc40000000800 */
[----:B0-----:R-:W2:Y:S01]  /*e7160*/  LDL.LU.64 R54, [R1+0x578] ;  /* 0x0005780001367983 */ /* 0x001ea20000300a00 */
[----:B------:R-:W-:-:S09]  /*e7170*/  PRMT R0, R17, 0x7771, RZ ;  /* 0x0000777111007816 */ /* 0x000fd200000000ff */
[----:B----4-:R0:W-:Y:S01]  /*e7180*/  @P6 STG.E.U8 desc[UR44][R60.64], R0 ;  /* 0x000000003c006986 */ /* 0x0101e2000c10112c */
[----:B------:R-:W-:Y:S01]  /*e7190*/  ISETP.LT.AND P6, PT, R11, UR4, !P0 ;  /* 0x000000040b007c0c */ /* 0x000fe2000c7c1270 */
[----:B------:R-:W-:Y:S02]  /*e71a0*/  ULDC UR4, c[0x0][0x228] ;  /* 0x00008a0000047ab9 */ /* 0x000fe40000000800 */
[----:B0-----:R-:W4:Y:S01]  /*e71b0*/  LDL.LU.64 R60, [R1+0x570] ;  /* 0x00057000013c7983 */ /* 0x001f220000300a00 */
[----:B------:R-:W-:-:S09]  /*e71c0*/  PRMT R0, R17, 0x7772, RZ ;  /* 0x0000777211007816 */ /* 0x000fd200000000ff */
[----:B------:R0:W-:Y:S01]  /*e71d0*/  @P6 STG.E.U8 desc[UR44][R56.64], R0 ;  /* 0x0000000038006986 */ /* 0x0001e2000c10112c */
[----:B------:R-:W-:Y:S01]  /*e71e0*/  ISETP.LT.AND P6, PT, R10, UR4, !P0 ;  /* 0x000000040a007c0c */ /* 0x000fe2000c7c1270 */
[----:B------:R-:W-:Y:S01]  /*e71f0*/  ULDC UR4, c[0x0][0x228] ;  /* 0x00008a0000047ab9 */ /* 0x000fe20000000800 */
[----:B------:R-:W-:Y:S01]  /*e7200*/  PRMT R17, R17, 0x7773, RZ ;  /* 0x0000777311117816 */ /* 0x000fe200000000ff */
[----:B0-----:R-:W4:Y:S10]  /*e7210*/  LDL.LU.64 R56, [R1+0x568] ;  /* 0x0005680001387983 */ /* 0x001f340000300a00 */
        /* <DEDUP_REMOVED lines=20> */
[C---:B------:R-:W-:Y:S01]  /*e7360*/  ISETP.LT.AND P6, PT, R10.reuse, UR4, !P4 ;  /* 0x000000040a007c0c */ /* 0x040fe2000e7c1270 */
        /* <DEDUP_REMOVED lines=23> */
[----:B------:R-:W-:Y:S02]  /*e74e0*/  LOP3.LUT P2, RZ, R50, 0x10000000, RZ, 0xc0, !PT ;  /* 0x1000000032ff7812 */ /* 0x000fe4000784c0ff */
        /* <DEDUP_REMOVED lines=494> */
[----:B------:R-:W-:Y:S02]  /*e93d0*/  LOP3.LUT P4, RZ, R3, 0x40000000, RZ, 0xc0, !PT ;  /* 0x4000000003ff7812 */ /* 0x000fe4000788c0ff */
        /* <DEDUP_REMOVED lines=56> */
[----:B------:R-:W-:-:S02]  /*e9760*/  LOP3.LUT P3, RZ, R2, 0x400, RZ, 0xc0, !PT ;  /* 0x0000040002ff7812 */ /* 0x000fc4000786c0ff */
[----:B------:R-:W-:Y:S01]  /*e9770*/  PRMT R0, R45, 0x7770, RZ ;  /* 0x000077702d007816 */ /* 0x000fe200000000ff */
[----:B------:R-:W4:Y:S01]  /*e9780*/  LDL.LU.64 R8, [R1+0x280] ;  /* 0x0002800001087983 */ /* 0x000f220000300a00 */
[----:B------:R-:W-:Y:S01]  /*e9790*/  ISETP.LT.AND P6, PT, R11, UR4, !P3 ;  /* 0x000000040b007c0c */ /* 0x000fe2000dfc1270 */
[----:B------:R-:W-:Y:S01]  /*e97a0*/  ULDC UR4, c[0x0][0x228] ;  /* 0x00008a0000047ab9 */ /* 0x000fe20000000800 */
[----:B------:R-:W-:-:S11]  /*e97b0*/  LOP3.LUT P0, RZ, R2, 0x1000, RZ, 0xc0, !PT ;  /* 0x0000100002ff7812 */ /* 0x000fd6000780c0ff */
[----:B------:R0:W-:Y:S01]  /*e97c0*/  @P6 STG.E.U8 desc[UR44][R52.64], R0 ;  /* 0x0000000034006986 */ /* 0x0001e2000c10112c */
[----:B------:R-:W-:Y:S01]  /*e97d0*/  ISETP.LT.AND P6, PT, R10, UR4, !P3 ;  /* 0x000000040a007c0c */ /* 0x000fe2000dfc1270 */
[----:B------:R-:W-:Y:S01]  /*e97e0*/  ULDC UR4, c[0x0][0x228] ;  /* 0x00008a0000047ab9 */ /* 0x000fe20000000800 */
[C---:B0-----:R-:W-:Y:S01]  /*e97f0*/  PRMT R0, R45.reuse, 0x7771, RZ ;  /* 0x000077712d007816 */ /* 0x041fe200000000ff */
[----:B------:R-:W4:Y:S01]  /*e9800*/  LDL.LU.64 R52, [R1+0x278] ;  /* 0x0002780001347983 */ /* 0x000f220000300a00 */
[C---:B------:R-:W-:Y:S02]  /*e9810*/  PRMT R3, R45.reuse, 0x7772, RZ ;  /* 0x000077722d037816 */ /* 0x040fe400000000ff */
[----:B------:R-:W-:Y:S02]  /*e9820*/  PRMT R45, R45, 0x7773, RZ ;  /* 0x000077732d2d7816 */ /* 0x000fe400000000ff */
[----:B------:R-:W-:-:S05]  /*e9830*/  LOP3.LUT P2, RZ, R2, 0x4000, RZ, 0xc0, !PT ;  /* 0x0000400002ff7812 */ /* 0x000fca000784c0ff */
[----:B---3--:R0:W-:Y:S01]  /*e9840*/  @P6 STG.E.U8 desc[UR44][R4.64], R0 ;  /* 0x0000000004006986 */ /* 0x0081e2000c10112c */
[----:B------:R-:W-:Y:S01]  /*e9850*/  ISETP.LT.AND P6, PT, R11, UR4, !P0 ;  /* 0x000000040b007c0c */ /* 0x000fe2000c7c1270 */
[----:B------:R-:W-:Y:S01]  /*e9860*/  ULDC UR4, c[0x0][0x228] ;  /* 0x00008a0000047ab9 */ /* 0x000fe20000000800 */
[C---:B0-----:R-:W-:Y:S02]  /*e9870*/  PRMT R4, R46.reuse, 0x7770, RZ ;  /* 0x000077702e047816 */ /* 0x041fe400000000ff */
[----:B------:R-:W-:-:S09]  /*e9880*/  PRMT R0, R46, 0x7771, RZ ;  /* 0x000077712e007816 */ /* 0x000fd200000000ff */
[----:B--2---:R0:W-:Y:S01]  /*e9890*/  @P6 STG.E.U8 desc[UR44][R54.64], R3 ;  /* 0x0000000336006986 */ /* 0x0041e2000c10112c */
[----:B------:R-:W-:Y:S01]  /*e98a0*/  ISETP.LT.AND P6, PT, R10, UR4, !P0 ;  /* 0x000000040a007c0c */ /* 0x000fe2000c7c1270 */
[----:B------:R-:W-:Y:S02]  /*e98b0*/  ULDC UR4, c[0x0][0x228] ;  /* 0x00008a0000047ab9 */ /* 0x000fe40000000800 */
[----:B0-----:R-:W2:Y:S10]  /*e98c0*/  LDL.LU.64 R54, [R1+0x270] ;  /* 0x0002700001367983 */ /* 0x001eb40000300a00 */
[----:B----4-:R0:W-:Y:S01]  /*e98d0*/  @P6 STG.E.U8 desc[UR44][R60.64], R45 ;  /* 0x0000002d3c006986 */ /* 0x0101e2000c10112c */
[----:B------:R-:W-:Y:S01]  /*e98e0*/  ISETP.LT.AND P6, PT, R11, UR4, !P2 ;  /* 0x000000040b007c0c */ /* 0x000fe2000d7c1270 */
[----:B------:R-:W-:-:S02]  /*e98f0*/  ULDC UR4, c[0x0][0x228] ;  /* 0x00008a0000047ab9 */ /* 0x000fc40000000800 */
[----:B0-----:R-:W3:Y:S10]  /*e9900*/  LDL.LU.64 R60, [R1+0x268] ;  /* 0x00026800013c7983 */ /* 0x001ef40000300a00 */
[----:B------:R0:W-:Y:S01]  /*e9910*/  @P6 STG.E.U8 desc[UR44][R56.64], R4 ;  /* 0x0000000438006986 */ /* 0x0001e2000c10112c */
[----:B------:R-:W-:Y:S01]  /*e9920*/  ISETP.LT.AND P6, PT, R10, UR4, !P2 ;  /* 0x000000040a007c0c */ /* 0x000fe2000d7c1270 */
[----:B------:R-:W-:-:S02]  /*e9930*/  ULDC UR4, c[0x0][0x228] ;  /* 0x00008a0000047ab9 */ /* 0x000fc40000000800 */
[----:B0-----:R-:W4:Y:S04]  /*e9940*/  LDL.LU.64 R56, [R1+0x260] ;  /* 0x0002600001387983 */ /* 0x001f280000300a00 */
[----:B------:R-:W4:Y:S06]  /*e9950*/  LDL.LU.64 R6, [R1+0x1a0] ;  /* 0x0001a00001067983 */ /* 0x000f2c0000300a00 */
[----:B------:R0:W-:Y:S04]  /*e9960*/  @P6 STG.E.U8 desc[UR44][R58.64], R0 ;  /* 0x000000003a006986 */ /* 0x0001e8000c10112c */
[----:B0-----:R-:W4:Y:S01]  /*e9970*/  LDL.LU R58, [R1+0x9a8] ;  /* 0x0009a800013a7983 */ /* 0x001f220000300800 */
[----:B------:R-:W-:-:S04]  /*e9980*/  LOP3.LUT P4, RZ, R2, 0x10000, RZ, 0xc0, !PT ;  /* 0x0001000002ff7812 */ /* 0x000fc8000788c0ff */
[----:B------:R-:W-:Y:S01]  /*e9990*/  ISETP.LT.AND P6, PT, R11, UR4, !P4 ;  /* 0x000000040b007c0c */ /* 0x000fe2000e7c1270 */
[----:B------:R-:W-:Y:S01]  /*e99a0*/  ULDC UR4, c[0x0][0x228] ;  /* 0x00008a0000047ab9 */ /* 0x000fe20000000800 */
[C---:B------:R-:W-:Y:S02]  /*e99b0*/  LOP3.LUT P3, RZ, R2.reuse, 0x40000, RZ, 0xc0, !PT ;  /* 0x0004000002ff7812 */ /* 0x040fe4000786c0ff */
[C---:B------:R-:W-:Y:S02]  /*e99c0*/  LOP3.LUT P0, RZ, R2.reuse, 0x100000, RZ, 0xc0, !PT ;  /* 0x0010000002ff7812 */ /* 0x040fe4000780c0ff */
[C---:B------:R-:W-:Y:S02]  /*e99d0*/  LOP3.LUT P2, RZ, R2.reuse, 0x400000, RZ, 0xc0, !PT ;  /* 0x0040000002ff7812 */ /* 0x040fe4000784c0ff */
[----:B------:R-:W-:Y:S02]  /*e99e0*/  LOP3.LUT P1, RZ, R2, 0x2000000, RZ, 0xc0, !PT ;  /* 0x0200000002ff7812 */ /* 0x000fe4000782c0ff */
[----:B------:R-:W-:-:S05]  /*e99f0*/  PRMT R2, R46, 0x7772, RZ ;  /* 0x000077722e027816 */ /* 0x000fca00000000ff */
[----:B------:R0:W-:Y:S01]  /*e9a00*/  @P6 STG.E.U8 desc[UR44][R8.64], R2 ;  /* 0x0000000208006986 */ /* 0x0001e2000c10112c */
[----:B------:R-:W-:Y:S01]  /*e9a10*/  ISETP.LT.AND P6, PT, R10, UR4, !P4 ;  /* 0x000000040a007c0c */ /* 0x000fe2000e7c1270 */
[----:B------:R-:W-:Y:S01]  /*e9a20*/  ULDC UR4, c[0x0][0x228] ;  /* 0x00008a0000047ab9 */ /* 0x000fe20000000800 */
[----:B------:R-:W-:Y:S01]  /*e9a30*/  PRMT R46, R46, 0x7773, RZ ;  /* 0x000077732e2e7816 */ /* 0x000fe200000000ff */
[----:B0-----:R-:W4:Y:S10]  /*e9a40*/  LDL.LU.64 R8, [R1+0x258] ;  /* 0x0002580001087983 */ /* 0x001f340000300a00 */
[----:B------:R0:W-:Y:S01]  /*e9a50*/  @P6 STG.E.U8 desc[UR44][R52.64], R46 ;  /* 0x0000002e34006986 */ /* 0x0001e2000c10112c */
[----:B------:R-:W-:Y:S01]  /*e9a60*/  ISETP.LT.AND P6, PT, R11, UR4, !P3 ;  /* 0x000000040b007c0c */ /* 0x000fe2000dfc1270 */
[----:B------:R-:W-:Y:S01]  /*e9a70*/  ULDC UR4, c[0x0][0x228] ;  /* 0x00008a0000047ab9 */ /* 0x000fe20000000800 */
[C---:B------:R-:W-:Y:S01]  /*e9a80*/  PRMT R3, R47.reuse, 0x7770, RZ ;  /* 0x000077702f037816 */ /* 0x040fe200000000ff */
[----:B0-----:R-:W4:Y:S01]  /*e9a90*/  LDL.LU.64 R52, [R1+0x250] ;  /* 0x0002500001347983 */ /* 0x001f220000300a00 */
[----:B------:R-:W-:-:S02]  /*e9aa0*/  PRMT R0, R47, 0x7771, RZ ;  /* 0x000077712f007816 */ /* 0x000fc400000000ff */
[C---:B------:R-:W-:Y:S02]  /*e9ab0*/  PRMT R2, R47.reuse, 0x7772, RZ ;  /* 0x000077722f027816 */ /* 0x040fe400000000ff */
[----:B------:R-:W-:-:S05]  /*e9ac0*/  PRMT R47, R47, 0x7773, RZ ;  /* 0x000077732f2f7816 */ /* 0x000fca00000000ff */
[----:B--2---:R0:W-:Y:S01]  /*e9ad0*/  @P6 STG.E.U8 desc[UR44][R54.64], R3 ;  /* 0x0000000336006986 */ /* 0x0041e2000c10112c */
[----:B------:R-:W-:Y:S01]  /*e9ae0*/  ISETP.LT.AND P6, PT, R10, UR4, !P3 ;  /* 0x000000040a007c0c */ /* 0x000fe2000dfc1270 */
[----:B------:R-:W-:Y:S02]  /*e9af0*/  ULDC UR4, c[0x0][0x228] ;  /* 0x00008a0000047ab9 */ /* 0x000fe40000000800 */
[----:B0-----:R-:W2:Y:S10]  /*e9b00*/  LDL.LU.64 R54, [R1+0x248] ;  /* 0x0002480001367983 */ /* 0x001eb40000300a00 */
[----:B---3--:R0:W-:Y:S01]  /*e9b10*/  @P6 STG.E.U8 desc[UR44][R60.64], R0 ;  /* 0x000000003c006986 */ /* 0x0081e2000c10112c */
[----:B------:R-:W-:Y:S01]  /*e9b20*/  ISETP.LT.AND P6, PT, R11, UR4, !P0 ;  /* 0x000000040b007c0c */ /* 0x000fe2000c7c1270 */
[----:B------:R-:W-:-:S02]  /*e9b30*/  ULDC UR4, c[0x0][0x228] ;  /* 0x00008a0000047ab9 */ /* 0x000fc40000000800 */
[----:B0-----:R-:W3:Y:S10]  /*e9b40*/  LDL.LU.64 R60, [R1+0x240] ;  /* 0x00024000013c7983 */ /* 0x001ef40000300a00 */
[----:B----4-:R0:W-:Y:S01]  /*e9b50*/  @P6 STG.E.U8 desc[UR44][R56.64], R2 ;  /* 0x0000000238006986 */ /* 0x0101e2000c10112c */
[----:B------:R-:W-:Y:S01]  /*e9b60*/  ISETP.LT.AND P6, PT, R10, UR4, !P0 ;  /* 0x000000040a007c0c */ /* 0x000fe2000c7c1270 */
[----:B------:R-:W-:-:S02]  /*e9b70*/  ULDC UR4, c[0x0][0x228] ;  /* 0x00008a0000047ab9 */ /* 0x000fc40000000800 */
[----:B0-----:R-:W4:Y:S10]  /*e9b80*/  LDL.LU.64 R56, [R1+0x230] ;  /* 0x0002300001387983 */ /* 0x001f340000300a00 */
[----:B------:R-:W-:Y:S04]  /*e9b90*/  @P6 STG.E.U8 desc[UR44][R6.64], R47 ;  /* 0x0000002f06006986 */ /* 0x000fe8000c10112c */
[----:B------:R0:W1:Y:S04]  /*e9ba0*/  LDS.128 R4, [R58] ;  /* 0x000000003a047984 */ /* 0x0000680000000c00 */
[----:B0-----:R-:W4:Y:S01]  /*e9bb0*/  LDL.LU.64 R58, [R1+0x228] ;  /* 0x00022800013a7983 */ /* 0x001f220000300a00 */
[----:B------:R-:W-:Y:S01]  /*e9bc0*/  ISETP.LT.AND P6, PT, R11, UR4, !P2 ;  /* 0x000000040b007c0c */ /* 0x000fe2000d7c1270 */
[----:B------:R-:W-:-:S02]  /*e9bd0*/  ULDC UR4, c[0x0][0x228] ;  /* 0x00008a0000047ab9 */ /* 0x000fc40000000800 */
[----:B------:R-:W4:Y:S01]  /*e9be0*/  LDL.LU.64 R16, [R1+0x198] ;  /* 0x0001980001107983 */ /* 0x000f220000300a00 */
[----:B------:R-:W-:-:S03]  /*e9bf0*/  LOP3.LUT P5, RZ, R51, 0x40000, RZ, 0xc0, !PT ;  /* 0x0004000033ff7812 */ /* 0x000fc600078ac0ff */
[----:B------:R-:W4:Y:S04]  /*e9c00*/  LDL.LU.64 R14, [R1+0x190] ;  /* 0x00019000010e7983 */ /* 0x000f280000300a00 */
[----:B------:R-:W4:Y:S01]  /*e9c10*/  LDL.LU.64 R12, [R1+0x188] ;  /* 0x00018800010c7983 */ /* 0x000f220000300a00 */
[----:B-1----:R-:W-:-:S05]  /*e9c20*/  PRMT R0, R4, 0x7770, RZ ;  /* 0x0000777004007816 */ /* 0x002fca00000000ff */
[----:B------:R0:W-:Y:S01]  /*e9c30*/  @P6 STG.E.U8 desc[UR44][R8.64], R0 ;  /* 0x0000000008006986 */ /* 0x0001e2000c10112c */
[----:B------:R-:W-:Y:S01]  /*e9c40*/  ISETP.LT.AND P6, PT, R10, UR4, !P2 ;  /* 0x000000040a007c0c */ /* 0x000fe2000d7c1270 */
[----:B------:R-:W-:Y:S01]  /*e9c50*/  ULDC UR4, c[0x0][0x228] ;  /* 0x00008a0000047ab9 */ /* 0x000fe20000000800 */
[C---:B------:R-:W-:Y:S02]  /*e9c60*/  PRMT R2, R4.reuse, 0x7771, RZ ;  /* 0x0000777104027816 */ /* 0x040fe400000000ff */
[C---:B------:R-:W-:Y:S02]  /*e9c70*/  PRMT R3, R4.reuse, 0x7772, RZ ;  /* 0x0000777204037816 */ /* 0x040fe400000000ff */
[----:B0-----:R-:W-:Y:S01]  /*e9c80*/  PRMT R0, R5, 0x7770, RZ ;  /* 0x0000777005007816 */ /* 0x001fe200000000ff */
[----:B------:R-:W4:Y:S06]  /*e9c90*/  LDL.LU.64 R8, [R1+0x180] ;  /* 0x0001800001087983 */ /* 0x000f2c0000300a00 */
[----:B------:R0:W-:Y:S01]  /*e9ca0*/  @P6 STG.E.U8 desc[UR44][R52.64], R2 ;  /* 0x0000000234006986 */ /* 0x0001e2000c10112c */
[----:B------:R-:W-:Y:S01]  /*e9cb0*/  ISETP.LT.AND P6, PT, R11, UR4, !P1 ;  /* 0x000000040b007c0c */ /* 0x000fe2000cfc1270 */
[----:B------:R-:W-:Y:S01]  /*e9cc0*/  ULDC UR4, c[0x0][0x228] ;  /* 0x00008a0000047ab9 */ /* 0x000fe20000000800 */
[----:B------:R-:W-:-:S02]  /*e9cd0*/  PRMT R4, R4, 0x7773, RZ ;  /* 0x0000777304047816 */ /* 0x000fc400000000ff */
[----:B0-----:R-:W-:Y:S01]  /*e9ce0*/  PRMT R2, R5, 0x7771, RZ ;  /* 0x0000777105027816 */ /* 0x001fe200000000ff */
[----:B------:R-:W4:Y:S08]  /*e9cf0*/  LDL.LU.64 R52, [R1+0x178] ;  /* 0x0001780001347983 */ /* 0x000f300000300a00 */
[----:B--2---:R0:W-:Y:S01]  /*e9d00*/  @P6 STG.E.U8 desc[UR44][R54.64], R3 ;  /* 0x0000000336006986 */ /* 0x0041e2000c10112c */
[----:B------:R-:W-:Y:S01]  /*e9d10*/  ISETP.LT.AND P6, PT, R10, UR4, !P1 ;  /* 0x000000040a007c0c */ /* 0x000fe2000cfc1270 */
[----:B------:R-:W-:-:S02]  /*e9d20*/  ULDC UR4, c[0x0][0x228] ;  /* 0x00008a0000047ab9 */ /* 0x000fc40000000800 */
[----:B0-----:R-:W2:Y:S10]  /*e9d30*/  LDL.LU.64 R54, [R1+0x170] ;  /* 0x0001700001367983 */ /* 0x001eb40000300a00 */
[----:B---3--:R0:W-:Y:S01]  /*e9d40*/  @P6 STG.E.U8 desc[UR44][R60.64], R4 ;  /* 0x000000043c006986 */ /* 0x0081e2000c10112c */
[----:B------:R-:W-:Y:S01]  /*e9d50*/  ISETP.LT.AND P6, PT, R11, UR4, !P5 ;  /* 0x000000040b007c0c */ /* 0x000fe2000efc1270 */
[----:B------:R-:W-:-:S02]  /*e9d60*/  ULDC UR4, c[0x0][0x228] ;  /* 0x00008a0000047ab9 */ /* 0x000fc40000000800 */
[----:B------:R-:W-:Y:S01]  /*e9d70*/  ISETP.LT.AND P5, PT, R10, UR4, !P5 ;  /* 0x000000040a007c0c */ /* 0x000fe2000efa1270 */
[----:B------:R-:W-:Y:S01]  /*e9d80*/  ULDC UR4, c[0x0][0x228] ;  /* 0x00008a0000047ab9 */ /* 0x000fe20000000800 */
[----:B0-----:R-:W3:Y:S08]  /*e9d90*/  LDL.LU.64 R60, [R1+0x168] ;  /* 0x00016800013c7983 */ /* 0x001ef00000300a00 */
[----:B----4-:R0:W-:Y:S04]  /*e9da0*/  @P6 STG.E.U8 desc[UR44][R56.64], R0 ;  /* 0x0000000038006986 */ /* 0x0101e8000c10112c */
[----:B0-----:R-:W4:Y:S04]  /*e9db0*/  LDL.LU.64 R56, [R1+0x160] ;  /* 0x0001600001387983 */ /* 0x001f280000300a00 */
[----:B------:R0:W-:Y:S04]  /*e9dc0*/  @P5 STG.E.U8 desc[UR44][R58.64], R2 ;  /* 0x000000023a005986 */ /* 0x0001e8000c10112c */
[----:B0-----:R-:W4:Y:S01]  /*e9dd0*/  LDL.LU.64 R58, [R1+0x158] ;  /* 0x00015800013a7983 */ /* 0x001f220000300a00 */
[----:B------:R-:W-:-:S02]  /*e9de0*/  LOP3.LUT P4, RZ, R51, 0x20000, RZ, 0xc0, !PT ;  /* 0x0002000033ff7812 */ /* 0x000fc4000788c0ff */
[----:B------:R-:W-:Y:S02]  /*e9df0*/  LOP3.LUT P3, RZ, R51, 0x10000, RZ, 0xc0, !PT ;  /* 0x0001000033ff7812 */ /* 0x000fe4000786c0ff */
[C---:B------:R-:W-:Y:S01]  /*e9e00*/  ISETP.LT.AND P6, PT, R11.reuse, UR4, !P4 ;  /* 0x000000040b007c0c */ /* 0x040fe2000e7c1270 */
[----:B------:R-:W-:Y:S01]  /*e9e10*/  ULDC UR4, c[0x0][0x228] ;  /* 0x00008a0000047ab9 */ /* 0x000fe20000000800 */
[----:B------:R-:W-:Y:S01]  /*e9e20*/  ISETP.LT.AND P4, PT, R10, UR5, !P4 ;  /* 0x000000050a007c0c */ /* 0x000fe2000e781270 */
[----:B------:R-:W-:Y:S01]  /*e9e30*/  ULDC UR5, c[0x0][0x228] ;  /* 0x00008a0000057ab9 */ /* 0x000fe20000000800 */
[----:B------:R-:W-:Y:S01]  /*e9e40*/  ISETP.LT.AND P5, PT, R11, UR4, !P3 ;  /* 0x000000040b007c0c */ /* 0x000fe2000dfa1270 */
[----:B------:R-:W-:Y:S01]  /*e9e50*/  ULDC UR4, c[0x0][0x228] ;  /* 0x00008a0000047ab9 */ /* 0x000fe20000000800 */
[----:B------:R-:W-:Y:S02]  /*e9e60*/  PRMT R3, R5, 0x7772, RZ ;  /* 0x0000777205037816 */ /* 0x000fe400000000ff */
[----:B------:R-:W-:-:S02]  /*e9e70*/  LOP3.LUT P2, RZ, R51, 0x4000, RZ, 0xc0, !PT ;  /* 0x0000400033ff7812 */ /* 0x000fc4000784c0ff */
[----:B------:R-:W-:Y:S02]  /*e9e80*/  PRMT R5, R5, 0x7773, RZ ;  /* 0x0000777305057816 */ /* 0x000fe400000000ff */
[----:B------:R-:W-:Y:S01]  /*e9e90*/  PRMT R0, R6, 0x7770, RZ ;  /* 0x0000777006007816 */ /* 0x000fe200000000ff */
[----:B------:R-:W-:Y:S01]  /*e9ea0*/  @P6 STG.E.U8 desc[UR44][R16.64], R3 ;  /* 0x0000000310006986 */ /* 0x000fe2000c10112c */
[----:B------:R-:W-:Y:S01]  /*e9eb0*/  ISETP.LT.AND P6, PT, R11, UR4, !P2 ;  /* 0x000000040b007c0c */ /* 0x000fe2000d7c1270 */
[----:B------:R-:W-:Y:S01]  /*e9ec0*/  ULDC UR4, c[0x0][0x228] ;  /* 0x00008a0000047ab9 */ /* 0x000fe20000000800 */
[C---:B------:R-:W-:Y:S01]  /*e9ed0*/  LOP3.LUT P1, RZ, R51.reuse, 0x2000, RZ, 0xc0, !PT ;  /* 0x0000200033ff7812 */ /* 0x040fe2000782c0ff */
[----:B------:R-:W-:Y:S01]  /*e9ee0*/  @P4 STG.E.U8 desc[UR44][R14.64], R5 ;  /* 0x000000050e004986 */ /* 0x000fe2000c10112c */
[----:B------:R-:W-:Y:S02]  /*e9ef0*/  LOP3.LUT P0, RZ, R51, 0x8000, RZ, 0xc0, !PT ;  /* 0x0000800033ff7812 */ /* 0x000fe4000780c0ff */
[C---:B------:R-:W-:Y:S01]  /*e9f00*/  ISETP.LT.AND P3, PT, R10.reuse, UR4, !P3 ;  /* 0x000000040a007c0c */ /* 0x040fe2000df61270 */
[----:B------:R0:W-:Y:S01]  /*e9f10*/  @P5 STG.E.U8 desc[UR44][R12.64], R0 ;  /* 0x000000000c005986 */ /* 0x0001e2000c10112c */
[----:B------:R-:W-:Y:S01]  /*e9f20*/  ULDC UR4, c[0x0][0x228] ;  /* 0x00008a0000047ab9 */ /* 0x000fe20000000800 */
[----:B------:R-:W-:Y:S01]  /*e9f30*/  ISETP.LT.AND P5, PT, R11, UR5, !P1 ;  /* 0x000000050b007c0c */ /* 0x000fe2000cfa1270 */
[----:B------:R-:W-:Y:S01]  /*e9f40*/  ULDC UR5, c[0x0][0x228] ;  /* 0x00008a0000057ab9 */ /* 0x000fe20000000800 */
[----:B------:R-:W-:-:S02]  /*e9f50*/  ISETP.LT.AND P2, PT, R10, UR4, !P2 ;  /* 0x000000040a007c0c */ /* 0x000fc4000d741270 */
[----:B------:R-:W-:Y:S01]  /*e9f60*/  ISETP.LT.AND P4, PT, R11, UR6, !P0 ;  /* 0x000000060b007c0c */ /* 0x000fe2000c781270 */
[----:B------:R-:W-:Y:S01]  /*e9f70*/  ULDC UR6, c[0x0][0x228] ;  /* 0x00008a0000067ab9 */ /* 0x000fe20000000800 */
[C---:B------:R-:W-:Y:S02]  /*e9f80*/  ISETP.LT.AND P1, PT, R10.reuse, UR5, !P1 ;  /* 0x000000050a007c0c */ /* 0x040fe4000cf21270 */
[----:B------:R-:W-:Y:S02]  /*e9f90*/  ISETP.LT.AND P0, PT, R10, UR6, !P0 ;  /* 0x000000060a007c0c */ /* 0x000fe4000c701270 */
[C---:B0-----:R-:W-:Y:S02]  /*e9fa0*/  PRMT R0, R6.reuse, 0x7771, RZ ;  /* 0x0000777106007816 */ /* 0x041fe400000000ff */
[C---:B------:R-:W-:Y:S02]  /*e9fb0*/  PRMT R2, R6.reuse, 0x7772, RZ ;  /* 0x0000777206027816 */ /* 0x040fe400000000ff */
[----:B------:R-:W-:-:S02]  /*e9fc0*/  PRMT R6, R6, 0x7773, RZ ;  /* 0x0000777306067816 */ /* 0x000fc400000000ff */
[C---:B------:R-:W-:Y:S01]  /*e9fd0*/  PRMT R3, R7.reuse, 0x7770, RZ ;  /* 0x0000777007037816 */ /* 0x040fe200000000ff */
[----:B------:R0:W-:Y:S01]  /*e9fe0*/  @P3 STG.E.U8 desc[UR44][R8.64], R0 ;  /* 0x0000000008003986 */ /* 0x0001e2000c10112c */
[C---:B------:R-:W-:Y:S02]  /*e9ff0*/  PRMT R4, R7.reuse, 0x7771, RZ ;  /* 0x0000777107047816 */ /* 0x040fe400000000ff */
[C---:B------:R-:W-:Y:S01]  /*ea000*/  PRMT R5, R7.reuse, 0x7772, RZ ;  /* 0x0000777207057816 */ /* 0x040fe200000000ff */
[----:B------:R0:W-:Y:S01]  /*ea010*/  @P6 STG.E.U8 desc[UR44][R52.64], R2 ;  /* 0x0000000234006986 */ /* 0x0001e2000c10112c */
[----:B------:R-:W-:-:S03]  /*ea020*/  PRMT R7, R7, 0x7773, RZ ;  /* 0x0000777307077816 */ /* 0x000fc600000000ff */
[----:B--2---:R0:W-:Y:S04]  /*ea030*/  @P2 STG.E.U8 desc[UR44][R54.64], R6 ;  /* 0x0000000636002986 */ /* 0x0041e8000c10112c */
[----:B---3--:R0:W-:Y:S04]  /*ea040*/  @P5 STG.E.U8 desc[UR44][R60.64], R3 ;  /* 0x000000033c005986 */ /* 0x0081e8000c10112c */
[----:B----4-:R0:W-:Y:S04]  /*ea050*/  @P1 STG.E.U8 desc[UR44][R56.64], R4 ;  /* 0x0000000438001986 */ /* 0x0101e8000c10112c */
[----:B------:R0:W-:Y:S01]  /*ea060*/  @P4 STG.E.U8 desc[UR44][R58.64], R5 ;  /* 0x000000053a004986 */ /* 0x0001e2000c10112c */
[----:B------:R-:W-:Y:S05]  /*ea070*/  @!P0 EXIT ;  /* 0x000000000000894d */ /* 0x000fea0003800000 */
[----:B0-----:R-:W2:Y:S04]  /*ea080*/  LDL.LU.64 R58, [R1+0x150] ;  /* 0x00015000013a7983 */ /* 0x001ea80000300a00 */
[----:B--2---:R-:W-:Y:S01]  /*ea090*/  STG.E.U8 desc[UR44][R58.64], R7 ;  /* 0x000000073a007986 */ /* 0x004fe2000c10112c */
[----:B------:R-:W-:Y:S05]  /*ea0a0*/  EXIT ;  /* 0x000000000000794d */ /* 0x000fea0003800000 */
.L_x_2:
[----:B------:R-:W-:-:S00]  /*ea0b0*/  BRA `(.L_x_2) ;  /* 0xfffffffc00fc7947 */ /* 0x000fc0000383ffff */
[----:B------:R-:W-:-:S00]  /*ea0c0*/  NOP ;  /* 0x0000000000007918 */ /* 0x000fc00000000000 */
        /* <DEDUP_REMOVED lines=11> */
.L_x_3:


//--------------------- .nv.shared.matmul_kernel  --------------------------
	.section	.nv.shared.matmul_kernel,"aw",@nobits
	.sectionflags	@""
	.align	16
	.zero		1024


//--------------------- .nv.shared.reserved.0     --------------------------
	.section	.nv.shared.reserved.0,"aw",@nobits
	.weak		__nv_reservedSMEM_offset_0_alias
	.size		__nv_reservedSMEM_offset_0_alias, 0, 0
	.other		__nv_reservedSMEM_offset_0_alias,@"STO_CUDA_RESERVED_SHARED STV_DEFAULT"
__nv_reservedSMEM_offset_0_alias:
	.zero		0


//--------------------- .nv.constant0.matmul_kernel --------------------------
	.section	.nv.constant0.matmul_kernel,"a",@progbits
	.sectionflags	@""
	.align	4
.nv.constant0.matmul_kernel:
	.zero		608


//--------------------- SYMBOLS --------------------------

	.type		.nv.reservedSmem.offset0,@object
	.size		.nv.reservedSmem.offset0,0x4
